	.target	sm_90a

	.elftype	@"ET_EXEC"


//--------------------- .note.nv.tkinfo           --------------------------
	.section	.note.nv.tkinfo,"",@"SHT_NOTE"
	.sectionflags	@"SHF_NOTE_NV_TKINFO"
	.tkinfo
        /*0018*/ 	.word	0x00000002
        /*0030*/ 	.string	""
        /*0030*/ 	.string	"ptxas"
        /*0030*/ 	.string	"Cuda compilation tools, release 13.0, V13.0.88"
        /*0030*/ 	.string	"Build cuda_13.0.r13.0/compiler.36424714_0"
        /*0030*/ 	.string	"-arch sm_90a -m 64 "



//--------------------- .note.nv.cuinfo           --------------------------
	.section	.note.nv.cuinfo,"",@"SHT_NOTE"
	.sectionflags	@"SHF_NOTE_NV_CUINFO"
        /*0018*/ 	.short	0x0002
        /*001a*/ 	.short	0x005a
        /*001c*/ 	.short	0x0082
	.zero		2


//--------------------- .nv.info                  --------------------------
	.section	.nv.info,"",@"SHT_CUDA_INFO"
	.align	4


	//----- nvinfo : EIATTR_REGCOUNT
	.align		4
        /*0000*/ 	.byte	0x04, 0x2f
        /*0002*/ 	.short	(.L_12 - .L_11)
	.align		4
.L_11:
        /*0004*/ 	.word	index@(_ZN7cutlass13device_kernelINS_4gemm6kernel13GemmUniversalIN4cute5tupleIJiiiiEEENS1_10collective13CollectiveMmaINS1_37MainloopSm90TmaGmmaWarpSpecializedFP8ILi2ENS5_IJNS4_1CILi1EEESB_SB_EEENS1_35KernelTmaWarpSpecializedCooperativeEEENS5_IJNSA_ILi512EEENSA_ILi192EEENSA_ILi128EEEEEENS_12float_e4m3_tENS5_IJlSB_lEEESJ_SK_NS4_8TiledMMAINS4_8MMA_AtomIJNS4_4SM904GMMA31MMA_64x192x32_F32E4M3E4M3_SS_TNILNSO_7ScaleInE1ELSQ_1EEEEEENS4_6LayoutINS5_IJNSA_ILi2EEESB_SB_EEENS5_IJSB_NSA_ILi0EEESW_EEEEENS5_IJNS4_10UnderscoreESZ_SZ_EEEEENS4_13SM90_TMA_LOADENS4_14ComposedLayoutINS4_7SwizzleILi3ELi4ELi3EEENS4_18smem_ptr_flag_bitsILi8EEENST_INS5_IJNSA_ILi8EEESH_EEENS5_IJSH_SB_EEEEEEEvNS4_8identityES12_S1C_vS1D_EENS_8epilogue10collective6detail29Sm90TmaWarpSpecializedAdapterINS1G_15DefaultEpilogueISJ_SK_SK_NS1F_6thread17LinearCombinationISJ_Li1EffLNS1K_9ScaleType4KindE0ELNS_15FloatRoundStyleE2ESJ_EENS1_15EpilogueDefaultEEEEEvvEEEEvNT_6ParamsE)
        /*0008*/ 	.word	0x000000a8


	//----- nvinfo : EIATTR_FRAME_SIZE
	.align		4
.L_12:
        /*000c*/ 	.byte	0x04, 0x11
        /*000e*/ 	.short	(.L_14 - .L_13)
	.align		4
.L_13:
        /*0010*/ 	.word	index@(_ZN7cutlass13device_kernelINS_4gemm6kernel13GemmUniversalIN4cute5tupleIJiiiiEEENS1_10collective13CollectiveMmaINS1_37MainloopSm90TmaGmmaWarpSpecializedFP8ILi2ENS5_IJNS4_1CILi1EEESB_SB_EEENS1_35KernelTmaWarpSpecializedCooperativeEEENS5_IJNSA_ILi512EEENSA_ILi192EEENSA_ILi128EEEEEENS_12float_e4m3_tENS5_IJlSB_lEEESJ_SK_NS4_8TiledMMAINS4_8MMA_AtomIJNS4_4SM904GMMA31MMA_64x192x32_F32E4M3E4M3_SS_TNILNSO_7ScaleInE1ELSQ_1EEEEEENS4_6LayoutINS5_IJNSA_ILi2EEESB_SB_EEENS5_IJSB_NSA_ILi0EEESW_EEEEENS5_IJNS4_10UnderscoreESZ_SZ_EEEEENS4_13SM90_TMA_LOADENS4_14ComposedLayoutINS4_7SwizzleILi3ELi4ELi3EEENS4_18smem_ptr_flag_bitsILi8EEENST_INS5_IJNSA_ILi8EEESH_EEENS5_IJSH_SB_EEEEEEEvNS4_8identityES12_S1C_vS1D_EENS_8epilogue10collective6detail29Sm90TmaWarpSpecializedAdapterINS1G_15DefaultEpilogueISJ_SK_SK_NS1F_6thread17LinearCombinationISJ_Li1EffLNS1K_9ScaleType4KindE0ELNS_15FloatRoundStyleE2ESJ_EENS1_15EpilogueDefaultEEEEEvvEEEEvNT_6ParamsE)
        /*0014*/ 	.word	0x000015f0


	//----- nvinfo : EIATTR_MIN_STACK_SIZE
	.align		4
.L_14:
        /*0018*/ 	.byte	0x04, 0x12
        /*001a*/ 	.short	(.L_16 - .L_15)
	.align		4
.L_15:
        /*001c*/ 	.word	index@(_ZN7cutlass13device_kernelINS_4gemm6kernel13GemmUniversalIN4cute5tupleIJiiiiEEENS1_10collective13CollectiveMmaINS1_37MainloopSm90TmaGmmaWarpSpecializedFP8ILi2ENS5_IJNS4_1CILi1EEESB_SB_EEENS1_35KernelTmaWarpSpecializedCooperativeEEENS5_IJNSA_ILi512EEENSA_ILi192EEENSA_ILi128EEEEEENS_12float_e4m3_tENS5_IJlSB_lEEESJ_SK_NS4_8TiledMMAINS4_8MMA_AtomIJNS4_4SM904GMMA31MMA_64x192x32_F32E4M3E4M3_SS_TNILNSO_7ScaleInE1ELSQ_1EEEEEENS4_6LayoutINS5_IJNSA_ILi2EEESB_SB_EEENS5_IJSB_NSA_ILi0EEESW_EEEEENS5_IJNS4_10UnderscoreESZ_SZ_EEEEENS4_13SM90_TMA_LOADENS4_14ComposedLayoutINS4_7SwizzleILi3ELi4ELi3EEENS4_18smem_ptr_flag_bitsILi8EEENST_INS5_IJNSA_ILi8EEESH_EEENS5_IJSH_SB_EEEEEEEvNS4_8identityES12_S1C_vS1D_EENS_8epilogue10collective6detail29Sm90TmaWarpSpecializedAdapterINS1G_15DefaultEpilogueISJ_SK_SK_NS1F_6thread17LinearCombinationISJ_Li1EffLNS1K_9ScaleType4KindE0ELNS_15FloatRoundStyleE2ESJ_EENS1_15EpilogueDefaultEEEEEvvEEEEvNT_6ParamsE)
        /*0020*/ 	.word	0x000015f0
.L_16:


//--------------------- .nv.compat                --------------------------
	.section	.nv.compat,"",@"SHT_CUDA_COMPAT_INFO"
	.align	4
        /*0000*/ 	.byte	0x02, 0x09, 0x01, 0x00, 0x02, 0x02, 0x04, 0x00, 0x02, 0x05, 0x05, 0x00, 0x03, 0x07, 0x01, 0x01
        /*0010*/ 	.byte	0x02, 0x03, 0x01, 0x00, 0x02, 0x06, 0x01, 0x00, 0x04, 0x0b, 0x08, 0x00, 0x00, 0x00, 0x00, 0x00
        /*0020*/ 	.byte	0x00, 0x00, 0x00, 0x00


//--------------------- .nv.info._ZN7cutlass13device_kernelINS_4gemm6kernel13GemmUniversalIN4cute5tupleIJiiiiEEENS1_10collective13CollectiveMmaINS1_37MainloopSm90TmaGmmaWarpSpecializedFP8ILi2ENS5_IJNS4_1CILi1EEESB_SB_EEENS1_35KernelTmaWarpSpecializedCooperativeEEENS5_IJNSA_ILi512EEENSA_ILi192EEENSA_ILi128EEEEEENS_12float_e4m3_tENS5_IJlSB_lEEESJ_SK_NS4_8TiledMMAINS4_8MMA_AtomIJNS4_4SM904GMMA31MMA_64x192x32_F32E4M3E4M3_SS_TNILNSO_7ScaleInE1ELSQ_1EEEEEENS4_6LayoutINS5_IJNSA_ILi2EEESB_SB_EEENS5_IJSB_NSA_ILi0EEESW_EEEEENS5_IJNS4_10UnderscoreESZ_SZ_EEEEENS4_13SM90_TMA_LOADENS4_14ComposedLayoutINS4_7SwizzleILi3ELi4ELi3EEENS4_18smem_ptr_flag_bitsILi8EEENST_INS5_IJNSA_ILi8EEESH_EEENS5_IJSH_SB_EEEEEEEvNS4_8identityES12_S1C_vS1D_EENS_8epilogue10collective6detail29Sm90TmaWarpSpecializedAdapterINS1G_15DefaultEpilogueISJ_SK_SK_NS1F_6thread17LinearCombinationISJ_Li1EffLNS1K_9ScaleType4KindE0ELNS_15FloatRoundStyleE2ESJ_EENS1_15EpilogueDefaultEEEEEvvEEEEvNT_6ParamsE --------------------------
	.section	.nv.info._ZN7cutlass13device_kernelINS_4gemm6kernel13GemmUniversalIN4cute5tupleIJiiiiEEENS1_10collective13CollectiveMmaINS1_37MainloopSm90TmaGmmaWarpSpecializedFP8ILi2ENS5_IJNS4_1CILi1EEESB_SB_EEENS1_35KernelTmaWarpSpecializedCooperativeEEENS5_IJNSA_ILi512EEENSA_ILi192EEENSA_ILi128EEEEEENS_12float_e4m3_tENS5_IJlSB_lEEESJ_SK_NS4_8TiledMMAINS4_8MMA_AtomIJNS4_4SM904GMMA31MMA_64x192x32_F32E4M3E4M3_SS_TNILNSO_7ScaleInE1ELSQ_1EEEEEENS4_6LayoutINS5_IJNSA_ILi2EEESB_SB_EEENS5_IJSB_NSA_ILi0EEESW_EEEEENS5_IJNS4_10UnderscoreESZ_SZ_EEEEENS4_13SM90_TMA_LOADENS4_14ComposedLayoutINS4_7SwizzleILi3ELi4ELi3EEENS4_18smem_ptr_flag_bitsILi8EEENST_INS5_IJNSA_ILi8EEESH_EEENS5_IJSH_SB_EEEEEEEvNS4_8identityES12_S1C_vS1D_EENS_8epilogue10collective6detail29Sm90TmaWarpSpecializedAdapterINS1G_15DefaultEpilogueISJ_SK_SK_NS1F_6thread17LinearCombinationISJ_Li1EffLNS1K_9ScaleType4KindE0ELNS_15FloatRoundStyleE2ESJ_EENS1_15EpilogueDefaultEEEEEvvEEEEvNT_6ParamsE,"",@"SHT_CUDA_INFO"
	.sectionflags	@""
	.align	4


	//----- nvinfo : EIATTR_CUDA_API_VERSION
	.align		4
        /*0000*/ 	.byte	0x04, 0x37
        /*0002*/ 	.short	(.L_18 - .L_17)
.L_17:
        /*0004*/ 	.word	0x00000082


	//----- nvinfo : EIATTR_KPARAM_INFO
	.align		4
.L_18:
        /*0008*/ 	.byte	0x04, 0x17
        /*000a*/ 	.short	(.L_20 - .L_19)
.L_19:
        /*000c*/ 	.word	0x00000000
        /*0010*/ 	.short	0x0000
        /*0012*/ 	.short	0x0070
        /*0014*/ 	.byte	0x00, 0xf0, 0x01, 0x10


	//----- nvinfo : EIATTR_SPARSE_MMA_MASK
	.align		4
.L_20:
        /*0018*/ 	.byte	0x03, 0x50
        /*001a*/ 	.short	0x0000


	//----- nvinfo : EIATTR_MAXREG_COUNT
	.align		4
        /*001c*/ 	.byte	0x03, 0x1b
        /*001e*/ 	.short	0x00a8


	//----- nvinfo : EIATTR_NUM_BARRIERS
	.align		4
        /*0020*/ 	.byte	0x02, 0x4c
        /*0022*/ 	.byte	0x01
	.zero		1


	//----- nvinfo : EIATTR_ANNOTATIONS
	.align		4
        /*0024*/ 	.byte	0x04, 0x55
        /*0026*/ 	.short	(.L_22 - .L_21)


	//   ....[0]....
.L_21:
        /*0028*/ 	.word	0x00000001
        /*002c*/ 	.byte	0x70, 0x05, 0x00, 0x00, 0x01, 0x00, 0x00, 0x00, 0x90, 0x05, 0x00, 0x00, 0x01, 0x00, 0x00, 0x00
        /* <DEDUP_REMOVED lines=3464> */
        /*d8bc*/ 	.byte	0x10, 0xee, 0x04, 0x00, 0x01, 0x00, 0x00, 0x00, 0x60, 0xee, 0x04, 0x00


	//----- nvinfo : EIATTR_MERCURY_ISA_VERSION
	.align		4
.L_22:
        /*d8c8*/ 	.byte	0x03, 0x5f
        /*d8ca*/ 	.short	0x0101


	//----- nvinfo : EIATTR_INT_WARP_WIDE_INSTR_OFFSETS
	.align		4
        /*d8cc*/ 	.byte	0x04, 0x31
        /*d8ce*/ 	.short	(.L_24 - .L_23)


	//   ....[0]....
.L_23:
        /*d8d0*/ 	.word	0x00000450


	//   ....[1]....
        /*d8d4*/ 	.word	0x00000470


	//   ....[2]....
        /*d8d8*/ 	.word	0x00000580


	//----- nvinfo : EIATTR_COOP_GROUP_MASK_REGIDS
	.align		4
.L_24:
        /*d8dc*/ 	.byte	0x04, 0x29
        /*d8de*/ 	.short	(.L_26 - .L_25)


	//   ....[0]....
.L_25:
        /*d8e0*/ 	.word	0xffffffff


	//   ....[1]....
        /*d8e4*/ 	.word	0xffffffff


	//   ....[2]....
        /*d8e8*/ 	.word	0xffffffff


	//   ....[3]....
        /*d8ec*/ 	.word	0xffffffff


	//   ....[4]....
        /*d8f0*/ 	.word	0xffffffff


	//----- nvinfo : EIATTR_COOP_GROUP_INSTR_OFFSETS
	.align		4
.L_26:
        /*d8f4*/ 	.byte	0x04, 0x28
        /*d8f6*/ 	.short	(.L_28 - .L_27)


	//   ....[0]....
.L_27:
        /*d8f8*/ 	.word	0x00000070


	//   ....[1]....
        /*d8fc*/ 	.word	0x00000080


	//   ....[2]....
        /*d900*/ 	.word	0x000001a0


	//   ....[3]....
        /*d904*/ 	.word	0x00000380


	//   ....[4]....
        /*d908*/ 	.word	0x00003710


	//----- nvinfo : EIATTR_REG_RECONFIG
	.align		4
.L_28:
        /*d90c*/ 	.byte	0x01, 0x54
	.zero		2


	//----- nvinfo : EIATTR_MBARRIER_INSTR_OFFSETS
	.align		4
        /*d910*/ 	.byte	0x04, 0x39
        /*d912*/ 	.short	(.L_30 - .L_29)


	//   ....[0]....
.L_29:
        /*d914*/ 	.word	0x00000320
        /*d918*/ 	.word	0x000000ff
        /*d91c*/ 	.word	0x00000000
        /*d920*/ 	.short	0x0100
        /*d922*/ 	.byte	0x0a
	.zero		1


	//   ....[1]....
        /*d924*/ 	.word	0x00000330
        /*d928*/ 	.word	0x000000ff
        /*d92c*/ 	.word	0x00000010
        /*d930*/ 	.short	0x0100
        /*d932*/ 	.byte	0x0a
	.zero		1


	//   ....[2]....
        /*d934*/ 	.word	0x00000340
        /*d938*/ 	.word	0x000000ff
        /*d93c*/ 	.word	0x00000008
        /*d940*/ 	.short	0x0100
        /*d942*/ 	.byte	0x0a
	.zero		1


	//   ....[3]....
        /*d944*/ 	.word	0x00000350
        /*d948*/ 	.word	0x000000ff
        /*d94c*/ 	.word	0x00000018
        /*d950*/ 	.short	0x0100
        /*d952*/ 	.byte	0x0a
	.zero		1


	//   ....[4]....
        /*d954*/ 	.word	0x000005b0
        /*d958*/ 	.word	0x000000ff
        /*d95c*/ 	.word	0x00000030
        /*d960*/ 	.short	0x0100
        /*d962*/ 	.byte	0x08
	.zero		1


	//   ....[5]....
        /*d964*/ 	.word	0x000005c0
        /*d968*/ 	.word	0x000000ff
        /*d96c*/ 	.word	0x00000038
        /*d970*/ 	.short	0x0100
        /*d972*/ 	.byte	0x08
	.zero		1


	//   ....[6]....
        /*d974*/ 	.word	0x00003b10
        /*d978*/ 	.word	0x000000ff
        /*d97c*/ 	.word	0x00000000
        /*d980*/ 	.short	0x010a
        /*d982*/ 	.byte	0x14
	.zero		1


	//   ....[7]....
        /*d984*/ 	.word	0x00003b50
        /*d988*/ 	.word	0x000000ff
        /*d98c*/ 	.word	0x00000000
        /*d990*/ 	.short	0x010a
        /*d992*/ 	.byte	0x14
	.zero		1


	//   ....[8]....
        /*d994*/ 	.word	0x0000f2e0
        /*d998*/ 	.word	0x000000ff
        /*d99c*/ 	.word	0x00000000
        /*d9a0*/ 	.short	0x010a
        /*d9a2*/ 	.byte	0x16
	.zero		1


	//   ....[9]....
        /*d9a4*/ 	.word	0x0000f320
        /*d9a8*/ 	.word	0x000000ff
        /*d9ac*/ 	.word	0x00000000
        /*d9b0*/ 	.short	0x010a
        /*d9b2*/ 	.byte	0x16
	.zero		1


	//   ....[10]....
        /*d9b4*/ 	.word	0x0001ca10
        /*d9b8*/ 	.word	0x000000ff
        /*d9bc*/ 	.word	0x00000000
        /*d9c0*/ 	.short	0x0101
        /*d9c2*/ 	.byte	0x15
	.zero		1


	//   ....[11]....
        /*d9c4*/ 	.word	0x00022290
        /*d9c8*/ 	.word	0x000000ff
        /*d9cc*/ 	.word	0x00000000
        /*d9d0*/ 	.short	0x0101
        /*d9d2*/ 	.byte	0x0f
	.zero		1


	//   ....[12]....
        /*d9d4*/ 	.word	0x0004e190
        /*d9d8*/ 	.word	0x00000010
        /*d9dc*/ 	.word	0x00000010
        /*d9e0*/ 	.short	0x010a
        /*d9e2*/ 	.byte	0x3f
	.zero		1


	//   ....[13]....
        /*d9e4*/ 	.word	0x0004e570
        /*d9e8*/ 	.word	0x00000002
        /*d9ec*/ 	.word	0x00000038
        /*d9f0*/ 	.short	0x0101
        /*d9f2*/ 	.byte	0x3f
	.zero		1


	//   ....[14]....
        /*d9f4*/ 	.word	0x0004ecc0
        /*d9f8*/ 	.word	0x00000005
        /*d9fc*/ 	.word	0x00000000
        /*da00*/ 	.short	0x010a
        /*da02*/ 	.byte	0x3f
	.zero		1


	//   ....[15]....
        /*da04*/ 	.word	0x0004ed50
        /*da08*/ 	.word	0x00000003
        /*da0c*/ 	.word	0x00000000
        /*da10*/ 	.short	0x010a
        /*da12*/ 	.byte	0x3f
	.zero		1


	//   ....[16]....
        /*da14*/ 	.word	0x0004edc0
        /*da18*/ 	.word	0x00000003
        /*da1c*/ 	.word	0x00000000
        /*da20*/ 	.short	0x010a
        /*da22*/ 	.byte	0x3f
	.zero		1


	//   ....[17]....
        /*da24*/ 	.word	0x0004ee30
        /*da28*/ 	.word	0x00000000
        /*da2c*/ 	.word	0x00000000
        /*da30*/ 	.short	0x010a
        /*da32*/ 	.byte	0x3f
	.zero		1


	//   ....[18]....
        /*da34*/ 	.word	0x0004ef10
        /*da38*/ 	.word	0x00000010
        /*da3c*/ 	.word	0x00000010
        /*da40*/ 	.short	0x010a
        /*da42*/ 	.byte	0x3f
	.zero		1


	//   ....[19]....
        /*da44*/ 	.word	0x0004eff0
        /*da48*/ 	.word	0x00000005
        /*da4c*/ 	.word	0x00000000
        /*da50*/ 	.short	0x010a
        /*da52*/ 	.byte	0x3f
	.zero		1


	//----- nvinfo : EIATTR_NUM_MBARRIERS
	.align		4
.L_30:
        /*da54*/ 	.byte	0x03, 0x38
        /*da56*/ 	.short	0x0006


	//----- nvinfo : EIATTR_EXIT_INSTR_OFFSETS
	.align		4
        /*da58*/ 	.byte	0x04, 0x1c
        /*da5a*/ 	.short	(.L_32 - .L_31)


	//   ....[0]....
.L_31:
        /*da5c*/ 	.word	0x00000620


	//   ....[1]....
        /*da60*/ 	.word	0x00000f80


	//   ....[2]....
        /*da64*/ 	.word	0x0004d7a0


	//   ....[3]....
        /*da68*/ 	.word	0x0004de20


	//   ....[4]....
        /*da6c*/ 	.word	0x0004eda0


	//----- nvinfo : EIATTR_MAX_THREADS
	.align		4
.L_32:
        /*da70*/ 	.byte	0x04, 0x05
        /*da72*/ 	.short	(.L_34 - .L_33)
.L_33:
        /*da74*/ 	.word	0x00000180
        /*da78*/ 	.word	0x00000001
        /*da7c*/ 	.word	0x00000001


	//----- nvinfo : EIATTR_CRS_STACK_SIZE
	.align		4
.L_34:
        /*da80*/ 	.byte	0x04, 0x1e
        /*da82*/ 	.short	(.L_36 - .L_35)
.L_35:
        /*da84*/ 	.word	0x00000000


	//----- nvinfo : EIATTR_CBANK_PARAM_SIZE
	.align		4
.L_36:
        /*da88*/ 	.byte	0x03, 0x19
        /*da8a*/ 	.short	0x0470


	//----- nvinfo : EIATTR_PARAM_CBANK
	.align		4
        /*da8c*/ 	.byte	0x04, 0x0a
        /*da8e*/ 	.short	(.L_38 - .L_37)
	.align		4
.L_37:
        /*da90*/ 	.word	index@(.nv.constant0._ZN7cutlass13device_kernelINS_4gemm6kernel13GemmUniversalIN4cute5tupleIJiiiiEEENS1_10collective13CollectiveMmaINS1_37MainloopSm90TmaGmmaWarpSpecializedFP8ILi2ENS5_IJNS4_1CILi1EEESB_SB_EEENS1_35KernelTmaWarpSpecializedCooperativeEEENS5_IJNSA_ILi512EEENSA_ILi192EEENSA_ILi128EEEEEENS_12float_e4m3_tENS5_IJlSB_lEEESJ_SK_NS4_8TiledMMAINS4_8MMA_AtomIJNS4_4SM904GMMA31MMA_64x192x32_F32E4M3E4M3_SS_TNILNSO_7ScaleInE1ELSQ_1EEEEEENS4_6LayoutINS5_IJNSA_ILi2EEESB_SB_EEENS5_IJSB_NSA_ILi0EEESW_EEEEENS5_IJNS4_10UnderscoreESZ_SZ_EEEEENS4_13SM90_TMA_LOADENS4_14ComposedLayoutINS4_7SwizzleILi3ELi4ELi3EEENS4_18smem_ptr_flag_bitsILi8EEENST_INS5_IJNSA_ILi8EEESH_EEENS5_IJSH_SB_EEEEEEEvNS4_8identityES12_S1C_vS1D_EENS_8epilogue10collective6detail29Sm90TmaWarpSpecializedAdapterINS1G_15DefaultEpilogueISJ_SK_SK_NS1F_6thread17LinearCombinationISJ_Li1EffLNS1K_9ScaleType4KindE0ELNS_15FloatRoundStyleE2ESJ_EENS1_15EpilogueDefaultEEEEEvvEEEEvNT_6ParamsE)
        /*da94*/ 	.short	0x0210
        /*da96*/ 	.short	0x0470


	//----- nvinfo : EIATTR_SW_WAR
	.align		4
.L_38:
        /*da98*/ 	.byte	0x04, 0x36
        /*da9a*/ 	.short	(.L_40 - .L_39)
.L_39:
        /*da9c*/ 	.word	0x00000008
.L_40:


//--------------------- .nv.callgraph             --------------------------
	.section	.nv.callgraph,"",@"SHT_CUDA_CALLGRAPH"
	.align	4
	.sectionentsize	8
	.align		4
        /*0000*/ 	.word	0x00000000
	.align		4
        /*0004*/ 	.word	0xffffffff
	.align		4
        /*0008*/ 	.word	0x00000000
	.align		4
        /*000c*/ 	.word	0xfffffffe
	.align		4
        /*0010*/ 	.word	0x00000000
	.align		4
        /*0014*/ 	.word	0xfffffffd
	.align		4
        /*0018*/ 	.word	0x00000000
	.align		4
        /*001c*/ 	.word	0xfffffffc


//--------------------- .nv.constant4             --------------------------
	.section	.nv.constant4,"a",@progbits
	.align	8
	.align		8
.nv.constant4:
        /*0000*/ 	.dword	_ZN40_INTERNAL_8eaa1514_4_k_cu_e13eb65a_145914cuda3std3__45__cpo5beginE
	.align		8
        /*0008*/ 	.dword	_ZN40_INTERNAL_8eaa1514_4_k_cu_e13eb65a_145914cuda3std3__45__cpo3endE
	.align		8
        /*0010*/ 	.dword	_ZN40_INTERNAL_8eaa1514_4_k_cu_e13eb65a_145914cuda3std3__45__cpo6cbeginE
	.align		8
        /*0018*/ 	.dword	_ZN40_INTERNAL_8eaa1514_4_k_cu_e13eb65a_145914cuda3std3__45__cpo4cendE
	.align		8
        /*0020*/ 	.dword	_ZN40_INTERNAL_8eaa1514_4_k_cu_e13eb65a_145914cuda3std3__442_GLOBAL__N__8eaa1514_4_k_cu_e13eb65a_145916ignoreE
	.align		8
        /*0028*/ 	.dword	_ZN40_INTERNAL_8eaa1514_4_k_cu_e13eb65a_145914cuda3std3__419piecewise_constructE
	.align		8
        /*0030*/ 	.dword	_ZN40_INTERNAL_8eaa1514_4_k_cu_e13eb65a_145914cuda3std3__48in_placeE
	.align		8
        /*0038*/ 	.dword	_ZN40_INTERNAL_8eaa1514_4_k_cu_e13eb65a_145914cuda3std6ranges3__45__cpo4swapE
	.align		8
        /*0040*/ 	.dword	_ZN40_INTERNAL_8eaa1514_4_k_cu_e13eb65a_145914cuda3std6ranges3__45__cpo9iter_moveE
	.align		8
        /*0048*/ 	.dword	_ZN40_INTERNAL_8eaa1514_4_k_cu_e13eb65a_145914cute7productE
	.align		8
        /*0050*/ 	.dword	_ZN40_INTERNAL_8eaa1514_4_k_cu_e13eb65a_145914cute1_E


//--------------------- .text._ZN7cutlass13device_kernelINS_4gemm6kernel13GemmUniversalIN4cute5tupleIJiiiiEEENS1_10collective13CollectiveMmaINS1_37MainloopSm90TmaGmmaWarpSpecializedFP8ILi2ENS5_IJNS4_1CILi1EEESB_SB_EEENS1_35KernelTmaWarpSpecializedCooperativeEEENS5_IJNSA_ILi512EEENSA_ILi192EEENSA_ILi128EEEEEENS_12float_e4m3_tENS5_IJlSB_lEEESJ_SK_NS4_8TiledMMAINS4_8MMA_AtomIJNS4_4SM904GMMA31MMA_64x192x32_F32E4M3E4M3_SS_TNILNSO_7ScaleInE1ELSQ_1EEEEEENS4_6LayoutINS5_IJNSA_ILi2EEESB_SB_EEENS5_IJSB_NSA_ILi0EEESW_EEEEENS5_IJNS4_10UnderscoreESZ_SZ_EEEEENS4_13SM90_TMA_LOADENS4_14ComposedLayoutINS4_7SwizzleILi3ELi4ELi3EEENS4_18smem_ptr_flag_bitsILi8EEENST_INS5_IJNSA_ILi8EEESH_EEENS5_IJSH_SB_EEEEEEEvNS4_8identityES12_S1C_vS1D_EENS_8epilogue10collective6detail29Sm90TmaWarpSpecializedAdapterINS1G_15DefaultEpilogueISJ_SK_SK_NS1F_6thread17LinearCombinationISJ_Li1EffLNS1K_9ScaleType4KindE0ELNS_15FloatRoundStyleE2ESJ_EENS1_15EpilogueDefaultEEEEEvvEEEEvNT_6ParamsE --------------------------
	.section	.text._ZN7cutlass13device_kernelINS_4gemm6kernel13GemmUniversalIN4cute5tupleIJiiiiEEENS1_10collective13CollectiveMmaINS1_37MainloopSm90TmaGmmaWarpSpecializedFP8ILi2ENS5_IJNS4_1CILi1EEESB_SB_EEENS1_35KernelTmaWarpSpecializedCooperativeEEENS5_IJNSA_ILi512EEENSA_ILi192EEENSA_ILi128EEEEEENS_12float_e4m3_tENS5_IJlSB_lEEESJ_SK_NS4_8TiledMMAINS4_8MMA_AtomIJNS4_4SM904GMMA31MMA_64x192x32_F32E4M3E4M3_SS_TNILNSO_7ScaleInE1ELSQ_1EEEEEENS4_6LayoutINS5_IJNSA_ILi2EEESB_SB_EEENS5_IJSB_NSA_ILi0EEESW_EEEEENS5_IJNS4_10UnderscoreESZ_SZ_EEEEENS4_13SM90_TMA_LOADENS4_14ComposedLayoutINS4_7SwizzleILi3ELi4ELi3EEENS4_18smem_ptr_flag_bitsILi8EEENST_INS5_IJNSA_ILi8EEESH_EEENS5_IJSH_SB_EEEEEEEvNS4_8identityES12_S1C_vS1D_EENS_8epilogue10collective6detail29Sm90TmaWarpSpecializedAdapterINS1G_15DefaultEpilogueISJ_SK_SK_NS1F_6thread17LinearCombinationISJ_Li1EffLNS1K_9ScaleType4KindE0ELNS_15FloatRoundStyleE2ESJ_EENS1_15EpilogueDefaultEEEEEvvEEEEvNT_6ParamsE,"ax",@progbits
	.align	128
.text._ZN7cutlass13device_kernelINS_4gemm6kernel13GemmUniversalIN4cute5tupleIJiiiiEEENS1_10collective13CollectiveMmaINS1_37MainloopSm90TmaGmmaWarpSpecializedFP8ILi2ENS5_IJNS4_1CILi1EEESB_SB_EEENS1_35KernelTmaWarpSpecializedCooperativeEEENS5_IJNSA_ILi512EEENSA_ILi192EEENSA_ILi128EEEEEENS_12float_e4m3_tENS5_IJlSB_lEEESJ_SK_NS4_8TiledMMAINS4_8MMA_AtomIJNS4_4SM904GMMA31MMA_64x192x32_F32E4M3E4M3_SS_TNILNSO_7ScaleInE1ELSQ_1EEEEEENS4_6LayoutINS5_IJNSA_ILi2EEESB_SB_EEENS5_IJSB_NSA_ILi0EEESW_EEEEENS5_IJNS4_10UnderscoreESZ_SZ_EEEEENS4_13SM90_TMA_LOADENS4_14ComposedLayoutINS4_7SwizzleILi3ELi4ELi3EEENS4_18smem_ptr_flag_bitsILi8EEENST_INS5_IJNSA_ILi8EEESH_EEENS5_IJSH_SB_EEEEEEEvNS4_8identityES12_S1C_vS1D_EENS_8epilogue10collective6detail29Sm90TmaWarpSpecializedAdapterINS1G_15DefaultEpilogueISJ_SK_SK_NS1F_6thread17LinearCombinationISJ_Li1EffLNS1K_9ScaleType4KindE0ELNS_15FloatRoundStyleE2ESJ_EENS1_15EpilogueDefaultEEEEEvvEEEEvNT_6ParamsE:
        .type           _ZN7cutlass13device_kernelINS_4gemm6kernel13GemmUniversalIN4cute5tupleIJiiiiEEENS1_10collective13CollectiveMmaINS1_37MainloopSm90TmaGmmaWarpSpecializedFP8ILi2ENS5_IJNS4_1CILi1EEESB_SB_EEENS1_35KernelTmaWarpSpecializedCooperativeEEENS5_IJNSA_ILi512EEENSA_ILi192EEENSA_ILi128EEEEEENS_12float_e4m3_tENS5_IJlSB_lEEESJ_SK_NS4_8TiledMMAINS4_8MMA_AtomIJNS4_4SM904GMMA31MMA_64x192x32_F32E4M3E4M3_SS_TNILNSO_7ScaleInE1ELSQ_1EEEEEENS4_6LayoutINS5_IJNSA_ILi2EEESB_SB_EEENS5_IJSB_NSA_ILi0EEESW_EEEEENS5_IJNS4_10UnderscoreESZ_SZ_EEEEENS4_13SM90_TMA_LOADENS4_14ComposedLayoutINS4_7SwizzleILi3ELi4ELi3EEENS4_18smem_ptr_flag_bitsILi8EEENST_INS5_IJNSA_ILi8EEESH_EEENS5_IJSH_SB_EEEEEEEvNS4_8identityES12_S1C_vS1D_EENS_8epilogue10collective6detail29Sm90TmaWarpSpecializedAdapterINS1G_15DefaultEpilogueISJ_SK_SK_NS1F_6thread17LinearCombinationISJ_Li1EffLNS1K_9ScaleType4KindE0ELNS_15FloatRoundStyleE2ESJ_EENS1_15EpilogueDefaultEEEEEvvEEEEvNT_6ParamsE,@function
        .size           _ZN7cutlass13device_kernelINS_4gemm6kernel13GemmUniversalIN4cute5tupleIJiiiiEEENS1_10collective13CollectiveMmaINS1_37MainloopSm90TmaGmmaWarpSpecializedFP8ILi2ENS5_IJNS4_1CILi1EEESB_SB_EEENS1_35KernelTmaWarpSpecializedCooperativeEEENS5_IJNSA_ILi512EEENSA_ILi192EEENSA_ILi128EEEEEENS_12float_e4m3_tENS5_IJlSB_lEEESJ_SK_NS4_8TiledMMAINS4_8MMA_AtomIJNS4_4SM904GMMA31MMA_64x192x32_F32E4M3E4M3_SS_TNILNSO_7ScaleInE1ELSQ_1EEEEEENS4_6LayoutINS5_IJNSA_ILi2EEESB_SB_EEENS5_IJSB_NSA_ILi0EEESW_EEEEENS5_IJNS4_10UnderscoreESZ_SZ_EEEEENS4_13SM90_TMA_LOADENS4_14ComposedLayoutINS4_7SwizzleILi3ELi4ELi3EEENS4_18smem_ptr_flag_bitsILi8EEENST_INS5_IJNSA_ILi8EEESH_EEENS5_IJSH_SB_EEEEEEEvNS4_8identityES12_S1C_vS1D_EENS_8epilogue10collective6detail29Sm90TmaWarpSpecializedAdapterINS1G_15DefaultEpilogueISJ_SK_SK_NS1F_6thread17LinearCombinationISJ_Li1EffLNS1K_9ScaleType4KindE0ELNS_15FloatRoundStyleE2ESJ_EENS1_15EpilogueDefaultEEEEEvvEEEEvNT_6ParamsE,(.L_x_165 - _ZN7cutlass13device_kernelINS_4gemm6kernel13GemmUniversalIN4cute5tupleIJiiiiEEENS1_10collective13CollectiveMmaINS1_37MainloopSm90TmaGmmaWarpSpecializedFP8ILi2ENS5_IJNS4_1CILi1EEESB_SB_EEENS1_35KernelTmaWarpSpecializedCooperativeEEENS5_IJNSA_ILi512EEENSA_ILi192EEENSA_ILi128EEEEEENS_12float_e4m3_tENS5_IJlSB_lEEESJ_SK_NS4_8TiledMMAINS4_8MMA_AtomIJNS4_4SM904GMMA31MMA_64x192x32_F32E4M3E4M3_SS_TNILNSO_7ScaleInE1ELSQ_1EEEEEENS4_6LayoutINS5_IJNSA_ILi2EEESB_SB_EEENS5_IJSB_NSA_ILi0EEESW_EEEEENS5_IJNS4_10UnderscoreESZ_SZ_EEEEENS4_13SM90_TMA_LOADENS4_14ComposedLayoutINS4_7SwizzleILi3ELi4ELi3EEENS4_18smem_ptr_flag_bitsILi8EEENST_INS5_IJNSA_ILi8EEESH_EEENS5_IJSH_SB_EEEEEEEvNS4_8identityES12_S1C_vS1D_EENS_8epilogue10collective6detail29Sm90TmaWarpSpecializedAdapterINS1G_15DefaultEpilogueISJ_SK_SK_NS1F_6thread17LinearCombinationISJ_Li1EffLNS1K_9ScaleType4KindE0ELNS_15FloatRoundStyleE2ESJ_EENS1_15EpilogueDefaultEEEEEvvEEEEvNT_6ParamsE)
        .other          _ZN7cutlass13device_kernelINS_4gemm6kernel13GemmUniversalIN4cute5tupleIJiiiiEEENS1_10collective13CollectiveMmaINS1_37MainloopSm90TmaGmmaWarpSpecializedFP8ILi2ENS5_IJNS4_1CILi1EEESB_SB_EEENS1_35KernelTmaWarpSpecializedCooperativeEEENS5_IJNSA_ILi512EEENSA_ILi192EEENSA_ILi128EEEEEENS_12float_e4m3_tENS5_IJlSB_lEEESJ_SK_NS4_8TiledMMAINS4_8MMA_AtomIJNS4_4SM904GMMA31MMA_64x192x32_F32E4M3E4M3_SS_TNILNSO_7ScaleInE1ELSQ_1EEEEEENS4_6LayoutINS5_IJNSA_ILi2EEESB_SB_EEENS5_IJSB_NSA_ILi0EEESW_EEEEENS5_IJNS4_10UnderscoreESZ_SZ_EEEEENS4_13SM90_TMA_LOADENS4_14ComposedLayoutINS4_7SwizzleILi3ELi4ELi3EEENS4_18smem_ptr_flag_bitsILi8EEENST_INS5_IJNSA_ILi8EEESH_EEENS5_IJSH_SB_EEEEEEEvNS4_8identityES12_S1C_vS1D_EENS_8epilogue10collective6detail29Sm90TmaWarpSpecializedAdapterINS1G_15DefaultEpilogueISJ_SK_SK_NS1F_6thread17LinearCombinationISJ_Li1EffLNS1K_9ScaleType4KindE0ELNS_15FloatRoundStyleE2ESJ_EENS1_15EpilogueDefaultEEEEEvvEEEEvNT_6ParamsE,@"STO_CUDA_ENTRY STV_DEFAULT"
_ZN7cutlass13device_kernelINS_4gemm6kernel13GemmUniversalIN4cute5tupleIJiiiiEEENS1_10collective13CollectiveMmaINS1_37MainloopSm90TmaGmmaWarpSpecializedFP8ILi2ENS5_IJNS4_1CILi1EEESB_SB_EEENS1_35KernelTmaWarpSpecializedCooperativeEEENS5_IJNSA_ILi512EEENSA_ILi192EEENSA_ILi128EEEEEENS_12float_e4m3_tENS5_IJlSB_lEEESJ_SK_NS4_8TiledMMAINS4_8MMA_AtomIJNS4_4SM904GMMA31MMA_64x192x32_F32E4M3E4M3_SS_TNILNSO_7ScaleInE1ELSQ_1EEEEEENS4_6LayoutINS5_IJNSA_ILi2EEESB_SB_EEENS5_IJSB_NSA_ILi0EEESW_EEEEENS5_IJNS4_10UnderscoreESZ_SZ_EEEEENS4_13SM90_TMA_LOADENS4_14ComposedLayoutINS4_7SwizzleILi3ELi4ELi3EEENS4_18smem_ptr_flag_bitsILi8EEENST_INS5_IJNSA_ILi8EEESH_EEENS5_IJSH_SB_EEEEEEEvNS4_8identityES12_S1C_vS1D_EENS_8epilogue10collective6detail29Sm90TmaWarpSpecializedAdapterINS1G_15DefaultEpilogueISJ_SK_SK_NS1F_6thread17LinearCombinationISJ_Li1EffLNS1K_9ScaleType4KindE0ELNS_15FloatRoundStyleE2ESJ_EENS1_15EpilogueDefaultEEEEEvvEEEEvNT_6ParamsE:
[----:B------:R-:W0:Y:S02]  /*0000*/  LDC R1, c[0x0][0x28] ;  /* 0x00000a00ff017b82 */ /* 0x000e240000000800 */
[----:B0-----:R-:W-:Y:S01]  /*0010*/  VIADD R1, R1, 0xffffea10 ;  /* 0xffffea1001017836 */ /* 0x001fe20000000000 */
[----:B------:R-:W0:Y:S01]  /*0020*/  S2R R2, SR_TID.X ;  /* 0x0000000000027919 */ /* 0x000e220000002100 */
[----:B------:R-:W-:Y:S01]  /*0030*/  ELECT P0, URZ, PT ;  /* 0x00000000003f782f */ /* 0x000fe20003800000 */
[----:B------:R-:W-:Y:S01]  /*0040*/  BSSY B0, `(.L_x_0) ;  /* 0x0000015000007945 */ /* 0x000fe20003800000 */
[--C-:B0-----:R-:W-:Y:S02]  /*0050*/  SHF.R.U32.HI R0, RZ, 0x5, R2.reuse ;  /* 0x00000005ff007819 */ /* 0x101fe40000011602 */
[----:B------:R-:W-:-:S03]  /*0060*/  SHF.R.U32.HI R2, RZ, 0x7, R2 ;  /* 0x00000007ff027819 */ /* 0x000fc60000011602 */
[----:B------:R-:W0:Y:S04]  /*0070*/  SHFL.IDX PT, R3, R0, RZ, 0x1f ;  /* 0x00001fff00037589 */ /* 0x000e2800000e0000 */
[----:B------:R-:W1:Y:S01]  /*0080*/  SHFL.IDX PT, R2, R2, RZ, 0x1f ;  /* 0x00001fff02027589 */ /* 0x000e6200000e0000 */
[----:B0-----:R-:W-:Y:S02]  /*0090*/  R2UR UR4, R3 ;  /* 0x00000000030472ca */ /* 0x001fe400000e0000 */
[----:B-1----:R-:W-:-:S11]  /*00a0*/  R2UR UR8, R2 ;  /* 0x00000000020872ca */ /* 0x002fd600000e0000 */
[----:B------:R-:W-:Y:S02]  /*00b0*/  USHF.R.S32.HI UR5, URZ, 0x1f, UR4 ;  /* 0x0000001f3f057899 */ /* 0x000fe40008011404 */
[----:B------:R-:W-:Y:S02]  /*00c0*/  ISETP.NE.OR P0, PT, RZ, UR4, !P0 ;  /* 0x00000004ff007c0c */ /* 0x000fe4000c705670 */
[----:B------:R-:W-:-:S04]  /*00d0*/  ULEA.HI UR5, UR5, UR4, URZ, 0x2 ;  /* 0x0000000405057291 */ /* 0x000fc8000f8f103f */
[----:B------:R-:W-:-:S04]  /*00e0*/  ULOP3.LUT UR5, UR5, 0xfffffffc, URZ, 0xc0, !UPT ;  /* 0xfffffffc05057892 */ /* 0x000fc8000f8ec03f */
[----:B------:R-:W-:-:S03]  /*00f0*/  UIADD3 UR7, UR4, -UR5, URZ ;  /* 0x8000000504077290 */ /* 0x000fc6000fffe03f */
[----:B------:R-:W-:Y:S09]  /*0100*/  @P0 BRA `(.L_x_1) ;  /* 0x0000000000200947 */ /* 0x000ff20003800000 */
[----:B------:R-:W-:Y:S02]  /*0110*/  ULDC.64 UR4, c[0x0][0x198] ;  /* 0x0000660000047ab9 */ /* 0x000fe40000000a00 */
[----:B------:R-:W-:Y:S02]  /*0120*/  UIADD3 UR10, UP0, UR4, 0xf0, URZ ;  /* 0x000000f0040a7890 */ /* 0x000fe4000ff1e03f */
[----:B------:R-:W-:Y:S02]  /*0130*/  UIADD3 UR4, UP1, UR4, 0x1f0, URZ ;  /* 0x000001f004047890 */ /* 0x000fe4000ff3e03f */
[----:B------:R-:W-:Y:S02]  /*0140*/  UIADD3.X UR11, URZ, UR5, URZ, UP0, !UPT ;  /* 0x000000053f0b7290 */ /* 0x000fe400087fe43f */
[----:B------:R-:W-:-:S07]  /*0150*/  UIADD3.X UR5, URZ, UR5, URZ, UP1, !UPT ;  /* 0x000000053f057290 */ /* 0x000fce0008ffe43f */
[----:B------:R0:W-:Y:S02]  /*0160*/  UTMACCTL.PF [UR10] ;  /* 0x000000000a0079b9 */ /* 0x0001e40008040000 */
[----:B------:R0:W-:Y:S02]  /*0170*/  UTMACCTL.PF [UR4] ;  /* 0x00000000040079b9 */ /* 0x0001e40008040000 */
[----:B0-----:R-:W-:Y:S01]  /*0180*/  NOP ;  /* 0x0000000000007918 */ /* 0x001fe20000000000 */
.L_x_1:
[----:B------:R-:W-:Y:S05]  /*0190*/  BSYNC B0 ;  /* 0x0000000000007941 */ /* 0x000fea0003800000 */
.L_x_0:
[----:B------:R-:W0:Y:S01]  /*01a0*/  SHFL.IDX PT, R2, R0, RZ, 0x1f ;  /* 0x00001fff00027589 */ /* 0x000e2200000e0000 */
[----:B------:R-:W-:Y:S01]  /*01b0*/  UISETP.NE.AND UP0, UPT, UR7, 0x3, UPT ;  /* 0x000000030700788c */ /* 0x000fe2000bf05270 */
[----:B------:R-:W-:Y:S01]  /*01c0*/  ISETP.NE.AND P1, PT, RZ, UR8, PT ;  /* 0x00000008ff007c0c */ /* 0x000fe2000bf25270 */
[----:B------:R-:W-:Y:S02]  /*01d0*/  UIADD3 UR11, UR8, -0x1, URZ ;  /* 0xffffffff080b7890 */ /* 0x000fe4000fffe03f */
[----:B------:R-:W-:Y:S02]  /*01e0*/  UISETP.EQ.OR UP0, UPT, UR7, URZ, !UP0 ;  /* 0x0000003f0700728c */ /* 0x000fe4000c702670 */
[----:B------:R-:W-:Y:S02]  /*01f0*/  UISETP.GE.U32.AND UP1, UPT, UR11, 0x2, UPT ;  /* 0x000000020b00788c */ /* 0x000fe4000bf26070 */
[----:B------:R-:W-:-:S04]  /*0200*/  UISETP.EQ.AND UP0, UPT, UR8, URZ, UP0 ;  /* 0x0000003f0800728c */ /* 0x000fc80008702270 */
[----:B------:R-:W-:-:S04]  /*0210*/  USEL UR6, URZ, 0x1, !UP0 ;  /* 0x000000013f067887 */ /* 0x000fc8000c000000 */
[----:B------:R-:W-:Y:S01]  /*0220*/  USEL UR6, UR6, 0x2, UP1 ;  /* 0x0000000206067887 */ /* 0x000fe20008800000 */
[----:B0-----:R-:W-:-:S13]  /*0230*/  ISETP.NE.AND P0, PT, R2, RZ, PT ;  /* 0x000000ff0200720c */ /* 0x001fda0003f05270 */
[----:B------:R-:W-:Y:S05]  /*0240*/  @P0 BRA `(.L_x_2) ;  /* 0x0000000000480947 */ /* 0x000fea0003800000 */
[----:B------:R-:W0:Y:S01]  /*0250*/  S2UR UR10, SR_CgaCtaId ;  /* 0x00000000000a79c3 */ /* 0x000e220000008800 */
[----:B------:R-:W-:Y:S01]  /*0260*/  UMOV UR4, 0x400 ;  /* 0x0000040000047882 */ /* 0x000fe20000000000 */
[----:B------:R-:W-:Y:S01]  /*0270*/  UMOV UR5, 0x1 ;  /* 0x0000000100057882 */ /* 0x000fe20000000000 */
[----:B------:R-:W-:Y:S01]  /*0280*/  UMOV UR8, 0x100 ;  /* 0x0000010000087882 */ /* 0x000fe20000000000 */
[----:B------:R-:W-:Y:S01]  /*0290*/  ELECT P0, URZ, PT ;  /* 0x00000000003f782f */ /* 0x000fe20003800000 */
[----:B------:R-:W-:-:S04]  /*02a0*/  UIADD3 UR8, -UR8, 0x100000, URZ ;  /* 0x0010000008087890 */ /* 0x000fc8000fffe13f */
[----:B------:R-:W-:Y:S02]  /*02b0*/  USHF.L.U32 UR9, UR8, 0xb, URZ ;  /* 0x0000000b08097899 */ /* 0x000fe4000800063f */
[----:B------:R-:W-:Y:S02]  /*02c0*/  USHF.L.U32 UR8, UR8, 0x1, URZ ;  /* 0x0000000108087899 */ /* 0x000fe4000800063f */
[----:B0-----:R-:W-:Y:S02]  /*02d0*/  ULEA UR10, UR10, UR4, 0x18 ;  /* 0x000000040a0a7291 */ /* 0x001fe4000f8ec03f */
[----:B------:R-:W-:-:S04]  /*02e0*/  UIADD3 UR4, -UR5, 0x100000, URZ ;  /* 0x0010000005047890 */ /* 0x000fc8000fffe13f */
[----:B------:R-:W-:Y:S02]  /*02f0*/  USHF.L.U32 UR5, UR4, 0xb, URZ ;  /* 0x0000000b04057899 */ /* 0x000fe4000800063f */
[----:B------:R-:W-:Y:S01]  /*0300*/  USHF.L.U32 UR4, UR4, 0x1, URZ ;  /* 0x0000000104047899 */ /* 0x000fe2000800063f */
[----:B------:R-:W0:Y:S11]  /*0310*/  FENCE.VIEW.ASYNC.S ;  /* 0x00000000000073c6 */ /* 0x000e360000000000 */
[----:B0-----:R0:W1:Y:S01]  /*0320*/  SYNCS.EXCH.64 URZ, [UR10], UR4 ;  /* 0x000000040a3f75b2 */ /* 0x0010620008000100 */
[----:B------:R0:W2:Y:S01]  /*0330*/  SYNCS.EXCH.64 URZ, [UR10+0x10], UR8 ;  /* 0x000010080a3f75b2 */ /* 0x0000a20008000100 */
[----:B------:R0:W3:Y:S01]  /*0340*/  SYNCS.EXCH.64 URZ, [UR10+0x8], UR4 ;  /* 0x000008040a3f75b2 */ /* 0x0000e20008000100 */
[----:B------:R0:W4:Y:S01]  /*0350*/  SYNCS.EXCH.64 URZ, [UR10+0x18], UR8 ;  /* 0x000018080a3f75b2 */ /* 0x0001220008000100 */
[----:B------:R-:W-:Y:S01]  /*0360*/  NOP ;  /* 0x0000000000007918 */ /* 0x000fe20000000000 */
.L_x_2:
[----:B------:R-:W5:Y:S01]  /*0370*/  LDC R4, c[0x0][0x65c] ;  /* 0x00019700ff047b82 */ /* 0x000f620000000800 */
[----:B------:R0:W1:Y:S01]  /*0380*/  SHFL.IDX PT, R2, R0, RZ, 0x1f ;  /* 0x00001fff00027589 */ /* 0x00006200000e0000 */
[----:B------:R-:W-:Y:S01]  /*0390*/  ELECT P0, URZ, PT ;  /* 0x00000000003f782f */ /* 0x000fe20003800000 */
[----:B------:R-:W-:Y:S01]  /*03a0*/  IMAD.MOV.U32 R3, RZ, RZ, RZ ;  /* 0x000000ffff037224 */ /* 0x000fe200078e00ff */
[----:B0-----:R-:W-:Y:S01]  /*03b0*/  UMOV UR4, 0x20 ;  /* 0x0000002000047882 */ /* 0x001fe20000000000 */
[----:B------:R-:W0:Y:S01]  /*03c0*/  S2R R5, SR_CTAID.Y ;  /* 0x0000000000057919 */ /* 0x000e220000002600 */
[----:B------:R-:W-:Y:S01]  /*03d0*/  NOP ;  /* 0x0000000000007918 */ /* 0x000fe20000000000 */
[----:B------:R-:W-:Y:S01]  /*03e0*/  NOP ;  /* 0x0000000000007918 */ /* 0x000fe20000000000 */
[----:B------:R-:W-:Y:S02]  /*03f0*/  LOP3.LUT R0, R0, 0xfffff7ff, RZ, 0xc0, !PT ;  /* 0xfffff7ff00007812 */ /* 0x000fe400078ec0ff */
[----:B-----5:R-:W-:-:S02]  /*0400*/  ISETP.NE.AND P2, PT, R4, 0x1, PT ;  /* 0x000000010400780c */ /* 0x020fc40003f45270 */
[----:B-1----:R-:W-:Y:S02]  /*0410*/  ISETP.NE.OR P0, PT, R2, RZ, !P0 ;  /* 0x000000ff0200720c */ /* 0x002fe40004705670 */
[----:B------:R-:W1:Y:S09]  /*0420*/  S2R R2, SR_CTAID.X ;  /* 0x0000000000027919 */ /* 0x000e720000002500 */
[----:B------:R-:W1:Y:S01]  /*0430*/  @P2 LDC R9, c[0x0][0x10] ;  /* 0x00000400ff092b82 */ /* 0x000e620000000800 */
[----:B0-----:R-:W-:Y:S01]  /*0440*/  @P2 IMAD.MOV.U32 R6, RZ, RZ, R5 ;  /* 0x000000ffff062224 */ /* 0x001fe200078e0005 */
[----:B------:R-:W-:Y:S01]  /*0450*/  VOTEU.ALL UP0, P0 ;  /* 0x00000000003f7886 */ /* 0x000fe20000000000 */
[----:B------:R-:W-:Y:S01]  /*0460*/  @P2 IMAD.MOV.U32 R7, RZ, RZ, RZ ;  /* 0x000000ffff072224 */ /* 0x000fe200078e00ff */
[----:B------:R-:W-:Y:S01]  /*0470*/  VOTEU.ALL UP1, P0 ;  /* 0x00000000003f7886 */ /* 0x000fe20000020000 */
[----:B------:R-:W-:Y:S01]  /*0480*/  @P2 IMAD.MOV.U32 R11, RZ, RZ, RZ ;  /* 0x000000ffff0b2224 */ /* 0x000fe200078e00ff */
[----:B------:R-:W-:Y:S01]  /*0490*/  @P2 LOP3.LUT R0, R0, 0x800, RZ, 0xfc, !PT ;  /* 0x0000080000002812 */ /* 0x000fe200078efcff */
[----:B------:R-:W-:Y:S01]  /*04a0*/  @!UP0 UMOV UR8, 0x400 ;  /* 0x0000040000088882 */ /* 0x000fe20000000000 */
[----:B------:R-:W0:Y:S01]  /*04b0*/  @!P2 LDC R4, c[0x0][0xc] ;  /* 0x00000300ff04ab82 */ /* 0x000e220000000800 */
[----:B------:R-:W-:-:S04]  /*04c0*/  @!UP0 UIADD3 UR4, -UR4, 0x100000, URZ ;  /* 0x0010000004048890 */ /* 0x000fc8000fffe13f */
[----:B------:R-:W-:Y:S02]  /*04d0*/  @!UP0 USHF.L.U32 UR5, UR4, 0xb, URZ ;  /* 0x0000000b04058899 */ /* 0x000fe4000800063f */
[----:B------:R-:W-:Y:S01]  /*04e0*/  @!UP0 USHF.L.U32 UR4, UR4, 0x1, URZ ;  /* 0x0000000104048899 */ /* 0x000fe2000800063f */
[----:B------:R-:W5:Y:S01]  /*04f0*/  @!UP0 S2UR UR9, SR_CgaCtaId ;  /* 0x00000000000989c3 */ /* 0x000f620000008800 */
[----:B-1----:R-:W-:-:S04]  /*0500*/  @P2 IMAD.WIDE.U32 R8, R2, R9, R6 ;  /* 0x0000000902082225 */ /* 0x002fc800078e0006 */
[----:B------:R-:W-:Y:S02]  /*0510*/  @P2 IMAD.MOV.U32 R10, RZ, RZ, R8 ;  /* 0x000000ffff0a2224 */ /* 0x000fe400078e0008 */
[----:B------:R-:W-:Y:S02]  /*0520*/  @P2 IMAD.IADD R12, R9, 0x1, R11 ;  /* 0x00000001090c2824 */ /* 0x000fe400078e020b */
[----:B0-----:R-:W-:-:S04]  /*0530*/  @!P2 IMAD.WIDE.U32 R6, R4, R5, R2 ;  /* 0x000000050406a225 */ /* 0x001fc800078e0002 */
[----:B------:R-:W-:Y:S02]  /*0540*/  @!P2 IMAD.MOV.U32 R10, RZ, RZ, R6 ;  /* 0x000000ffff0aa224 */ /* 0x000fe400078e0006 */
[----:B------:R-:W-:Y:S01]  /*0550*/  @!P2 IMAD.MOV.U32 R12, RZ, RZ, R7 ;  /* 0x000000ffff0ca224 */ /* 0x000fe200078e0007 */
[----:B-----5:R-:W-:Y:S02]  /*0560*/  @!UP0 ULEA UR8, UR9, UR8, 0x18 ;  /* 0x0000000809088291 */ /* 0x020fe4000f8ec03f */
[----:B------:R0:W-:Y:S01]  /*0570*/  STL [R1+0x864], R10 ;  /* 0x0008640a01007387 */ /* 0x0001e20000100800 */
[----:B------:R-:W-:-:S03]  /*0580*/  VOTEU.ALL UP0, P0 ;  /* 0x00000000003f7886 */ /* 0x000fc60000000000 */
[----:B------:R0:W-:Y:S04]  /*0590*/  STL [R1+0x860], R12 ;  /* 0x0008600c01007387 */ /* 0x0001e80000100800 */
[----:B------:R-:W1:Y:S02]  /*05a0*/  FENCE.VIEW.ASYNC.S ;  /* 0x00000000000073c6 */ /* 0x000e640000000000 */
[----:B-1----:R0:W2:Y:S01]  /*05b0*/  @!UP0 SYNCS.EXCH.64 URZ, [UR8+0x30], UR4 ;  /* 0x00003004083f85b2 */ /* 0x0020a20008000100 */
[----:B------:R0:W2:Y:S01]  /*05c0*/  @!UP1 SYNCS.EXCH.64 URZ, [UR8+0x38], UR4 ;  /* 0x00003804083f95b2 */ /* 0x0000a20008000100 */
[----:B------:R-:W-:Y:S01]  /*05d0*/  NOP ;  /* 0x0000000000007918 */ /* 0x000fe20000000000 */
[----:B--234-:R-:W-:Y:S06]  /*05e0*/  BAR.SYNC.DEFER_BLOCKING 0x0 ;  /* 0x0000000000007b1d */ /* 0x01cfec0000010000 */
[----:B0-----:R-:W-:Y:S05]  /*05f0*/  @!P1 BRA `(.L_x_3) ;  /* 0x000004d0006c9947 */ /* 0x001fea0003800000 */
[----:B------:R-:W-:-:S06]  /*0600*/  UISETP.GT.U32.AND UP0, UPT, UR11, 0x1, UPT ;  /* 0x000000010b00788c */ /* 0x000fcc000bf04070 */
[----:B------:R-:W-:-:S13]  /*0610*/  PLOP3.LUT P0, PT, PT, PT, UP0, 0x80, 0x0 ;  /* 0x000000000000781c */ /* 0x000fda0003f0f008 */
[----:B------:R-:W-:Y:S05]  /*0620*/  @P0 EXIT ;  /* 0x000000000000094d */ /* 0x000fea0003800000 */
[----:B------:R-:W-:Y:S01]  /*0630*/  IMAD.MOV.U32 R7, RZ, RZ, -0x1 ;  /* 0xffffffffff077424 */ /* 0x000fe200078e00ff */
[----:B------:R-:W-:Y:S01]  /*0640*/  ULDC.64 UR4, c[0x0][0x650] ;  /* 0x0001940000047ab9 */ /* 0x000fe20000000a00 */
[----:B------:R-:W-:Y:S01]  /*0650*/  IMAD.MOV.U32 R6, RZ, RZ, -0x1 ;  /* 0xffffffffff067424 */ /* 0x000fe200078e00ff */
[----:B------:R-:W-:Y:S01]  /*0660*/  ISETP.GE.U32.AND P0, PT, R10, UR4, PT ;  /* 0x000000040a007c0c */ /* 0x000fe2000bf06070 */
[----:B------:R-:W-:Y:S01]  /*0670*/  UMOV UR19, 0xffffffff ;  /* 0xffffffff00137882 */ /* 0x000fe20000000000 */
[----:B------:R0:W-:Y:S01]  /*0680*/  STL [R1+0x858], R7 ;  /* 0x0008580701007387 */ /* 0x0001e20000100800 */
[----:B------:R-:W-:Y:S02]  /*0690*/  PRMT R4, RZ, 0x7610, R4 ;  /* 0x00007610ff047816 */ /* 0x000fe40000000004 */
[----:B------:R-:W-:Y:S01]  /*06a0*/  ISETP.GE.U32.AND.EX P0, PT, R12, UR5, PT, P0 ;  /* 0x000000050c007c0c */ /* 0x000fe2000bf06100 */
[----:B------:R0:W-:-:S12]  /*06b0*/  STL [R1+0x85c], R6 ;  /* 0x00085c0601007387 */ /* 0x0001d80000100800 */
[----:B0-----:R-:W-:Y:S05]  /*06c0*/  @P0 BRA `(.L_x_4) ;  /* 0x00000004006c0947 */ /* 0x001fea0003800000 */
[----:B------:R-:W-:Y:S01]  /*06d0*/  ULDC.64 UR14, c[0x0][0x628] ;  /* 0x00018a00000e7ab9 */ /* 0x000fe20000000a00 */
[----:B------:R-:W0:Y:S01]  /*06e0*/  LDC.64 R14, c[0x0][0x620] ;  /* 0x00018800ff0e7b82 */ /* 0x000e220000000a00 */
[----:B------:R-:W-:Y:S01]  /*06f0*/  ISETP.NE.U32.AND P0, PT, RZ, UR14, PT ;  /* 0x0000000eff007c0c */ /* 0x000fe2000bf05070 */
[----:B------:R-:W-:Y:S01]  /*0700*/  ULDC UR13, c[0x0][0x630] ;  /* 0x00018c00000d7ab9 */ /* 0x000fe20000000800 */
[----:B------:R-:W-:Y:S02]  /*0710*/  R2UR UR4, R10 ;  /* 0x000000000a0472ca */ /* 0x000fe400000e0000 */
[----:B------:R-:W-:Y:S02]  /*0720*/  ISETP.NE.AND.EX P0, PT, RZ, UR15, PT, P0 ;  /* 0x0000000fff007c0c */ /* 0x000fe4000bf05300 */
[----:B------:R-:W-:-:S11]  /*0730*/  R2UR UR5, R12 ;  /* 0x000000000c0572ca */ /* 0x000fd600000e0000 */
[----:B------:R-:W-:Y:S05]  /*0740*/  @!P0 BRA `(.L_x_5) ;  /* 0x0000000000308947 */ /* 0x000fea0003800000 */
[----:B------:R-:W-:Y:S01]  /*0750*/  R2UR UR4, R10 ;  /* 0x000000000a0472ca */ /* 0x000fe200000e0000 */
[----:B------:R-:W-:Y:S01]  /*0760*/  ULDC UR7, c[0x0][0x634] ;  /* 0x00018d0000077ab9 */ /* 0x000fe20000000800 */
[----:B------:R-:W-:-:S11]  /*0770*/  R2UR UR12, R12 ;  /* 0x000000000c0c72ca */ /* 0x000fd600000e0000 */
[----:B------:R-:W-:-:S04]  /*0780*/  UIADD3 UR7, UP0, UR4, UR7, URZ ;  /* 0x0000000704077290 */ /* 0x000fc8000ff1e03f */
[----:B------:R-:W-:-:S04]  /*0790*/  UIADD3.X UR12, URZ, UR12, URZ, UP0, !UPT ;  /* 0x0000000c3f0c7290 */ /* 0x000fc800087fe43f */
[----:B------:R-:W-:-:S04]  /*07a0*/  UIMAD.WIDE.U32 UR4, UR12, UR14, URZ ;  /* 0x0000000e0c0472a5 */ /* 0x000fc8000f8e003f */
[----:B------:R-:W-:Y:S02]  /*07b0*/  UIMAD.WIDE.U32 UR8, UP0, UR7, UR15, UR4 ;  /* 0x0000000f070872a5 */ /* 0x000fe4000f800004 */
[----:B------:R-:W-:Y:S02]  /*07c0*/  UIMAD.WIDE.U32 UR4, UR7, UR14, URZ ;  /* 0x0000000e070472a5 */ /* 0x000fe4000f8e003f */
[----:B------:R-:W-:Y:S02]  /*07d0*/  UIADD3.X UR11, URZ, URZ, URZ, UP0, !UPT ;  /* 0x0000003f3f0b7290 */ /* 0x000fe400087fe43f */
[----:B------:R-:W-:Y:S01]  /*07e0*/  UIADD3 URZ, UP0, UR5, UR8, URZ ;  /* 0x00000008053f7290 */ /* 0x000fe2000ff1e03f */
[----:B------:R-:W-:-:S03]  /*07f0*/  UMOV UR10, UR9 ;  /* 0x00000009000a7c82 */ /* 0x000fc60008000000 */
[----:B------:R-:W-:-:S12]  /*0800*/  UIMAD.WIDE.U32.X UR4, UR12, UR15, UR10, UP0 ;  /* 0x0000000f0c0472a5 */ /* 0x000fd800080e040a */
.L_x_5:
[----:B------:R-:W-:Y:S01]  /*0810*/  USHF.R.U64 UR19, UR4, UR13, UR5 ;  /* 0x0000000d04137299 */ /* 0x000fe20008001205 */
[----:B------:R-:W1:Y:S01]  /*0820*/  LDC R8, c[0x0][0x618] ;  /* 0x00018600ff087b82 */ /* 0x000e620000000800 */
[----:B------:R-:W-:Y:S01]  /*0830*/  USHF.R.U32.HI UR4, URZ, UR13, UR5 ;  /* 0x0000000d3f047299 */ /* 0x000fe20008011605 */
[----:B------:R-:W-:Y:S01]  /*0840*/  I2FP.F32.U32 R3, R2 ;  /* 0x0000000200037245 */ /* 0x000fe20000201000 */
[----:B------:R-:W-:Y:S01]  /*0850*/  IMAD.MOV.U32 R6, RZ, RZ, R10 ;  /* 0x000000ffff067224 */ /* 0x000fe200078e000a */
[----:B------:R-:W-:Y:S01]  /*0860*/  ULDC UR5, c[0x0][0x150] ;  /* 0x0000540000057ab9 */ /* 0x000fe20000000800 */
[----:B------:R-:W-:Y:S01]  /*0870*/  IADD3 R11, P0, RZ, -UR19, RZ ;  /* 0x80000013ff0b7c10 */ /* 0x000fe2000ff1e0ff */
[----:B------:R-:W-:Y:S02]  /*0880*/  IMAD.MOV.U32 R7, RZ, RZ, R12 ;  /* 0x000000ffff077224 */ /* 0x000fe400078e000c */
[----:B------:R-:W-:Y:S01]  /*0890*/  FMUL R3, R3, UR5 ;  /* 0x0000000503037c20 */ /* 0x000fe20008400000 */
[----:B------:R-:W2:Y:S01]  /*08a0*/  LDC.64 R22, c[0x0][0x640] ;  /* 0x00019000ff167b82 */ /* 0x000ea20000000a00 */
[----:B------:R-:W-:Y:S01]  /*08b0*/  IMAD.X R13, RZ, RZ, ~UR4, P0 ;  /* 0x80000004ff0d7e24 */ /* 0x000fe200080e06ff */
[----:B------:R-:W-:Y:S01]  /*08c0*/  ULDC UR4, c[0x0][0x154] ;  /* 0x0000550000047ab9 */ /* 0x000fe20000000800 */
[----:B0-----:R-:W-:-:S02]  /*08d0*/  IMAD.WIDE.U32 R6, R11, R14, R6 ;  /* 0x0000000e0b067225 */ /* 0x001fc400078e0006 */
[----:B------:R-:W0:Y:S03]  /*08e0*/  F2I.U32.TRUNC.NTZ R3, R3 ;  /* 0x0000000300037305 */ /* 0x000e26000020f000 */
[----:B------:R-:W3:Y:S01]  /*08f0*/  LDC R9, c[0x0][0x144] ;  /* 0x00005100ff097b82 */ /* 0x000ee20000000800 */
[----:B------:R-:W-:-:S04]  /*0900*/  IMAD R4, R13, R14, RZ ;  /* 0x0000000e0d047224 */ /* 0x000fc800078e02ff */
[----:B------:R-:W-:-:S03]  /*0910*/  IMAD R11, R11, R15, R4 ;  /* 0x0000000f0b0b7224 */ /* 0x000fc600078e0204 */
[----:B------:R-:W4:Y:S01]  /*0920*/  LDC R10, c[0x0][0x608] ;  /* 0x00018200ff0a7b82 */ /* 0x000f220000000800 */
[----:B------:R-:W-:Y:S02]  /*0930*/  IMAD.IADD R7, R7, 0x1, R11 ;  /* 0x0000000107077824 */ /* 0x000fe400078e020b */
[----:B0-----:R-:W-:-:S03]  /*0940*/  IMAD.MOV R4, RZ, RZ, -R3 ;  /* 0x000000ffff047224 */ /* 0x001fc600078e0a03 */
[-CC-:B-1----:R-:W-:Y:S02]  /*0950*/  SHF.R.U64 R16, R6, R8.reuse, R7.reuse ;  /* 0x0000000806107219 */ /* 0x182fe40000001207 */
[----:B------:R-:W0:Y:S01]  /*0960*/  LDC R20, c[0x0][0x658] ;  /* 0x00019600ff147b82 */ /* 0x000e220000000800 */
[----:B------:R-:W-:Y:S02]  /*0970*/  I2FP.F32.U32 R6, R5 ;  /* 0x0000000500067245 */ /* 0x000fe40000201000 */
[----:B--2---:R-:W-:Y:S02]  /*0980*/  ISETP.NE.U32.AND P0, PT, R22, RZ, PT ;  /* 0x000000ff1600720c */ /* 0x004fe40003f05070 */
[----:B------:R-:W-:Y:S01]  /*0990*/  SHF.R.U32.HI R3, RZ, R8, R7 ;  /* 0x00000008ff037219 */ /* 0x000fe20000011607 */
[----:B------:R-:W-:Y:S01]  /*09a0*/  FMUL R6, R6, UR4 ;  /* 0x0000000406067c20 */ /* 0x000fe20008400000 */
[----:B------:R-:W-:Y:S01]  /*09b0*/  ISETP.NE.AND.EX P0, PT, R23, RZ, PT, P0 ;  /* 0x000000ff1700720c */ /* 0x000fe20003f05300 */
[----:B------:R-:W1:Y:S01]  /*09c0*/  LDC R14, c[0x0][0x148] ;  /* 0x00005200ff0e7b82 */ /* 0x000e620000000800 */
[----:B---3--:R-:W-:Y:S01]  /*09d0*/  IMAD R4, R9, R4, R2 ;  /* 0x0000000409047224 */ /* 0x008fe200078e0202 */
[----:B------:R2:W3:Y:S01]  /*09e0*/  F2I.U32.TRUNC.NTZ R12, R6 ;  /* 0x00000006000c7305 */ /* 0x0004e2000020f000 */
[----:B------:R-:W-:-:S02]  /*09f0*/  IMAD.MOV.U32 R9, RZ, RZ, -0x1 ;  /* 0xffffffffff097424 */ /* 0x000fc400078e00ff */
[----:B------:R-:W-:-:S03]  /*0a00*/  IMAD.MOV.U32 R7, RZ, RZ, 0x1 ;  /* 0x00000001ff077424 */ /* 0x000fc600078e00ff */
[----:B------:R-:W1:Y:S01]  /*0a10*/  LDC R18, c[0x0][0x600] ;  /* 0x00018000ff127b82 */ /* 0x000e620000000800 */
[-CC-:B----4-:R-:W-:Y:S02]  /*0a20*/  SHF.R.U64 R24, R16, R10.reuse, R3.reuse ;  /* 0x0000000a10187219 */ /* 0x190fe40000001203 */
[----:B------:R-:W-:-:S05]  /*0a30*/  SHF.R.U32.HI R3, RZ, R10, R3 ;  /* 0x0000000aff037219 */ /* 0x000fca0000011603 */
[----:B------:R-:W4:Y:S01]  /*0a40*/  LDC R15, c[0x0][0x648] ;  /* 0x00019200ff0f7b82 */ /* 0x000f220000000800 */
[-C--:B0-----:R-:W-:Y:S02]  /*0a50*/  SHF.L.U32 R2, R9, R20.reuse, RZ ;  /* 0x0000001409027219 */ /* 0x081fe400000006ff */
[--C-:B------:R-:W-:Y:S02]  /*0a60*/  SHF.R.U64 R26, R24, R20, R3.reuse ;  /* 0x00000014181a7219 */ /* 0x100fe40000001203 */
[----:B------:R-:W-:Y:S02]  /*0a70*/  LOP3.LUT R11, RZ, R2, RZ, 0x33, !PT ;  /* 0x00000002ff0b7212 */ /* 0x000fe400078e33ff */
[-C--:B------:R-:W-:Y:S01]  /*0a80*/  SHF.R.U32.HI R3, RZ, R20.reuse, R3 ;  /* 0x00000014ff037219 */ /* 0x080fe20000011603 */
[----:B------:R-:W0:Y:S01]  /*0a90*/  LDC R17, c[0x0][0x638] ;  /* 0x00018e00ff117b82 */ /* 0x000e220000000800 */
[----:B------:R-:W-:Y:S01]  /*0aa0*/  SHF.L.U32 R10, R7, R20, RZ ;  /* 0x00000014070a7219 */ /* 0x000fe200000006ff */
[----:B------:R-:W-:-:S06]  /*0ab0*/  IMAD.MOV.U32 R2, RZ, RZ, R26 ;  /* 0x000000ffff027224 */ /* 0x000fcc00078e001a */
[----:B------:R-:W0:Y:S01]  /*0ac0*/  LDC R19, c[0x0][0x610] ;  /* 0x00018400ff137b82 */ /* 0x000e220000000800 */
[----:B--23--:R-:W-:Y:S05]  /*0ad0*/  @!P0 BRA `(.L_x_6) ;  /* 0x0000000000288947 */ /* 0x00cfea0003800000 */
[----:B------:R-:W2:Y:S02]  /*0ae0*/  LDC R9, c[0x0][0x64c] ;  /* 0x00019300ff097b82 */ /* 0x000ea40000000800 */
[----:B--2---:R-:W-:-:S05]  /*0af0*/  IADD3 R9, P0, R26, R9, RZ ;  /* 0x000000091a097210 */ /* 0x004fca0007f1e0ff */
[----:B------:R-:W-:-:S04]  /*0b00*/  IMAD.X R13, RZ, RZ, R3, P0 ;  /* 0x000000ffff0d7224 */ /* 0x000fc800000e0603 */
[----:B------:R-:W-:-:S04]  /*0b10*/  IMAD.WIDE.U32 R2, R13, R22, RZ ;  /* 0x000000160d027225 */ /* 0x000fc800078e00ff */
[----:B------:R-:W-:-:S04]  /*0b20*/  IMAD.WIDE.U32 R6, P0, R9, R23, R2 ;  /* 0x0000001709067225 */ /* 0x000fc80007800002 */
[----:B------:R-:W-:-:S04]  /*0b30*/  IMAD.WIDE.U32 R2, R9, R22, RZ ;  /* 0x0000001609027225 */ /* 0x000fc800078e00ff */
[----:B------:R-:W-:Y:S01]  /*0b40*/  IMAD.X R9, RZ, RZ, RZ, P0 ;  /* 0x000000ffff097224 */ /* 0x000fe200000e06ff */
[----:B------:R-:W-:Y:S01]  /*0b50*/  IADD3 RZ, P0, R3, R6, RZ ;  /* 0x0000000603ff7210 */ /* 0x000fe20007f1e0ff */
[----:B------:R-:W-:-:S04]  /*0b60*/  IMAD.MOV.U32 R8, RZ, RZ, R7 ;  /* 0x000000ffff087224 */ /* 0x000fc800078e0007 */
[----:B------:R-:W-:-:S08]  /*0b70*/  IMAD.WIDE.U32.X R2, R13, R23, R8, P0 ;  /* 0x000000170d027225 */ /* 0x000fd000000e0408 */
.L_x_6:
[----:B----4-:R-:W-:Y:S01]  /*0b80*/  SHF.R.U64 R2, R2, R15, R3 ;  /* 0x0000000f02027219 */ /* 0x010fe20000001203 */
[----:B-1----:R-:W-:Y:S01]  /*0b90*/  VIADD R3, R18, 0xffffffff ;  /* 0xffffffff12037836 */ /* 0x002fe20000000000 */
[----:B------:R-:W-:Y:S01]  /*0ba0*/  LOP3.LUT R11, R24, R11, RZ, 0xc0, !PT ;  /* 0x0000000b180b7212 */ /* 0x000fe200078ec0ff */
[----:B------:R-:W-:Y:S02]  /*0bb0*/  IMAD.MOV R12, RZ, RZ, -R12 ;  /* 0x000000ffff0c7224 */ /* 0x000fe400078e0a0c */
[----:B------:R-:W-:Y:S01]  /*0bc0*/  IMAD.MOV R6, RZ, RZ, -R2 ;  /* 0x000000ffff067224 */ /* 0x000fe200078e0a02 */
[----:B------:R-:W-:Y:S01]  /*0bd0*/  LOP3.LUT R16, R16, R3, RZ, 0xc0, !PT ;  /* 0x0000000310107212 */ /* 0x000fe200078ec0ff */
[----:B------:R-:W-:Y:S02]  /*0be0*/  @P2 IMAD R4, R14, R12, R5 ;  /* 0x0000000c0e042224 */ /* 0x000fe400078e0205 */
[----:B------:R-:W-:Y:S02]  /*0bf0*/  IMAD R11, R10, R2, R11 ;  /* 0x000000020a0b7224 */ /* 0x000fe400078e020b */
[----:B0-----:R-:W-:-:S02]  /*0c00*/  IMAD R3, R6, R17, R26 ;  /* 0x0000001106037224 */ /* 0x001fc400078e021a */
[----:B------:R-:W-:Y:S02]  /*0c10*/  IMAD R2, R11, R19, R4 ;  /* 0x000000130b027224 */ /* 0x000fe400078e0204 */
[----:B------:R-:W-:Y:S02]  /*0c20*/  IMAD R3, R3, R18, R16 ;  /* 0x0000001203037224 */ /* 0x000fe400078e0210 */
[----:B------:R-:W-:-:S03]  /*0c30*/  IMAD.MOV.U32 R4, RZ, RZ, 0x1 ;  /* 0x00000001ff047424 */ /* 0x000fc600078e00ff */
[----:B------:R-:W-:Y:S02]  /*0c40*/  SEL R5, R3, R2, !P2 ;  /* 0x0000000203057207 */ /* 0x000fe40005000000 */
[----:B------:R-:W-:-:S03]  /*0c50*/  SEL R2, R2, R3, !P2 ;  /* 0x0000000302027207 */ /* 0x000fc60005000000 */
[----:B------:R0:W-:Y:S04]  /*0c60*/  STL [R1+0x85c], R5 ;  /* 0x00085c0501007387 */ /* 0x0001e80000100800 */
[----:B------:R0:W-:Y:S02]  /*0c70*/  STL [R1+0x858], R2 ;  /* 0x0008580201007387 */ /* 0x0001e40000100800 */
.L_x_4:
[----:B------:R-:W-:-:S08]  /*0c80*/  NOP ;  /* 0x0000000000007918 */ /* 0x000fd00000000000 */
[----:B------:R-:W1:Y:S02]  /*0c90*/  USETMAXREG.TRY_ALLOC.CTAPOOL UP0, 0xf0 ;  /* 0x000000f0000079c8 */ /* 0x000e640008000600 */
[----:B-1----:R-:W-:-:S13]  /*0ca0*/  PLOP3.LUT P0, PT, PT, PT, UP0, 0x80, 0x0 ;  /* 0x000000000000781c */ /* 0x002fda0003f0f008 */
[----:B------:R-:W-:Y:S05]  /*0cb0*/  @!P0 BRA `(.L_x_4) ;  /* 0xfffffffc00f08947 */ /* 0x000fea000383ffff */
[----:B------:R-:W-:Y:S01]  /*0cc0*/  ULDC.64 UR4, c[0x0][0x598] ;  /* 0x0001660000047ab9 */ /* 0x000fe20000000a00 */
[----:B------:R-:W-:Y:S01]  /*0cd0*/  ULDC.64 UR30, c[0x0][0x208] ;  /* 0x00008200001e7ab9 */ /* 0x000fe20000000a00 */
[----:B------:R-:W-:-:S04]  /*0ce0*/  ISETP.NE.U32.AND P0, PT, RZ, UR4, PT ;  /* 0x00000004ff007c0c */ /* 0x000fc8000bf05070 */
[----:B------:R-:W-:-:S13]  /*0cf0*/  ISETP.NE.AND.EX P0, PT, RZ, UR5, PT, P0 ;  /* 0x00000005ff007c0c */ /* 0x000fda000bf05300 */
[----:B------:R-:W-:Y:S05]  /*0d00*/  @!P0 BRA `(.L_x_7) ;  /* 0x0000000000208947 */ /* 0x000fea0003800000 */
[----:B0-----:R-:W0:Y:S02]  /*0d10*/  LDC.64 R2, c[0x0][0x598] ;  /* 0x00016600ff027b82 */ /* 0x001e240000000a00 */
[----:B0-----:R-:W2:Y:S02]  /*0d20*/  LDG.E.64 R2, desc[UR30][R2.64] ;  /* 0x0000001e02027981 */ /* 0x001ea4000c1e1b00 */
[----:B--2---:R-:W-:-:S04]  /*0d30*/  ISETP.NE.U32.AND P0, PT, R2, RZ, PT ;  /* 0x000000ff0200720c */ /* 0x004fc80003f05070 */
[----:B------:R-:W-:-:S13]  /*0d40*/  ISETP.NE.AND.EX P0, PT, R3, RZ, PT, P0 ;  /* 0x000000ff0300720c */ /* 0x000fda0003f05300 */
[----:B------:R-:W-:Y:S05]  /*0d50*/  @!P0 BRA `(.L_x_7) ;  /* 0x00000000000c8947 */ /* 0x000fea0003800000 */
[----:B------:R-:W2:Y:S02]  /*0d60*/  LD.E R2, desc[UR30][R2.64] ;  /* 0x0000001e02027980 */ /* 0x000ea4000c101900 */
[----:B--2---:R-:W-:Y:S01]  /*0d70*/  R2UR UR18, R2 ;  /* 0x00000000021272ca */ /* 0x004fe200000e0000 */
[----:B------:R-:W-:-:S14]  /*0d80*/  BRA `(.L_x_8) ;  /* 0x0000000000247947 */ /* 0x000fdc0003800000 */
.L_x_7:
[----:B------:R-:W-:Y:S02]  /*0d90*/  ULDC.64 UR4, c[0x0][0x588] ;  /* 0x0001620000047ab9 */ /* 0x000fe40000000a00 */
[----:B------:R-:W-:-:S04]  /*0da0*/  ISETP.NE.U32.AND P0, PT, RZ, UR4, PT ;  /* 0x00000004ff007c0c */ /* 0x000fc8000bf05070 */
[----:B------:R-:W-:-:S13]  /*0db0*/  ISETP.NE.AND.EX P0, PT, RZ, UR5, PT, P0 ;  /* 0x00000005ff007c0c */ /* 0x000fda000bf05300 */
[----:B------:R-:W-:Y:S05]  /*0dc0*/  @!P0 BRA `(.L_x_9) ;  /* 0x0000000000108947 */ /* 0x000fea0003800000 */
[----:B0-----:R-:W0:Y:S02]  /*0dd0*/  LDC.64 R2, c[0x0][0x588] ;  /* 0x00016200ff027b82 */ /* 0x001e240000000a00 */
[----:B0-----:R-:W2:Y:S02]  /*0de0*/  LDG.E R2, desc[UR30][R2.64] ;  /* 0x0000001e02027981 */ /* 0x001ea4000c1e1900 */
[----:B--2---:R-:W-:Y:S01]  /*0df0*/  R2UR UR18, R2 ;  /* 0x00000000021272ca */ /* 0x004fe200000e0000 */
[----:B------:R-:W-:-:S14]  /*0e00*/  BRA `(.L_x_8) ;  /* 0x0000000000047947 */ /* 0x000fdc0003800000 */
.L_x_9:
[----:B------:R-:W-:-:S05]  /*0e10*/  ULDC UR18, c[0x0][0x580] ;  /* 0x0001600000127ab9 */ /* 0x000fca0000000800 */
.L_x_8:
[----:B------:R-:W-:Y:S02]  /*0e20*/  ULDC.64 UR4, c[0x0][0x5a0] ;  /* 0x0001680000047ab9 */ /* 0x000fe40000000a00 */
        /* <DEDUP_REMOVED lines=11> */
.L_x_10:
        /* <DEDUP_REMOVED lines=8> */
.L_x_12:
[----:B------:R-:W-:-:S05]  /*0f60*/  ULDC UR17, c[0x0][0x584] ;  /* 0x0001610000117ab9 */ /* 0x000fca0000000800 */
.L_x_11:
[----:B------:R-:W-:-:S13]  /*0f70*/  LOP3.LUT P0, RZ, R4, 0xff, RZ, 0xc0, !PT ;  /* 0x000000ff04ff7812 */ /* 0x000fda000780c0ff */
[----:B------:R-:W-:Y:S05]  /*0f80*/  @!P0 EXIT ;  /* 0x000000000000894d */ /* 0x000fea0003800000 */
[----:B------:R-:W-:Y:S01]  /*0f90*/  ULDC UR4, c[0x0][0x28c] ;  /* 0x0000a30000047ab9 */ /* 0x000fe20000000800 */
[----:B------:R-:W-:Y:S01]  /*0fa0*/  ULDC.64 UR12, c[0x0][0x5c8] ;  /* 0x00017200000c7ab9 */ /* 0x000fe20000000a00 */
[----:B------:R-:W-:Y:S02]  /*0fb0*/  UIADD3 UR4, UR4, 0x7f, URZ ;  /* 0x0000007f04047890 */ /* 0x000fe4000fffe03f */
[----:B------:R-:W-:Y:S02]  /*0fc0*/  USHF.L.U64.HI UR7, UR12, 0x7, UR13 ;  /* 0x000000070c077899 */ /* 0x000fe4000801020d */
[----:B------:R-:W-:Y:S02]  /*0fd0*/  USHF.R.S32.HI UR5, URZ, 0x1f, UR4 ;  /* 0x0000001f3f057899 */ /* 0x000fe40008011404 */
[----:B------:R-:W-:Y:S02]  /*0fe0*/  USHF.L.U32 UR8, UR12, 0x7, URZ ;  /* 0x000000070c087899 */ /* 0x000fe4000800063f */
[----:B------:R-:W-:-:S02]  /*0ff0*/  ULEA.HI UR5, UR5, UR4, URZ, 0x7 ;  /* 0x0000000405057291 */ /* 0x000fc4000f8f383f */
[----:B------:R-:W-:Y:S02]  /*1000*/  USHF.L.U64.HI UR9, UR12, 0x3, UR13 ;  /* 0x000000030c097899 */ /* 0x000fe4000801020d */
[----:B------:R-:W-:Y:S02]  /*1010*/  USHF.L.U32 UR10, UR12, 0x3, URZ ;  /* 0x000000030c0a7899 */ /* 0x000fe4000800063f */
[----:B------:R-:W-:Y:S02]  /*1020*/  USHF.L.U64.HI UR11, UR12, 0x8, UR13 ;  /* 0x000000080c0b7899 */ /* 0x000fe4000801020d */
[----:B------:R-:W-:Y:S02]  /*1030*/  USHF.R.S32.HI UR14, URZ, 0x7, UR5 ;  /* 0x000000073f0e7899 */ /* 0x000fe40008011405 */
[----:B------:R-:W-:Y:S02]  /*1040*/  USHF.L.U32 UR12, UR12, 0x8, URZ ;  /* 0x000000080c0c7899 */ /* 0x000fe4000800063f */
[----:B------:R-:W-:Y:S01]  /*1050*/  ULOP3.LUT UR13, UR6, 0x1, URZ, 0xfc, !UPT ;  /* 0x00000001060d7892 */ /* 0x000fe2000f8efc3f */
[----:B------:R-:W-:Y:S01]  /*1060*/  UMOV UR4, URZ ;  /* 0x0000003f00047c82 */ /* 0x000fe20008000000 */
[----:B------:R-:W-:-:S10]  /*1070*/  UMOV UR5, URZ ;  /* 0x0000003f00057c82 */ /* 0x000fd40008000000 */
.L_x_133:
[----:B------:R-:W-:Y:S01]  /*1080*/  STL [R1+0x854], RZ ;  /* 0x000854ff01007387 */ /* 0x000fe20000100800 */
[----:B-1----:R-:W1:Y:S01]  /*1090*/  S2UR UR25, SR_CgaCtaId ;  /* 0x00000000001979c3 */ /* 0x002e620000008800 */
[----:B------:R-:W-:Y:S01]  /*10a0*/  UMOV UR23, 0x400 ;  /* 0x0000040000177882 */ /* 0x000fe20000000000 */
[----:B------:R-:W-:Y:S01]  /*10b0*/  UMOV UR24, URZ ;  /* 0x0000003f00187c82 */ /* 0x000fe20008000000 */
[----:B------:R-:W-:Y:S01]  /*10c0*/  STL [R1+0x850], RZ ;  /* 0x000850ff01007387 */ /* 0x000fe20000100800 */
[----:B------:R-:W-:Y:S01]  /*10d0*/  UMOV UR20, URZ ;  /* 0x0000003f00147c82 */ /* 0x000fe20008000000 */
[----:B------:R-:W-:Y:S01]  /*10e0*/  UMOV UR21, URZ ;  /* 0x0000003f00157c82 */ /* 0x000fe20008000000 */
[----:B------:R-:W-:Y:S01]  /*10f0*/  UMOV UR28, UR5 ;  /* 0x00000005001c7c82 */ /* 0x000fe20008000000 */
[----:B------:R-:W-:Y:S01]  /*1100*/  STL [R1+0x84c], RZ ;  /* 0x00084cff01007387 */ /* 0x000fe20000100800 */
[----:B--2---:R-:W2:Y:S01]  /*1110*/  LDC R3, c[0x0][0x28c] ;  /* 0x0000a300ff037b82 */ /* 0x004ea20000000800 */
[----:B------:R-:W-:-:S02]  /*1120*/  CS2R R236, SRZ ;  /* 0x0000000000ec7805 */ /* 0x000fc4000001ff00 */
[----:B------:R-:W-:Y:S01]  /*1130*/  CS2R R234, SRZ ;  /* 0x0000000000ea7805 */ /* 0x000fe2000001ff00 */
[----:B------:R-:W-:Y:S01]  /*1140*/  STL [R1+0x848], RZ ;  /* 0x000848ff01007387 */ /* 0x000fe20000100800 */
[----:B------:R-:W-:Y:S02]  /*1150*/  CS2R R232, SRZ ;  /* 0x0000000000e87805 */ /* 0x000fe4000001ff00 */
[----:B------:R-:W-:Y:S02]  /*1160*/  CS2R R230, SRZ ;  /* 0x0000000000e67805 */ /* 0x000fe4000001ff00 */
[----:B------:R-:W-:Y:S01]  /*1170*/  CS2R R228, SRZ ;  /* 0x0000000000e47805 */ /* 0x000fe2000001ff00 */
[----:B------:R-:W-:Y:S01]  /*1180*/  STL [R1+0x844], RZ ;  /* 0x000844ff01007387 */ /* 0x000fe20000100800 */
[----:B------:R-:W-:Y:S02]  /*1190*/  CS2R R226, SRZ ;  /* 0x0000000000e27805 */ /* 0x000fe4000001ff00 */
        /* <DEDUP_REMOVED lines=12> */
[----:B0-----:R-:W-:Y:S02]  /*1260*/  CS2R R14, SRZ ;  /* 0x00000000000e7805 */ /* 0x001fe4000001ff00 */
[----:B------:R-:W-:Y:S01]  /*1270*/  CS2R R12, SRZ ;  /* 0x00000000000c7805 */ /* 0x000fe2000001ff00 */
[----:B------:R-:W-:Y:S01]  /*1280*/  STL [R1+0x834], RZ ;  /* 0x000834ff01007387 */ /* 0x000fe20000100800 */
[----:B--2---:R-:W-:Y:S02]  /*1290*/  ISETP.GE.AND P0, PT, R3, 0x1, PT ;  /* 0x000000010300780c */ /* 0x004fe40003f06270 */
[----:B------:R-:W-:-:S02]  /*12a0*/  CS2R R10, SRZ ;  /* 0x00000000000a7805 */ /* 0x000fc4000001ff00 */
[----:B------:R-:W-:Y:S01]  /*12b0*/  CS2R R8, SRZ ;  /* 0x0000000000087805 */ /* 0x000fe2000001ff00 */
[----:B------:R-:W-:Y:S01]  /*12c0*/  STL [R1+0x830], RZ ;  /* 0x000830ff01007387 */ /* 0x000fe20000100800 */
[----:B------:R-:W-:Y:S02]  /*12d0*/  CS2R R6, SRZ ;  /* 0x0000000000067805 */ /* 0x000fe4000001ff00 */
[----:B0----5:R-:W-:Y:S02]  /*12e0*/  CS2R R4, SRZ ;  /* 0x0000000000047805 */ /* 0x021fe4000001ff00 */
        /* <DEDUP_REMOVED lines=127> */
[----:B------:R-:W-:Y:S01]  /*1ae0*/  CS2R R118, SRZ ;  /* 0x0000000000767805 */ /* 0x000fe2000001ff00 */
[----:B------:R-:W-:Y:S04]  /*1af0*/  STL [R1+0x7ac], RZ ;  /* 0x0007acff01007387 */ /* 0x000fe80000100800 */
        /* <DEDUP_REMOVED lines=395> */
[----:B------:R-:W-:Y:S04]  /*33b0*/  STL [R1], RZ ;  /* 0x000000ff01007387 */ /* 0x000fe80000100800 */
[----:B------:R-:W-:Y:S04]  /*33c0*/  STL [R1+0x4], RZ ;  /* 0x000004ff01007387 */ /* 0x000fe80000100800 */
[----:B------:R-:W-:Y:S04]  /*33d0*/  STL [R1+0x8], RZ ;  /* 0x000008ff01007387 */ /* 0x000fe80000100800 */
[----:B------:R-:W-:Y:S04]  /*33e0*/  STL [R1+0xc], RZ ;  /* 0x00000cff01007387 */ /* 0x000fe80000100800 */
[----:B------:R-:W-:Y:S04]  /*33f0*/  STL [R1+0x10], RZ ;  /* 0x000010ff01007387 */ /* 0x000fe80000100800 */
[----:B------:R-:W-:Y:S04]  /*3400*/  STL [R1+0x14], RZ ;  /* 0x000014ff01007387 */ /* 0x000fe80000100800 */
[----:B------:R-:W-:Y:S04]  /*3410*/  STL [R1+0x18], RZ ;  /* 0x000018ff01007387 */ /* 0x000fe80000100800 */
[----:B------:R-:W-:Y:S04]  /*3420*/  STL [R1+0x1c], RZ ;  /* 0x00001cff01007387 */ /* 0x000fe80000100800 */
[----:B------:R-:W-:Y:S01]  /*3430*/  STL [R1+0x20], RZ ;  /* 0x000020ff01007387 */ /* 0x000fe20000100800 */
[----:B------:R-:W0:Y:S03]  /*3440*/  S2R R2, SR_TID.X ;  /* 0x0000000000027919 */ /* 0x000e260000002100 */
        /* <DEDUP_REMOVED lines=8> */
[----:B0-----:R-:W-:-:S03]  /*34d0*/  LOP3.LUT R2, R2, 0x80, RZ, 0xc0, !PT ;  /* 0x0000008002027812 */ /* 0x001fc600078ec0ff */
[----:B------:R-:W-:Y:S01]  /*34e0*/  STL [R1+0x44], RZ ;  /* 0x000044ff01007387 */ /* 0x000fe20000100800 */
[----:B------:R-:W-:-:S03]  /*34f0*/  SHF.R.U32.HI R2, RZ, 0x7, R2 ;  /* 0x00000007ff027819 */ /* 0x000fc60000011602 */
        /* <DEDUP_REMOVED lines=33> */
[----:B------:R-:W0:Y:S04]  /*3710*/  SHFL.IDX PT, R2, R2, RZ, 0x1f ;  /* 0x00001fff02027589 */ /* 0x000e2800000e0000 */
[----:B------:R2:W-:Y:S04]  /*3720*/  STL [R1+0xcc], RZ ;  /* 0x0000ccff01007387 */ /* 0x0005e80000100800 */
[----:B------:R2:W-:Y:S04]  /*3730*/  STL [R1+0xd0], RZ ;  /* 0x0000d0ff01007387 */ /* 0x0005e80000100800 */
[----:B------:R2:W-:Y:S04]  /*3740*/  STL [R1+0xd4], RZ ;  /* 0x0000d4ff01007387 */ /* 0x0005e80000100800 */
[----:B------:R2:W-:Y:S04]  /*3750*/  STL [R1+0xd8], RZ ;  /* 0x0000d8ff01007387 */ /* 0x0005e80000100800 */
[----:B------:R2:W-:Y:S04]  /*3760*/  STL [R1+0xdc], RZ ;  /* 0x0000dcff01007387 */ /* 0x0005e80000100800 */
[----:B------:R2:W-:Y:S01]  /*3770*/  STL [R1+0xe0], RZ ;  /* 0x0000e0ff01007387 */ /* 0x0005e20000100800 */
[----:B0-----:R-:W-:Y:S01]  /*3780*/  R2UR UR15, R2 ;  /* 0x00000000020f72ca */ /* 0x001fe200000e0000 */
[----:B------:R-:W-:-:S02]  /*3790*/  IMAD.U32 R2, RZ, RZ, UR4 ;  /* 0x00000004ff027e24 */ /* 0x000fc4000f8e00ff */
[----:B------:R2:W-:Y:S04]  /*37a0*/  STL [R1+0xe4], RZ ;  /* 0x0000e4ff01007387 */ /* 0x0005e80000100800 */
[----:B------:R2:W-:Y:S04]  /*37b0*/  STL [R1+0xe8], RZ ;  /* 0x0000e8ff01007387 */ /* 0x0005e80000100800 */
[----:B------:R2:W-:Y:S02]  /*37c0*/  STL [R1+0xec], RZ ;  /* 0x0000ecff01007387 */ /* 0x0005e40000100800 */
[----:B------:R-:W-:-:S02]  /*37d0*/  ULEA.HI UR16, UR15, UR15, URZ, 0x1 ;  /* 0x0000000f0f107291 */ /* 0x000fc4000f8f083f */
[----:B------:R2:W-:Y:S02]  /*37e0*/  STL [R1+0xf0], RZ ;  /* 0x0000f0ff01007387 */ /* 0x0005e40000100800 */
[----:B------:R-:W-:Y:S02]  /*37f0*/  ULOP3.LUT UR22, UR16, 0x7fffe, URZ, 0xc0, !UPT ;  /* 0x0007fffe10167892 */ /* 0x000fe4000f8ec03f */
[----:B------:R2:W-:Y:S01]  /*3800*/  STL [R1+0xf4], RZ ;  /* 0x0000f4ff01007387 */ /* 0x0005e20000100800 */
[----:B-1----:R-:W-:Y:S02]  /*3810*/  ULEA UR16, UR25, UR23, 0x18 ;  /* 0x0000001719107291 */ /* 0x002fe4000f8ec03f */
[----:B------:R-:W-:Y:S01]  /*3820*/  UIADD3 UR22, UR15, -UR22, URZ ;  /* 0x800000160f167290 */ /* 0x000fe2000fffe03f */
[----:B------:R2:W-:Y:S03]  /*3830*/  STL [R1+0xf8], RZ ;  /* 0x0000f8ff01007387 */ /* 0x0005e60000100800 */
[----:B------:R-:W-:Y:S01]  /*3840*/  ULEA UR22, UR22, UR16, 0xd ;  /* 0x0000001016167291 */ /* 0x000fe2000f8e683f */
[----:B------:R2:W-:Y:S03]  /*3850*/  STL [R1+0xfc], RZ ;  /* 0x0000fcff01007387 */ /* 0x0005e60000100800 */
[----:B------:R-:W-:Y:S01]  /*3860*/  UIADD3 UR22, UR22, 0x100, URZ ;  /* 0x0000010016167890 */ /* 0x000fe2000fffe03f */
[----:B------:R2:W-:Y:S03]  /*3870*/  STL [R1+0x100], RZ ;  /* 0x000100ff01007387 */ /* 0x0005e60000100800 */
[----:B------:R-:W-:Y:S01]  /*3880*/  USHF.R.U32.HI UR15, URZ, 0x4, UR22 ;  /* 0x000000043f0f7899 */ /* 0x000fe20008011616 */
[----:B------:R2:W-:Y:S03]  /*3890*/  STL [R1+0x104], RZ ;  /* 0x000104ff01007387 */ /* 0x0005e60000100800 */
[----:B------:R-:W-:Y:S01]  /*38a0*/  ULOP3.LUT UR15, UR15, 0x3fff, URZ, 0xc0, !UPT ;  /* 0x00003fff0f0f7892 */ /* 0x000fe2000f8ec03f */
[----:B------:R2:W-:Y:S04]  /*38b0*/  STL [R1+0x108], RZ ;  /* 0x000108ff01007387 */ /* 0x0005e80000100800 */
        /* <DEDUP_REMOVED lines=28> */
[----:B------:R2:W-:Y:S01]  /*3a80*/  STL [R1+0x17c], RZ ;  /* 0x00017cff01007387 */ /* 0x0005e20000100800 */
[----:B------:R-:W-:Y:S05]  /*3a90*/  @!P0 BRA `(.L_x_13) ;  /* 0x000000b400cc8947 */ /* 0x000fea0003800000 */
[----:B------:R-:W-:-:S06]  /*3aa0*/  UISETP.NE.AND UP0, UPT, UR13, 0x3, UPT ;  /* 0x000000030d00788c */ /* 0x000fcc000bf05270 */
[----:B------:R-:W-:-:S13]  /*3ab0*/  PLOP3.LUT P1, PT, PT, PT, UP0, 0x80, 0x0 ;  /* 0x000000000000781c */ /* 0x000fda0003f2f008 */
[----:B------:R-:W-:Y:S05]  /*3ac0*/  @!P1 BRA `(.L_x_14) ;  /* 0x0000000000049947 */ /* 0x000fea0003800000 */
[----:B------:R-:W-:Y:S01]  /*3ad0*/  BPT.TRAP 0x1 ;  /* 0x000000040000795c */ /* 0x000fe20000300000 */
.L_x_14:
[----:B------:R-:W-:Y:S01]  /*3ae0*/  ULEA UR20, UR5, UR16, 0x3 ;  /* 0x0000001005147291 */ /* 0x000fe2000f8e183f */
[----:B------:R-:W-:-:S05]  /*3af0*/  IMAD.U32 R2, RZ, RZ, UR4 ;  /* 0x00000004ff027e24 */ /* 0x000fca000f8e00ff */
[----:B------:R-:W-:-:S04]  /*3b00*/  SHF.L.U32 R2, R2, 0x1f, RZ ;  /* 0x0000001f02027819 */ /* 0x000fc800000006ff */
[----:B------:R0:W1:Y:S01]  /*3b10*/  SYNCS.PHASECHK.TRANS64.TRYWAIT P0, [UR20], R2 ;  /* 0x00000002ff0075a7 */ /* 0x0000620008000154 */
[----:B------:R-:W-:Y:S05]  /*3b20*/  @!P1 BRA `(.L_x_15) ;  /* 0x0000000000049947 */ /* 0x000fea0003800000 */
[----:B------:R-:W-:Y:S01]  /*3b30*/  BPT.TRAP 0x1 ;  /* 0x000000040000795c */ /* 0x000fe20000300000 */
.L_x_15:
[----:B-1----:R-:W-:Y:S05]  /*3b40*/  @P0 BRA `(.L_x_16) ;  /* 0x0000000000080947 */ /* 0x002fea0003800000 */
[----:B------:R-:W1:Y:S02]  /*3b50*/  SYNCS.PHASECHK.TRANS64.TRYWAIT P0, [UR20], R2 ;  /* 0x00000002ff0075a7 */ /* 0x000e640008000154 */
[----:B-1----:R-:W-:Y:S05]  /*3b60*/  @!P0 BRA `(.L_x_17) ;  /* 0x000004b000908947 */ /* 0x002fea0003800000 */
.L_x_16:
[----:B------:R-:W-:Y:S01]  /*3b70*/  UIADD3 UR20, UR16, 0x20100, URZ ;  /* 0x0002010010147890 */ /* 0x000fe2000fffe03f */
[----:B------:R-:W-:Y:S01]  /*3b80*/  WARPGROUP.ARRIVE ;  /* 0x00000000000079c5 */ /* 0x000fe20000000000 */
[----:B------:R-:W-:Y:S01]  /*3b90*/  ULOP3.LUT UR25, UR15, 0x10000, URZ, 0xfc, !UPT ;  /* 0x000100000f197892 */ /* 0x000fe2000f8efc3f */
[----:B------:R3:W-:Y:S01]  /*3ba0*/  STL [R1+0xb20], R0 ;  /* 0x000b200001007387 */ /* 0x0007e20000100800 */
[----:B------:R-:W-:Y:S02]  /*3bb0*/  USHF.R.U32.HI UR20, URZ, 0x4, UR20 ;  /* 0x000000043f147899 */ /* 0x000fe40008011614 */
[----:B------:R-:W-:Y:S02]  /*3bc0*/  ULEA UR25, UR5, UR25, 0xc ;  /* 0x0000001905197291 */ /* 0x000fe4000f8e603f */
[----:B------:R-:W-:Y:S01]  /*3bd0*/  ULOP3.LUT UR20, UR20, 0x3fff, URZ, 0xc0, !UPT ;  /* 0x00003fff14147892 */ /* 0x000fe2000f8ec03f */
[----:B------:R-:W-:Y:S01]  /*3be0*/  UMOV UR21, 0x40000040 ;  /* 0x4000004000157882 */ /* 0x000fe20000000000 */
[----:B------:R-:W-:-:S02]  /*3bf0*/  UMOV UR23, 0x40000040 ;  /* 0x4000004000177882 */ /* 0x000fc40000000000 */
[----:B------:R-:W-:-:S04]  /*3c00*/  ULOP3.LUT UR20, UR20, 0x10000, URZ, 0xfc, !UPT ;  /* 0x0001000014147892 */ /* 0x000fc8000f8efc3f */
[----:B------:R-:W-:-:S03]  /*3c10*/  UIMAD UR26, UR5, 0x600, UR20 ;  /* 0x00000600051a78a4 */ /* 0x000fc6000f8e0214 */
[----:B------:R-:W-:-:S04]  /*3c20*/  UMOV UR20, UR25 ;  /* 0x0000001900147c82 */ /* 0x000fc80008000000 */
[----:B------:R-:W-:Y:S02]  /*3c30*/  UMOV UR22, UR26 ;  /* 0x0000001a00167c82 */ /* 0x000fe40008000000 */
[----:B------:R-:W-:Y:S01]  /*3c40*/  QGMMA.64x192x32.F32.E4M3.E4M3 R100, gdesc[UR20], RZ, !UPT, gsb0 ;  /* 0x02e00000146479f3 */ /* 0x000fe2000c0008ff */
[----:B------:R-:W-:Y:S01]  /*3c50*/  UIADD3 UR20, UR25, 0x400, URZ ;  /* 0x0000040019147890 */ /* 0x000fe2000fffe03f */
[----:B------:R-:W-:Y:S01]  /*3c60*/  UMOV UR21, 0x40000040 ;  /* 0x4000004000157882 */ /* 0x000fe20000000000 */
[----:B------:R-:W-:Y:S02]  /*3c70*/  WARPGROUP.DEPBAR.LE gsb0, 0x0 ;  /* 0x00008000000079c5 */ /* 0x000fe40000010000 */
[----:B------:R-:W-:Y:S02]  /*3c80*/  IMAD.MOV.U32 R96, RZ, RZ, R100 ;  /* 0x000000ffff607224 */ /* 0x000fe400078e0064 */
[----:B------:R-:W-:Y:S02]  /*3c90*/  IMAD.MOV.U32 R95, RZ, RZ, R101 ;  /* 0x000000ffff5f7224 */ /* 0x000fe400078e0065 */
[----:B------:R-:W-:-:S02]  /*3ca0*/  IMAD.MOV.U32 R94, RZ, RZ, R102 ;  /* 0x000000ffff5e7224 */ /* 0x000fc400078e0066 */
[----:B------:R-:W-:Y:S02]  /*3cb0*/  IMAD.MOV.U32 R93, RZ, RZ, R103 ;  /* 0x000000ffff5d7224 */ /* 0x000fe400078e0067 */
[----:B------:R-:W-:Y:S02]  /*3cc0*/  IMAD.MOV.U32 R92, RZ, RZ, R104 ;  /* 0x000000ffff5c7224 */ /* 0x000fe400078e0068 */
[----:B------:R-:W-:Y:S02]  /*3cd0*/  IMAD.MOV.U32 R91, RZ, RZ, R105 ;  /* 0x000000ffff5b7224 */ /* 0x000fe400078e0069 */
        /* <DEDUP_REMOVED lines=87> */
[----:B-1----:R-:W-:Y:S02]  /*4250*/  IMAD.MOV.U32 R3, RZ, RZ, R193 ;  /* 0x000000ffff037224 */ /* 0x002fe400078e00c1 */
[----:B0-----:R-:W-:Y:S02]  /*4260*/  IMAD.MOV.U32 R2, RZ, RZ, R194 ;  /* 0x000000ffff027224 */ /* 0x001fe400078e00c2 */
[----:B---3--:R-:W-:Y:S02]  /*4270*/  IMAD.MOV.U32 R0, RZ, RZ, R195 ;  /* 0x000000ffff007224 */ /* 0x008fe400078e00c3 */
[----:B------:R-:W-:-:S06]  /*4280*/  WARPGROUP.ARRIVE ;  /* 0x00000000000079c5 */ /* 0x000fcc0000000000 */
[----:B------:R-:W-:Y:S01]  /*4290*/  QGMMA.64x192x32.F32.E4M3.E4M3 R100, gdesc[UR20], RZ, !UPT, gsb0 ;  /* 0x02e00000146479f3 */ /* 0x000fe2000c0008ff */
[----:B------:R-:W-:Y:S01]  /*42a0*/  UIADD3 UR20, UR25, 0x800, URZ ;  /* 0x0000080019147890 */ /* 0x000fe2000fffe03f */
[----:B------:R-:W-:Y:S01]  /*42b0*/  UMOV UR21, 0x40000040 ;  /* 0x4000004000157882 */ /* 0x000fe20000000000 */
[----:B------:R-:W-:Y:S02]  /*42c0*/  WARPGROUP.DEPBAR.LE gsb0, 0x0 ;  /* 0x00008000000079c5 */ /* 0x000fe40000010000 */
[----:B------:R-:W-:Y:S04]  /*42d0*/  STL.64 [R1], R100 ;  /* 0x0000006401007387 */ /* 0x000fe80000100a00 */
[----:B------:R-:W-:Y:S04]  /*42e0*/  STL.64 [R1+0x8], R102 ;  /* 0x0000086601007387 */ /* 0x000fe80000100a00 */
        /* <DEDUP_REMOVED lines=45> */
[----:B------:R0:W-:Y:S02]  /*45c0*/  STL.64 [R1+0x178], R194 ;  /* 0x000178c201007387 */ /* 0x0001e40000100a00 */
[----:B0-----:R-:W-:-:S06]  /*45d0*/  WARPGROUP.ARRIVE ;  /* 0x00000000000079c5 */ /* 0x001fcc0000000000 */
[----:B------:R-:W-:Y:S03]  /*45e0*/  QGMMA.64x192x32.F32.E4M3.E4M3 R120, gdesc[UR20], RZ, !UPT, gsb0 ;  /* 0x02e00000147879f3 */ /* 0x000fe6000c0008ff */
[----:B------:R-:W-:Y:S02]  /*45f0*/  WARPGROUP.DEPBAR.LE gsb0, 0x0 ;  /* 0x00008000000079c5 */ /* 0x000fe40000010000 */
        /* <DEDUP_REMOVED lines=47> */
[----:B------:R0:W-:Y:S04]  /*48f0*/  STL.64 [R1+0xe28], R120 ;  /* 0x000e287801007387 */ /* 0x0001e80000100a00 */
[----:B0-----:R-:W3:Y:S04]  /*4900*/  LDL.LU.64 R120, [R1] ;  /* 0x0000000001787983 */ /* 0x001ee80000300a00 */
[----:B------:R-:W4:Y:S04]  /*4910*/  LDL.LU.64 R122, [R1+0x8] ;  /* 0x00000800017a7983 */ /* 0x000f280000300a00 */
[----:B------:R-:W2:Y:S04]  /*4920*/  LDL.LU.64 R124, [R1+0x10] ;  /* 0x00001000017c7983 */ /* 0x000ea80000300a00 */
[----:B------:R-:W3:Y:S04]  /*4930*/  LDL.LU.64 R126, [R1+0x18] ;  /* 0x00001800017e7983 */ /* 0x000ee80000300a00 */
        /* <DEDUP_REMOVED lines=43> */
[----:B------:R-:W2:Y:S01]  /*4bf0*/  LDL.LU.64 R214, [R1+0x178] ;  /* 0x0001780001d67983 */ /* 0x000ea20000300a00 */
[----:B------:R-:W-:Y:S01]  /*4c00*/  UIADD3 UR20, UR25, 0xc00, URZ ;  /* 0x00000c0019147890 */ /* 0x000fe2000fffe03f */
[----:B------:R-:W-:Y:S01]  /*4c10*/  IMAD.MOV.U32 R216, RZ, RZ, R20 ;  /* 0x000000ffffd87224 */ /* 0x000fe200078e0014 */
[----:B------:R-:W-:Y:S01]  /*4c20*/  UMOV UR21, 0x40000040 ;  /* 0x4000004000157882 */ /* 0x000fe20000000000 */
        /* <DEDUP_REMOVED lines=18> */
[----:B------:R-:W-:Y:S01]  /*4d50*/  IMAD.MOV.U32 R235, RZ, RZ, R0 ;  /* 0x000000ffffeb7224 */ /* 0x000fe200078e0000 */
[----:B--2---:R0:W-:Y:S04]  /*4d60*/  STL.64 [R1+0x1120], R214 ;  /* 0x001120d601007387 */ /* 0x0041e80000100a00 */
[----:B----4-:R1:W-:Y:S04]  /*4d70*/  STL.64 [R1+0x1118], R212 ;  /* 0x001118d401007387 */ /* 0x0103e80000100a00 */
[----:B---3--:R2:W-:Y:S04]  /*4d80*/  STL.64 [R1+0x1110], R210 ;  /* 0x001110d201007387 */ /* 0x0085e80000100a00 */
[----:B------:R3:W-:Y:S01]  /*4d90*/  STL.64 [R1+0x1108], R208 ;  /* 0x001108d001007387 */ /* 0x0007e20000100a00 */
[----:B0-----:R-:W-:-:S02]  /*4da0*/  IMAD.MOV.U32 R214, RZ, RZ, R22 ;  /* 0x000000ffffd67224 */ /* 0x001fc400078e0016 */
[----:B------:R-:W-:Y:S01]  /*4db0*/  IMAD.MOV.U32 R215, RZ, RZ, R21 ;  /* 0x000000ffffd77224 */ /* 0x000fe200078e0015 */
[----:B------:R0:W-:Y:S01]  /*4dc0*/  STL.64 [R1+0x1100], R206 ;  /* 0x001100ce01007387 */ /* 0x0001e20000100a00 */
[----:B-1----:R-:W-:Y:S02]  /*4dd0*/  IMAD.MOV.U32 R212, RZ, RZ, R24 ;  /* 0x000000ffffd47224 */ /* 0x002fe400078e0018 */
[----:B------:R-:W-:Y:S01]  /*4de0*/  IMAD.MOV.U32 R213, RZ, RZ, R23 ;  /* 0x000000ffffd57224 */ /* 0x000fe200078e0017 */
[----:B------:R1:W-:Y:S01]  /*4df0*/  STL.64 [R1+0x10f8], R204 ;  /* 0x0010f8cc01007387 */ /* 0x0003e20000100a00 */
[----:B--2---:R-:W-:Y:S02]  /*4e00*/  IMAD.MOV.U32 R210, RZ, RZ, R26 ;  /* 0x000000ffffd27224 */ /* 0x004fe400078e001a */
[----:B------:R-:W-:Y:S01]  /*4e10*/  IMAD.MOV.U32 R211, RZ, RZ, R25 ;  /* 0x000000ffffd37224 */ /* 0x000fe200078e0019 */
[----:B------:R2:W-:Y:S01]  /*4e20*/  STL.64 [R1+0x10f0], R202 ;  /* 0x0010f0ca01007387 */ /* 0x0005e20000100a00 */
[----:B---3--:R-:W-:-:S02]  /*4e30*/  IMAD.MOV.U32 R208, RZ, RZ, R28 ;  /* 0x000000ffffd07224 */ /* 0x008fc400078e001c */
[----:B------:R-:W-:Y:S01]  /*4e40*/  IMAD.MOV.U32 R209, RZ, RZ, R27 ;  /* 0x000000ffffd17224 */ /* 0x000fe200078e001b */
[----:B------:R3:W-:Y:S01]  /*4e50*/  STL.64 [R1+0x10e8], R200 ;  /* 0x0010e8c801007387 */ /* 0x0007e20000100a00 */
[----:B0-----:R-:W-:Y:S02]  /*4e60*/  IMAD.MOV.U32 R206, RZ, RZ, R30 ;  /* 0x000000ffffce7224 */ /* 0x001fe400078e001e */
[----:B------:R-:W-:Y:S01]  /*4e70*/  IMAD.MOV.U32 R207, RZ, RZ, R29 ;  /* 0x000000ffffcf7224 */ /* 0x000fe200078e001d */
[----:B------:R0:W-:Y:S01]  /*4e80*/  STL.64 [R1+0x10e0], R198 ;  /* 0x0010e0c601007387 */ /* 0x0001e20000100a00 */
[----:B-1----:R-:W-:Y:S02]  /*4e90*/  IMAD.MOV.U32 R204, RZ, RZ, R32 ;  /* 0x000000ffffcc7224 */ /* 0x002fe400078e0020 */
[----:B------:R-:W-:Y:S01]  /*4ea0*/  IMAD.MOV.U32 R205, RZ, RZ, R31 ;  /* 0x000000ffffcd7224 */ /* 0x000fe200078e001f */
[----:B------:R1:W-:Y:S01]  /*4eb0*/  STL.64 [R1+0x10d8], R196 ;  /* 0x0010d8c401007387 */ /* 0x0003e20000100a00 */
[----:B--2---:R-:W-:-:S02]  /*4ec0*/  IMAD.MOV.U32 R202, RZ, RZ, R34 ;  /* 0x000000ffffca7224 */ /* 0x004fc400078e0022 */
[----:B------:R-:W-:Y:S01]  /*4ed0*/  IMAD.MOV.U32 R203, RZ, RZ, R33 ;  /* 0x000000ffffcb7224 */ /* 0x000fe200078e0021 */
[----:B------:R2:W-:Y:S01]  /*4ee0*/  STL.64 [R1+0x10d0], R194 ;  /* 0x0010d0c201007387 */ /* 0x0005e20000100a00 */
[----:B---3--:R-:W-:Y:S02]  /*4ef0*/  IMAD.MOV.U32 R200, RZ, RZ, R36 ;  /* 0x000000ffffc87224 */ /* 0x008fe400078e0024 */
[----:B------:R-:W-:Y:S01]  /*4f00*/  IMAD.MOV.U32 R201, RZ, RZ, R35 ;  /* 0x000000ffffc97224 */ /* 0x000fe200078e0023 */
[----:B------:R3:W-:Y:S01]  /*4f10*/  STL.64 [R1+0x10c8], R192 ;  /* 0x0010c8c001007387 */ /* 0x0007e20000100a00 */
[----:B0-----:R-:W-:Y:S02]  /*4f20*/  IMAD.MOV.U32 R198, RZ, RZ, R38 ;  /* 0x000000ffffc67224 */ /* 0x001fe400078e0026 */
[----:B------:R-:W-:Y:S01]  /*4f30*/  IMAD.MOV.U32 R199, RZ, RZ, R37 ;  /* 0x000000ffffc77224 */ /* 0x000fe200078e0025 */
[----:B------:R0:W-:Y:S01]  /*4f40*/  STL.64 [R1+0x10c0], R190 ;  /* 0x0010c0be01007387 */ /* 0x0001e20000100a00 */
[----:B-1----:R-:W-:-:S02]  /*4f50*/  IMAD.MOV.U32 R196, RZ, RZ, R40 ;  /* 0x000000ffffc47224 */ /* 0x002fc400078e0028 */
[----:B------:R-:W-:Y:S01]  /*4f60*/  IMAD.MOV.U32 R197, RZ, RZ, R39 ;  /* 0x000000ffffc57224 */ /* 0x000fe200078e0027 */
[----:B------:R1:W-:Y:S01]  /*4f70*/  STL.64 [R1+0x10b8], R188 ;  /* 0x0010b8bc01007387 */ /* 0x0003e20000100a00 */
[----:B--2---:R-:W-:Y:S02]  /*4f80*/  IMAD.MOV.U32 R194, RZ, RZ, R42 ;  /* 0x000000ffffc27224 */ /* 0x004fe400078e002a */
[----:B------:R-:W-:Y:S01]  /*4f90*/  IMAD.MOV.U32 R195, RZ, RZ, R41 ;  /* 0x000000ffffc37224 */ /* 0x000fe200078e0029 */
[----:B------:R2:W-:Y:S01]  /*4fa0*/  STL.64 [R1+0x10b0], R186 ;  /* 0x0010b0ba01007387 */ /* 0x0005e20000100a00 */
[----:B---3--:R-:W-:Y:S02]  /*4fb0*/  IMAD.MOV.U32 R192, RZ, RZ, R44 ;  /* 0x000000ffffc07224 */ /* 0x008fe400078e002c */
[----:B------:R-:W-:Y:S01]  /*4fc0*/  IMAD.MOV.U32 R193, RZ, RZ, R43 ;  /* 0x000000ffffc17224 */ /* 0x000fe200078e002b */
        /* <DEDUP_REMOVED lines=69> */
[----:B------:R-:W-:Y:S01]  /*5420*/  STL.64 [R1+0xff0], R138 ;  /* 0x000ff08a01007387 */ /* 0x000fe20000100a00 */
[----:B---3--:R-:W-:Y:S02]  /*5430*/  IMAD.MOV.U32 R144, RZ, RZ, R92 ;  /* 0x000000ffff907224 */ /* 0x008fe400078e005c */
[----:B------:R-:W-:Y:S01]  /*5440*/  IMAD.MOV.U32 R145, RZ, RZ, R91 ;  /* 0x000000ffff917224 */ /* 0x000fe200078e005b */
[----:B------:R-:W-:Y:S01]  /*5450*/  STL.64 [R1+0xfe8], R136 ;  /* 0x000fe88801007387 */ /* 0x000fe20000100a00 */
[----:B0-----:R-:W-:-:S02]  /*5460*/  IMAD.MOV.U32 R142, RZ, RZ, R94 ;  /* 0x000000ffff8e7224 */ /* 0x001fc400078e005e */
[----:B------:R-:W-:Y:S01]  /*5470*/  IMAD.MOV.U32 R143, RZ, RZ, R93 ;  /* 0x000000ffff8f7224 */ /* 0x000fe200078e005d */
[----:B------:R-:W-:Y:S01]  /*5480*/  STL.64 [R1+0xfe0], R134 ;  /* 0x000fe08601007387 */ /* 0x000fe20000100a00 */
[----:B-1----:R-:W-:Y:S02]  /*5490*/  IMAD.MOV.U32 R140, RZ, RZ, R96 ;  /* 0x000000ffff8c7224 */ /* 0x002fe400078e0060 */
[----:B------:R-:W-:Y:S01]  /*54a0*/  IMAD.MOV.U32 R141, RZ, RZ, R95 ;  /* 0x000000ffff8d7224 */ /* 0x000fe200078e005f */
[----:B------:R-:W-:Y:S01]  /*54b0*/  STL.64 [R1+0xfd8], R132 ;  /* 0x000fd88401007387 */ /* 0x000fe20000100a00 */
[----:B------:R-:W-:-:S03]  /*54c0*/  WARPGROUP.ARRIVE ;  /* 0x00000000000079c5 */ /* 0x000fc60000000000 */
[----:B------:R-:W-:Y:S03]  /*54d0*/  STL.64 [R1+0xfd0], R130 ;  /* 0x000fd08201007387 */ /* 0x000fe60000100a00 */
[----:B------:R-:W-:Y:S01]  /*54e0*/  QGMMA.64x192x32.F32.E4M3.E4M3 R24, gdesc[UR20], RZ, !UPT, gsb0 ;  /* 0x02e00000141879f3 */ /* 0x000fe2000c0008ff */
[----:B------:R-:W-:Y:S01]  /*54f0*/  UIADD3 UR20, UR25, 0x2, URZ ;  /* 0x0000000219147890 */ /* 0x000fe2000fffe03f */
[----:B------:R-:W-:Y:S01]  /*5500*/  STL.64 [R1+0xfc8], R128 ;  /* 0x000fc88001007387 */ /* 0x000fe20000100a00 */
[----:B------:R-:W-:Y:S01]  /*5510*/  UIADD3 UR22, UR26, 0x2, URZ ;  /* 0x000000021a167890 */ /* 0x000fe2000fffe03f */
[----:B------:R-:W-:Y:S01]  /*5520*/  UMOV UR21, 0x40000040 ;  /* 0x4000004000157882 */ /* 0x000fe20000000000 */
[----:B------:R-:W-:Y:S01]  /*5530*/  UMOV UR23, 0x40000040 ;  /* 0x4000004000177882 */ /* 0x000fe20000000000 */
[----:B------:R-:W-:Y:S04]  /*5540*/  STL.64 [R1+0xfc0], R126 ;  /* 0x000fc07e01007387 */ /* 0x000fe80000100a00 */
[----:B------:R-:W-:Y:S04]  /*5550*/  STL.64 [R1+0xfb8], R124 ;  /* 0x000fb87c01007387 */ /* 0x000fe80000100a00 */
[----:B------:R-:W-:Y:S04]  /*5560*/  STL.64 [R1+0xfb0], R122 ;  /* 0x000fb07a01007387 */ /* 0x000fe80000100a00 */
[----:B------:R-:W-:Y:S01]  /*5570*/  STL.64 [R1+0xfa8], R120 ;  /* 0x000fa87801007387 */ /* 0x000fe20000100a00 */
[----:B------:R-:W-:-:S02]  /*5580*/  WARPGROUP.DEPBAR.LE gsb0, 0x0 ;  /* 0x00008000000079c5 */ /* 0x000fc40000010000 */
[----:B------:R-:W-:-:S06]  /*5590*/  WARPGROUP.ARRIVE ;  /* 0x00000000000079c5 */ /* 0x000fcc0000000000 */
[----:B------:R-:W-:Y:S03]  /*55a0*/  QGMMA.64x192x32.F32.E4M3.E4M3 R140, gdesc[UR20], R140, gsb0 ;  /* 0x02e00000148c79f3 */ /* 0x000fe6000800088c */
        /* <DEDUP_REMOVED lines=49> */
[----:B0-----:R-:W2:Y:S04]  /*58c0*/  LDL.LU.64 R214, [R1+0x1120] ;  /* 0x0011200001d67983 */ /* 0x001ea80000300a00 */
[----:B------:R-:W2:Y:S04]  /*58d0*/  LDL.LU.64 R212, [R1+0x1118] ;  /* 0x0011180001d47983 */ /* 0x000ea80000300a00 */
        /* <DEDUP_REMOVED lines=45> */
[----:B------:R-:W2:Y:S01]  /*5bb0*/  LDL.LU.64 R120, [R1+0xfa8] ;  /* 0x000fa80001787983 */ /* 0x000ea20000300a00 */
[----:B------:R-:W-:Y:S01]  /*5bc0*/  UIADD3 UR20, UR25, 0x402, URZ ;  /* 0x0000040219147890 */ /* 0x000fe2000fffe03f */
[----:B------:R-:W-:-:S02]  /*5bd0*/  UMOV UR21, 0x40000040 ;  /* 0x4000004000157882 */ /* 0x000fc40000000000 */
[----:B------:R-:W-:Y:S01]  /*5be0*/  STL [R1+0x854], RZ ;  /* 0x000854ff01007387 */ /* 0x000fe20000100800 */
[----:B------:R-:W-:-:S03]  /*5bf0*/  UMOV UR24, 0x4 ;  /* 0x0000000400187882 */ /* 0x000fc60000000000 */
[----:B------:R-:W-:Y:S01]  /*5c00*/  STL [R1+0x850], RZ ;  /* 0x000850ff01007387 */ /* 0x000fe20000100800 */
[----:B--2---:R-:W-:-:S06]  /*5c10*/  WARPGROUP.ARRIVE ;  /* 0x00000000000079c5 */ /* 0x004fcc0000000000 */
[----:B------:R-:W-:Y:S03]  /*5c20*/  QGMMA.64x192x32.F32.E4M3.E4M3 R120, gdesc[UR20], R120, gsb0 ;  /* 0x02e00000147879f3 */ /* 0x000fe60008000878 */
[----:B------:R-:W-:Y:S02]  /*5c30*/  WARPGROUP.DEPBAR.LE gsb0, 0x0 ;  /* 0x00008000000079c5 */ /* 0x000fe40000010000 */
[----:B------:R-:W-:Y:S01]  /*5c40*/  STL.64 [R1], R120 ;  /* 0x0000007801007387 */ /* 0x000fe20000100a00 */
[----:B------:R-:W-:Y:S02]  /*5c50*/  IMAD.MOV.U32 R2, RZ, RZ, R214 ;  /* 0x000000ffff027224 */ /* 0x000fe400078e00d6 */
[----:B------:R-:W-:Y:S01]  /*5c60*/  IMAD.MOV.U32 R0, RZ, RZ, R215 ;  /* 0x000000ffff007224 */ /* 0x000fe200078e00d7 */
[----:B------:R-:W-:Y:S01]  /*5c70*/  STL.64 [R1+0x8], R122 ;  /* 0x0000087a01007387 */ /* 0x000fe20000100a00 */
[----:B------:R-:W-:-:S02]  /*5c80*/  IMAD.MOV.U32 R4, RZ, RZ, R212 ;  /* 0x000000ffff047224 */ /* 0x000fc400078e00d4 */
[----:B------:R-:W-:Y:S01]  /*5c90*/  IMAD.MOV.U32 R3, RZ, RZ, R213 ;  /* 0x000000ffff037224 */ /* 0x000fe200078e00d5 */
[----:B------:R-:W-:Y:S01]  /*5ca0*/  STL.64 [R1+0x10], R124 ;  /* 0x0000107c01007387 */ /* 0x000fe20000100a00 */
[----:B------:R-:W-:Y:S02]  /*5cb0*/  IMAD.MOV.U32 R6, RZ, RZ, R210 ;  /* 0x000000ffff067224 */ /* 0x000fe400078e00d2 */
[----:B------:R-:W-:Y:S01]  /*5cc0*/  IMAD.MOV.U32 R5, RZ, RZ, R211 ;  /* 0x000000ffff057224 */ /* 0x000fe200078e00d3 */
[----:B------:R-:W-:Y:S01]  /*5cd0*/  STL.64 [R1+0x18], R126 ;  /* 0x0000187e01007387 */ /* 0x000fe20000100a00 */
        /* <DEDUP_REMOVED lines=24> */
[----:B-1----:R-:W-:Y:S02]  /*5e60*/  IMAD.MOV.U32 R216, RZ, RZ, R192 ;  /* 0x000000ffffd87224 */ /* 0x002fe400078e00c0 */
[----:B------:R-:W-:Y:S01]  /*5e70*/  IMAD.MOV.U32 R23, RZ, RZ, R193 ;  /* 0x000000ffff177224 */ /* 0x000fe200078e00c1 */
[----:B------:R-:W-:Y:S01]  /*5e80*/  STL.64 [R1+0x60], R144 ;  /* 0x0000609001007387 */ /* 0x000fe20000100a00 */
[----:B------:R-:W-:Y:S02]  /*5e90*/  IMAD.MOV.U32 R218, RZ, RZ, R190 ;  /* 0x000000ffffda7224 */ /* 0x000fe400078e00be */
[----:B------:R-:W-:Y:S01]  /*5ea0*/  IMAD.MOV.U32 R217, RZ, RZ, R191 ;  /* 0x000000ffffd97224 */ /* 0x000fe200078e00bf */
[----:B------:R-:W-:Y:S01]  /*5eb0*/  STL.64 [R1+0x68], R146 ;  /* 0x0000689201007387 */ /* 0x000fe20000100a00 */
[----:B---3--:R-:W-:-:S02]  /*5ec0*/  IMAD.MOV.U32 R220, RZ, RZ, R188 ;  /* 0x000000ffffdc7224 */ /* 0x008fc400078e00bc */
[----:B------:R-:W-:Y:S01]  /*5ed0*/  IMAD.MOV.U32 R219, RZ, RZ, R189 ;  /* 0x000000ffffdb7224 */ /* 0x000fe200078e00bd */
[----:B------:R-:W-:Y:S01]  /*5ee0*/  STL.64 [R1+0x70], R148 ;  /* 0x0000709401007387 */ /* 0x000fe20000100a00 */
[----:B----4-:R-:W-:Y:S02]  /*5ef0*/  IMAD.MOV.U32 R222, RZ, RZ, R186 ;  /* 0x000000ffffde7224 */ /* 0x010fe400078e00ba */
        /* <DEDUP_REMOVED lines=20> */
[----:B------:R-:W-:-:S03]  /*6040*/  IMAD.MOV.U32 R235, RZ, RZ, R173 ;  /* 0x000000ffffeb7224 */ /* 0x000fc600078e00ad */
[----:B------:R-:W-:Y:S04]  /*6050*/  STL.64 [R1+0xb0], R164 ;  /* 0x0000b0a401007387 */ /* 0x000fe80000100a00 */
[----:B------:R-:W-:Y:S04]  /*6060*/  STL.64 [R1+0xb8], R166 ;  /* 0x0000b8a601007387 */ /* 0x000fe80000100a00 */
[----:B------:R-:W-:Y:S04]  /*6070*/  STL.64 [R1+0xc0], R168 ;  /* 0x0000c0a801007387 */ /* 0x000fe80000100a00 */
[----:B------:R-:W-:Y:S04]  /*6080*/  STL.64 [R1+0xc8], R170 ;  /* 0x0000c8aa01007387 */ /* 0x000fe80000100a00 */
[----:B------:R0:W-:Y:S04]  /*6090*/  STL [R1+0xd0], R172 ;  /* 0x0000d0ac01007387 */ /* 0x0001e80000100800 */
        /* <DEDUP_REMOVED lines=66> */
[----:B--2---:R-:W-:-:S06]  /*64c0*/  WARPGROUP.ARRIVE ;  /* 0x00000000000079c5 */ /* 0x004fcc0000000000 */
[----:B------:R-:W-:Y:S01]  /*64d0*/  QGMMA.64x192x32.F32.E4M3.E4M3 R120, gdesc[UR20], R120, gsb0 ;  /* 0x02e00000147879f3 */ /* 0x000fe20008000878 */
[----:B------:R-:W-:Y:S01]  /*64e0*/  UIADD3 UR20, UR25, 0xc02, URZ ;  /* 0x00000c0219147890 */ /* 0x000fe2000fffe03f */
[----:B------:R-:W-:Y:S01]  /*64f0*/  UMOV UR21, 0x40000040 ;  /* 0x4000004000157882 */ /* 0x000fe20000000000 */
[----:B------:R-:W-:Y:S02]  /*6500*/  WARPGROUP.DEPBAR.LE gsb0, 0x0 ;  /* 0x00008000000079c5 */ /* 0x000fe40000010000 */
[----:B------:R-:W-:Y:S01]  /*6510*/  WARPGROUP.ARRIVE ;  /* 0x00000000000079c5 */ /* 0x000fe20000000000 */
[----:B------:R-:W-:Y:S04]  /*6520*/  STL.64 [R1+0xca0], R214 ;  /* 0x000ca0d601007387 */ /* 0x000fe80000100a00 */
[----:B------:R-:W-:Y:S10]  /*6530*/  STL.64 [R1+0xc98], R212 ;  /* 0x000c98d401007387 */ /* 0x000ff40000100a00 */
[----:B------:R-:W-:Y:S01]  /*6540*/  QGMMA.64x192x32.F32.E4M3.E4M3 R24, gdesc[UR20], R24, gsb0 ;  /* 0x02e00000141879f3 */ /* 0x000fe20008000818 */
[----:B------:R-:W-:Y:S01]  /*6550*/  UIADD3 UR20, UR25, 0x4, URZ ;  /* 0x0000000419147890 */ /* 0x000fe2000fffe03f */
[----:B------:R-:W-:Y:S01]  /*6560*/  STL.64 [R1+0xc90], R210 ;  /* 0x000c90d201007387 */ /* 0x000fe20000100a00 */
[----:B------:R-:W-:-:S03]  /*6570*/  UIADD3 UR22, UR26, 0x4, URZ ;  /* 0x000000041a167890 */ /* 0x000fc6000fffe03f */
        /* <DEDUP_REMOVED lines=45> */
[----:B------:R-:W-:Y:S04]  /*6850*/  STL [R1+0x80c], RZ ;  /* 0x00080cff01007387 */ /* 0x000fe80000100800 */
[----:B------:R-:W-:Y:S04]  /*6860*/  STL [R1+0x808], RZ ;  /* 0x000808ff01007387 */ /* 0x000fe80000100800 */
[----:B------:R-:W-:Y:S01]  /*6870*/  STL [R1+0x804], RZ ;  /* 0x000804ff01007387 */ /* 0x000fe20000100800 */
[----:B------:R-:W-:-:S03]  /*6880*/  WARPGROUP.DEPBAR.LE gsb0, 0x0 ;  /* 0x00008000000079c5 */ /* 0x000fc60000010000 */
        /* <DEDUP_REMOVED lines=184> */
[----:B------:R-:W3:Y:S04]  /*7410*/  LDL.LU R120, [R1] ;  /* 0x0000000001787983 */ /* 0x000ee80000300800 */
[----:B------:R-:W3:Y:S04]  /*7420*/  LDL.LU R121, [R1+0x4] ;  /* 0x0000040001797983 */ /* 0x000ee80000300800 */
        /* <DEDUP_REMOVED lines=50> */
[----:B------:R-:W3:Y:S01]  /*7750*/  LDL.LU R172, [R1+0xd0] ;  /* 0x0000d00001ac7983 */ /* 0x000ee20000300800 */
[----:B------:R-:W-:Y:S01]  /*7760*/  UMOV UR21, 0x40000040 ;  /* 0x4000004000157882 */ /* 0x000fe20000000000 */
        /* <DEDUP_REMOVED lines=44> */
[----:B--2---:R-:W-:-:S06]  /*7a30*/  WARPGROUP.ARRIVE ;  /* 0x00000000000079c5 */ /* 0x004fcc0000000000 */
[----:B------:R-:W-:Y:S01]  /*7a40*/  QGMMA.64x192x32.F32.E4M3.E4M3 R24, gdesc[UR20], R24, gsb0 ;  /* 0x02e00000141879f3 */ /* 0x000fe20008000818 */
[----:B------:R-:W-:Y:S01]  /*7a50*/  UIADD3 UR20, UR25, 0x404, URZ ;  /* 0x0000040419147890 */ /* 0x000fe2000fffe03f */
[----:B------:R-:W-:Y:S01]  /*7a60*/  UMOV UR21, 0x40000040 ;  /* 0x4000004000157882 */ /* 0x000fe20000000000 */
[----:B------:R-:W-:Y:S02]  /*7a70*/  WARPGROUP.DEPBAR.LE gsb0, 0x0 ;  /* 0x00008000000079c5 */ /* 0x000fe40000010000 */
[----:B------:R-:W-:Y:S01]  /*7a80*/  STL.64 [R1+0x180], R24 ;  /* 0x0001801801007387 */ /* 0x000fe20000100a00 */
[----:B------:R-:W-:Y:S02]  /*7a90*/  IMAD.MOV.U32 R3, RZ, RZ, R118 ;  /* 0x000000ffff037224 */ /* 0x000fe400078e0076 */
[----:B------:R-:W-:Y:S01]  /*7aa0*/  IMAD.MOV.U32 R2, RZ, RZ, R119 ;  /* 0x000000ffff027224 */ /* 0x000fe200078e0077 */
[----:B------:R-:W-:Y:S01]  /*7ab0*/  STL.64 [R1+0x188], R26 ;  /* 0x0001881a01007387 */ /* 0x000fe20000100a00 */
[----:B------:R-:W-:Y:S01]  /*7ac0*/  IMAD.MOV.U32 R5, RZ, RZ, R116 ;  /* 0x000000ffff057224 */ /* 0x000fe200078e0074 */
[----:B---3--:R-:W-:Y:S01]  /*7ad0*/  WARPGROUP.ARRIVE ;  /* 0x00000000000079c5 */ /* 0x008fe20000000000 */
[----:B------:R-:W-:Y:S01]  /*7ae0*/  IMAD.MOV.U32 R4, RZ, RZ, R117 ;  /* 0x000000ffff047224 */ /* 0x000fe200078e0075 */
[----:B------:R-:W-:Y:S01]  /*7af0*/  STL.64 [R1+0x190], R28 ;  /* 0x0001901c01007387 */ /* 0x000fe20000100a00 */
[----:B------:R-:W-:-:S02]  /*7b00*/  IMAD.MOV.U32 R7, RZ, RZ, R114 ;  /* 0x000000ffff077224 */ /* 0x000fc400078e0072 */
[----:B------:R-:W-:-:S04]  /*7b10*/  IMAD.MOV.U32 R6, RZ, RZ, R115 ;  /* 0x000000ffff067224 */ /* 0x000fc800078e0073 */
[----:B------:R-:W-:Y:S01]  /*7b20*/  QGMMA.64x192x32.F32.E4M3.E4M3 R120, gdesc[UR20], R120, gsb0 ;  /* 0x02e00000147879f3 */ /* 0x000fe20008000878 */
        /* <DEDUP_REMOVED lines=174> */
[----:B0-----:R-:W3:Y:S04]  /*8610*/  LDL.LU.64 R214, [R1+0xca0] ;  /* 0x000ca00001d67983 */ /* 0x001ee80000300a00 */
[----:B------:R-:W3:Y:S04]  /*8620*/  LDL.LU.64 R212, [R1+0xc98] ;  /* 0x000c980001d47983 */ /* 0x000ee80000300a00 */
        /* <DEDUP_REMOVED lines=45> */
[----:B------:R-:W3:Y:S01]  /*8900*/  LDL.LU.64 R120, [R1+0xb28] ;  /* 0x000b280001787983 */ /* 0x000ee20000300a00 */
        /* <DEDUP_REMOVED lines=18> */
[----:B---3--:R-:W-:-:S06]  /*8a30*/  WARPGROUP.ARRIVE ;  /* 0x00000000000079c5 */ /* 0x008fcc0000000000 */
[----:B------:R-:W-:Y:S01]  /*8a40*/  QGMMA.64x192x32.F32.E4M3.E4M3 R120, gdesc[UR20], R120, gsb0 ;  /* 0x02e00000147879f3 */ /* 0x000fe20008000878 */
[----:B------:R-:W-:Y:S01]  /*8a50*/  UIADD3 UR20, UR25, 0xc04, URZ ;  /* 0x00000c0419147890 */ /* 0x000fe2000fffe03f */
[----:B------:R-:W-:Y:S01]  /*8a60*/  UMOV UR21, 0x40000040 ;  /* 0x4000004000157882 */ /* 0x000fe20000000000 */
[----:B------:R-:W-:Y:S02]  /*8a70*/  WARPGROUP.DEPBAR.LE gsb0, 0x0 ;  /* 0x00008000000079c5 */ /* 0x000fe40000010000 */
[----:B--2---:R-:W-:Y:S01]  /*8a80*/  WARPGROUP.ARRIVE ;  /* 0x00000000000079c5 */ /* 0x004fe20000000000 */
[----:B------:R-:W-:Y:S04]  /*8a90*/  STL.64 [R1+0x998], R214 ;  /* 0x000998d601007387 */ /* 0x000fe80000100a00 */
[----:B------:R-:W-:Y:S10]  /*8aa0*/  STL.64 [R1+0x990], R212 ;  /* 0x000990d401007387 */ /* 0x000ff40000100a00 */
[----:B------:R-:W-:Y:S01]  /*8ab0*/  QGMMA.64x192x32.F32.E4M3.E4M3 R24, gdesc[UR20], R24, gsb0 ;  /* 0x02e00000141879f3 */ /* 0x000fe20008000818 */
        /* <DEDUP_REMOVED lines=49> */
[----:B------:R-:W-:-:S03]  /*8dd0*/  WARPGROUP.DEPBAR.LE gsb0, 0x0 ;  /* 0x00008000000079c5 */ /* 0x000fc60000010000 */
        /* <DEDUP_REMOVED lines=120> */
[----:B0-----:R-:W2:Y:S04]  /*9560*/  LDL.LU R44, [R1+0x180] ;  /* 0x00018000012c7983 */ /* 0x001ea80000300800 */
[----:B------:R-:W2:Y:S04]  /*9570*/  LDL.LU R45, [R1+0x184] ;  /* 0x00018400012d7983 */ /* 0x000ea80000300800 */
        /* <DEDUP_REMOVED lines=50> */
[----:B------:R-:W2:Y:S01]  /*98a0*/  LDL.LU R96, [R1+0x250] ;  /* 0x0002500001607983 */ /* 0x000ea20000300800 */
[----:B------:R-:W-:-:S03]  /*98b0*/  IMAD.MOV.U32 R97, RZ, RZ, R0 ;  /* 0x000000ffff617224 */ /* 0x000fc600078e0000 */
[----:B------:R0:W5:Y:S01]  /*98c0*/  LDL.LU R0, [R1+0xb20] ;  /* 0x000b200001007983 */ /* 0x0001620000300800 */
[----:B------:R-:W-:Y:S02]  /*98d0*/  IMAD.MOV.U32 R116, RZ, RZ, R217 ;  /* 0x000000ffff747224 */ /* 0x000fe400078e00d9 */
[----:B------:R-:W-:Y:S01]  /*98e0*/  IMAD.MOV.U32 R117, RZ, RZ, R216 ;  /* 0x000000ffff757224 */ /* 0x000fe200078e00d8 */
[----:B------:R-:W3:Y:S01]  /*98f0*/  LDL.LU.64 R140, [R1] ;  /* 0x00000000018c7983 */ /* 0x000ee20000300a00 */
[----:B------:R-:W-:Y:S02]  /*9900*/  IMAD.MOV.U32 R114, RZ, RZ, R219 ;  /* 0x000000ffff727224 */ /* 0x000fe400078e00db */
[----:B------:R-:W-:Y:S01]  /*9910*/  IMAD.MOV.U32 R115, RZ, RZ, R218 ;  /* 0x000000ffff737224 */ /* 0x000fe200078e00da */
[----:B------:R-:W3:Y:S01]  /*9920*/  LDL.LU.64 R142, [R1+0x8] ;  /* 0x00000800018e7983 */ /* 0x000ee20000300a00 */
[----:B------:R-:W-:Y:S02]  /*9930*/  IMAD.MOV.U32 R112, RZ, RZ, R221 ;  /* 0x000000ffff707224 */ /* 0x000fe400078e00dd */
[----:B------:R-:W-:Y:S01]  /*9940*/  IMAD.MOV.U32 R113, RZ, RZ, R220 ;  /* 0x000000ffff717224 */ /* 0x000fe200078e00dc */
[----:B------:R-:W3:Y:S01]  /*9950*/  LDL.LU.64 R144, [R1+0x10] ;  /* 0x0000100001907983 */ /* 0x000ee20000300a00 */
[----:B------:R-:W-:-:S02]  /*9960*/  IMAD.MOV.U32 R110, RZ, RZ, R223 ;  /* 0x000000ffff6e7224 */ /* 0x000fc400078e00df */
[----:B------:R-:W-:Y:S01]  /*9970*/  IMAD.MOV.U32 R111, RZ, RZ, R222 ;  /* 0x000000ffff6f7224 */ /* 0x000fe200078e00de */
[----:B------:R-:W3:Y:S01]  /*9980*/  LDL.LU.64 R146, [R1+0x18] ;  /* 0x0000180001927983 */ /* 0x000ee20000300a00 */
        /* <DEDUP_REMOVED lines=78> */
[----:B------:R-:W-:-:S02]  /*9e70*/  UIADD3 UR20, UR25, 0x6, URZ ;  /* 0x0000000619147890 */ /* 0x000fc4000fffe03f */
[----:B------:R-:W-:Y:S01]  /*9e80*/  UIADD3 UR22, UR26, 0x6, URZ ;  /* 0x000000061a167890 */ /* 0x000fe2000fffe03f */
[----:B------:R-:W-:Y:S01]  /*9e90*/  UMOV UR21, 0x40000040 ;  /* 0x4000004000157882 */ /* 0x000fe20000000000 */
[----:B------:R-:W-:Y:S01]  /*9ea0*/  UMOV UR23, 0x40000040 ;  /* 0x4000004000177882 */ /* 0x000fe20000000000 */
[----:B--2---:R-:W-:-:S06]  /*9eb0*/  WARPGROUP.ARRIVE ;  /* 0x00000000000079c5 */ /* 0x004fcc0000000000 */
[----:B------:R-:W-:Y:S01]  /*9ec0*/  QGMMA.64x192x32.F32.E4M3.E4M3 R44, gdesc[UR20], R44, gsb0 ;  /* 0x02e00000142c79f3 */ /* 0x000fe2000800082c */
[----:B------:R-:W-:Y:S01]  /*9ed0*/  UIADD3 UR20, UR25, 0x406, URZ ;  /* 0x0000040619147890 */ /* 0x000fe2000fffe03f */
[----:B------:R-:W-:Y:S01]  /*9ee0*/  UMOV UR21, 0x40000040 ;  /* 0x4000004000157882 */ /* 0x000fe20000000000 */
[----:B------:R-:W-:Y:S04]  /*9ef0*/  STL [R1+0x4cc], RZ ;  /* 0x0004ccff01007387 */ /* 0x000fe80000100800 */
[----:B------:R-:W-:Y:S04]  /*9f00*/  STL [R1+0x4c8], RZ ;  /* 0x0004c8ff01007387 */ /* 0x000fe80000100800 */
[----:B------:R-:W-:Y:S04]  /*9f10*/  STL [R1+0x4c4], RZ ;  /* 0x0004c4ff01007387 */ /* 0x000fe80000100800 */
[----:B------:R-:W-:Y:S04]  /*9f20*/  STL [R1+0x4c0], RZ ;  /* 0x0004c0ff01007387 */ /* 0x000fe80000100800 */
[----:B------:R-:W-:Y:S04]  /*9f30*/  STL [R1+0x4bc], RZ ;  /* 0x0004bcff01007387 */ /* 0x000fe80000100800 */
[----:B------:R-:W-:Y:S01]  /*9f40*/  STL [R1+0x4b8], RZ ;  /* 0x0004b8ff01007387 */ /* 0x000fe20000100800 */
[----:B------:R-:W-:-:S02]  /*9f50*/  WARPGROUP.DEPBAR.LE gsb0, 0x0 ;  /* 0x00008000000079c5 */ /* 0x000fc40000010000 */
[----:B---3--:R-:W-:-:S06]  /*9f60*/  WARPGROUP.ARRIVE ;  /* 0x00000000000079c5 */ /* 0x008fcc0000000000 */
        /* <DEDUP_REMOVED lines=49> */
[----:B-1----:R-:W2:Y:S04]  /*a280*/  LDL.LU.64 R138, [R1+0xb18] ;  /* 0x000b1800018a7983 */ /* 0x002ea80000300a00 */
        /* <DEDUP_REMOVED lines=175> */
[----:B--2---:R-:W-:-:S06]  /*ad80*/  WARPGROUP.ARRIVE ;  /* 0x00000000000079c5 */ /* 0x004fcc0000000000 */
[----:B------:R-:W-:Y:S01]  /*ad90*/  QGMMA.64x192x32.F32.E4M3.E4M3 R120, gdesc[UR20], R120, gsb0 ;  /* 0x02e00000147879f3 */ /* 0x000fe20008000878 */
[----:B------:R-:W-:Y:S01]  /*ada0*/  UIADD3 UR20, UR25, 0xc06, URZ ;  /* 0x00000c0619147890 */ /* 0x000fe2000fffe03f */
[----:B------:R-:W-:Y:S01]  /*adb0*/  UMOV UR21, 0x40000040 ;  /* 0x4000004000157882 */ /* 0x000fe20000000000 */
        /* <DEDUP_REMOVED lines=27> */
[----:B------:R-:W-:-:S02]  /*af70*/  WARPGROUP.DEPBAR.LE gsb0, 0x0 ;  /* 0x00008000000079c5 */ /* 0x000fc40000010000 */
[----:B---3--:R-:W-:-:S06]  /*af80*/  WARPGROUP.ARRIVE ;  /* 0x00000000000079c5 */ /* 0x008fcc0000000000 */
[----:B------:R-:W-:Y:S01]  /*af90*/  QGMMA.64x192x32.F32.E4M3.E4M3 R24, gdesc[UR20], R24, gsb0 ;  /* 0x02e00000141879f3 */ /* 0x000fe20008000818 */
[----:B------:R0:W-:Y:S01]  /*afa0*/  STL [R1+0x3ac], RZ ;  /* 0x0003acff01007387 */ /* 0x0001e20000100800 */
[----:B------:R-:W-:-:S03]  /*afb0*/  ULDC UR20, c[0x0][0x50c] ;  /* 0x0001430000147ab9 */ /* 0x000fc60000000800 */
        /* <DEDUP_REMOVED lines=34> */
[----:B------:R-:W-:-:S03]  /*b1e0*/  UISETP.NE.AND UP0, UPT, UR20, 0x4, UPT ;  /* 0x000000041400788c */ /* 0x000fc6000bf05270 */
[----:B------:R0:W-:Y:S04]  /*b1f0*/  STL [R1+0x320], RZ ;  /* 0x000320ff01007387 */ /* 0x0001e80000100800 */
[----:B------:R0:W-:Y:S04]  /*b200*/  STL [R1+0x31c], RZ ;  /* 0x00031cff01007387 */ /* 0x0001e80000100800 */
[----:B------:R0:W-:Y:S04]  /*b210*/  STL [R1+0x318], RZ ;  /* 0x000318ff01007387 */ /* 0x0001e80000100800 */
[----:B------:R0:W-:Y:S01]  /*b220*/  STL [R1+0x314], RZ ;  /* 0x000314ff01007387 */ /* 0x0001e20000100800 */
[----:B------:R-:W-:-:S03]  /*b230*/  USEL UR20, URZ, 0x1, UP0 ;  /* 0x000000013f147887 */ /* 0x000fc60008000000 */
[----:B------:R0:W-:Y:S04]  /*b240*/  STL [R1+0x310], RZ ;  /* 0x000310ff01007387 */ /* 0x0001e80000100800 */
[----:B------:R0:W-:Y:S04]  /*b250*/  STL [R1+0x30c], RZ ;  /* 0x00030cff01007387 */ /* 0x0001e80000100800 */
[----:B------:R0:W-:Y:S04]  /*b260*/  STL [R1+0x308], RZ ;  /* 0x000308ff01007387 */ /* 0x0001e80000100800 */
[----:B------:R0:W-:Y:S04]  /*b270*/  STL [R1+0x304], RZ ;  /* 0x000304ff01007387 */ /* 0x0001e80000100800 */
[----:B------:R0:W-:Y:S01]  /*b280*/  STL [R1+0x300], RZ ;  /* 0x000300ff01007387 */ /* 0x0001e20000100800 */
[----:B------:R-:W-:Y:S01]  /*b290*/  ISETP.NE.AND P0, PT, RZ, UR20, PT ;  /* 0x00000014ff007c0c */ /* 0x000fe2000bf05270 */
[----:B------:R-:W-:Y:S01]  /*b2a0*/  IMAD.MOV.U32 R3, RZ, RZ, R234 ;  /* 0x000000ffff037224 */ /* 0x000fe200078e00ea */
[----:B------:R-:W-:Y:S01]  /*b2b0*/  CS2R R236, SRZ ;  /* 0x0000000000ec7805 */ /* 0x000fe2000001ff00 */
[----:B------:R-:W-:Y:S01]  /*b2c0*/  IMAD.MOV.U32 R2, RZ, RZ, R235 ;  /* 0x000000ffff027224 */ /* 0x000fe200078e00eb */
[----:B----4-:R-:W-:-:S02]  /*b2d0*/  CS2R R234, SRZ ;  /* 0x0000000000ea7805 */ /* 0x010fc4000001ff00 */
[----:B------:R-:W-:Y:S02]  /*b2e0*/  CS2R R232, SRZ ;  /* 0x0000000000e87805 */ /* 0x000fe4000001ff00 */
[----:B------:R-:W-:Y:S02]  /*b2f0*/  CS2R R230, SRZ ;  /* 0x0000000000e67805 */ /* 0x000fe4000001ff00 */
[----:B------:R-:W-:Y:S02]  /*b300*/  CS2R R228, SRZ ;  /* 0x0000000000e47805 */ /* 0x000fe4000001ff00 */
[----:B------:R-:W-:Y:S02]  /*b310*/  CS2R R226, SRZ ;  /* 0x0000000000e27805 */ /* 0x000fe4000001ff00 */
[----:B------:R-:W-:Y:S02]  /*b320*/  CS2R R224, SRZ ;  /* 0x0000000000e07805 */ /* 0x000fe4000001ff00 */
[----:B------:R-:W-:-:S02]  /*b330*/  CS2R R222, SRZ ;  /* 0x0000000000de7805 */ /* 0x000fc4000001ff00 */
        /* <DEDUP_REMOVED lines=10> */
[----:B------:R-:W-:Y:S01]  /*b3e0*/  CS2R R8, SRZ ;  /* 0x0000000000087805 */ /* 0x000fe2000001ff00 */
[----:B------:R-:W-:Y:S02]  /*b3f0*/  WARPGROUP.DEPBAR.LE gsb0, 0x0 ;  /* 0x00008000000079c5 */ /* 0x000fe40000010000 */
[----:B------:R-:W-:-:S02]  /*b400*/  CS2R R6, SRZ ;  /* 0x0000000000067805 */ /* 0x000fc4000001ff00 */
[----:B------:R-:W-:Y:S01]  /*b410*/  CS2R R4, SRZ ;  /* 0x0000000000047805 */ /* 0x000fe2000001ff00 */
[----:B0-----:R-:W-:Y:S06]  /*b420*/  @!P0 BRA `(.L_x_18) ;  /* 0x0000003c004c8947 */ /* 0x001fec0003800000 */
[----:B------:R-:W2:Y:S04]  /*b430*/  LDL R4, [R1+0x180] ;  /* 0x0001800001047983 */ /* 0x000ea80000100800 */
[----:B------:R-:W3:Y:S04]  /*b440*/  LDL R5, [R1+0x184] ;  /* 0x0001840001057983 */ /* 0x000ee80000100800 */
[----:B------:R-:W4:Y:S04]  /*b450*/  LDL R6, [R1+0x188] ;  /* 0x0001880001067983 */ /* 0x000f280000100800 */
        /* <DEDUP_REMOVED lines=37> */
[----:B------:R0:W-:Y:S04]  /*b6b0*/  STL [R1+0x8e4], R90 ;  /* 0x0008e45a01007387 */ /* 0x0001e80000100800 */
[----:B0-----:R-:W2:Y:S04]  /*b6c0*/  LDL R90, [R1+0x284] ;  /* 0x00028400015a7983 */ /* 0x001ea80000100800 */
[----:B------:R0:W-:Y:S04]  /*b6d0*/  STL [R1+0x8e0], R91 ;  /* 0x0008e05b01007387 */ /* 0x0001e80000100800 */
[----:B0-----:R-:W3:Y:S04]  /*b6e0*/  LDL R91, [R1+0x280] ;  /* 0x00028000015b7983 */ /* 0x001ee80000100800 */
[----:B------:R0:W-:Y:S04]  /*b6f0*/  STL [R1+0x8dc], R92 ;  /* 0x0008dc5c01007387 */ /* 0x0001e80000100800 */
[----:B0-----:R-:W4:Y:S04]  /*b700*/  LDL R92, [R1+0x27c] ;  /* 0x00027c00015c7983 */ /* 0x001f280000100800 */
[----:B------:R0:W-:Y:S04]  /*b710*/  STL [R1+0x8d8], R93 ;  /* 0x0008d85d01007387 */ /* 0x0001e80000100800 */
[----:B0-----:R-:W2:Y:S04]  /*b720*/  LDL R93, [R1+0x278] ;  /* 0x00027800015d7983 */ /* 0x001ea80000100800 */
[----:B------:R0:W-:Y:S04]  /*b730*/  STL [R1+0x8d4], R94 ;  /* 0x0008d45e01007387 */ /* 0x0001e80000100800 */
[----:B0-----:R-:W4:Y:S04]  /*b740*/  LDL R94, [R1+0x274] ;  /* 0x00027400015e7983 */ /* 0x001f280000100800 */
        /* <DEDUP_REMOVED lines=41> */
[----:B0-----:R-:W4:Y:S01]  /*b9e0*/  LDL R115, [R1+0x220] ;  /* 0x0002200001737983 */ /* 0x001f220000100800 */
[----:B--2---:R-:W-:-:S01]  /*b9f0*/  FADD R93, RZ, R93 ;  /* 0x0000005dff5d7221 */ /* 0x004fc20000000000 */
[----:B---3--:R-:W-:Y:S01]  /*ba00*/  FADD R91, RZ, R91 ;  /* 0x0000005bff5b7221 */ /* 0x008fe20000000000 */
[----:B------:R-:W-:-:S01]  /*ba10*/  FADD R90, RZ, R90 ;  /* 0x0000005aff5a7221 */ /* 0x000fc20000000000 */
[----:B------:R-:W-:Y:S01]  /*ba20*/  STL [R1+0x87c], R116 ;  /* 0x00087c7401007387 */ /* 0x000fe20000100800 */
[----:B------:R-:W-:-:S01]  /*ba30*/  FADD R3, RZ, R3 ;  /* 0x00000003ff037221 */ /* 0x000fc20000000000 */
[----:B----4-:R-:W-:Y:S01]  /*ba40*/  FADD R94, RZ, R94 ;  /* 0x0000005eff5e7221 */ /* 0x010fe20000000000 */
[----:B------:R-:W-:-:S01]  /*ba50*/  FADD R2, RZ, R2 ;  /* 0x00000002ff027221 */ /* 0x000fc20000000000 */
[----:B------:R-:W-:Y:S01]  /*ba60*/  STL [R1+0x878], R117 ;  /* 0x0008787501007387 */ /* 0x000fe20000100800 */
[----:B------:R-:W-:-:S01]  /*ba70*/  FADD R4, RZ, R4 ;  /* 0x00000004ff047221 */ /* 0x000fc20000000000 */
[----:B------:R-:W-:Y:S01]  /*ba80*/  FADD R5, RZ, R5 ;  /* 0x00000005ff057221 */ /* 0x000fe20000000000 */
        /* <DEDUP_REMOVED lines=9> */
[----:B-----5:R0:W-:Y:S01]  /*bb20*/  STL [R1+0x86c], R0 ;  /* 0x00086c0001007387 */ /* 0x0201e20000100800 */
[----:B------:R-:W-:-:S01]  /*bb30*/  FADD R13, RZ, R13 ;  /* 0x0000000dff0d7221 */ /* 0x000fc20000000000 */
[----:B------:R-:W-:Y:S01]  /*bb40*/  FADD R14, RZ, R14 ;  /* 0x0000000eff0e7221 */ /* 0x000fe20000000000 */
        /* <DEDUP_REMOVED lines=41> */
[----:B0-----:R-:W-:-:S05]  /*bde0*/  FADD R0, RZ, R113 ;  /* 0x00000071ff007221 */ /* 0x001fca0000000000 */
[----:B------:R0:W-:Y:S04]  /*bdf0*/  STL [R1+0x300], R0 ;  /* 0x0003000001007387 */ /* 0x0001e80000100800 */
[----:B------:R-:W-:Y:S04]  /*be00*/  STL [R1+0x304], R112 ;  /* 0x0003047001007387 */ /* 0x000fe80000100800 */
[----:B------:R-:W-:Y:S01]  /*be10*/  STL [R1+0x308], R111 ;  /* 0x0003086f01007387 */ /* 0x000fe20000100800 */
        /* <DEDUP_REMOVED lines=28> */
[----:B0-----:R-:W2:Y:S04]  /*bfe0*/  LDL R0, [R1+0x288] ;  /* 0x0002880001007983 */ /* 0x001ea80000100800 */
[----:B------:R0:W-:Y:S04]  /*bff0*/  STL [R1+0x358], R91 ;  /* 0x0003585b01007387 */ /* 0x0001e80000100800 */
[----:B------:R-:W3:Y:S04]  /*c000*/  LDL R119, [R1+0x28c] ;  /* 0x00028c0001777983 */ /* 0x000ee80000100800 */
[----:B------:R1:W-:Y:S04]  /*c010*/  STL [R1+0x35c], R90 ;  /* 0x00035c5a01007387 */ /* 0x0003e80000100800 */
        /* <DEDUP_REMOVED lines=27> */
[----:B0-----:R-:W4:Y:S04]  /*c1d0*/  LDL R91, [R1+0x2fc] ;  /* 0x0002fc00015b7983 */ /* 0x001f280000100800 */
[----:B-1----:R-:W4:Y:S01]  /*c1e0*/  LDL R90, [R1] ;  /* 0x00000000015a7983 */ /* 0x002f220000100800 */
[----:B--2---:R-:W-:-:S05]  /*c1f0*/  FADD R0, RZ, R0 ;  /* 0x00000000ff007221 */ /* 0x004fca0000000000 */
[----:B------:R3:W-:Y:S02]  /*c200*/  STL [R1+0x360], R0 ;  /* 0x0003600001007387 */ /* 0x0007e40000100800 */
[----:B---3--:R-:W-:-:S01]  /*c210*/  FADD R0, RZ, R119 ;  /* 0x00000077ff007221 */ /* 0x008fc20000000000 */
[----:B----4-:R-:W-:Y:S01]  /*c220*/  FADD R118, RZ, R118 ;  /* 0x00000076ff767221 */ /* 0x010fe20000000000 */
[----:B------:R-:W-:-:S03]  /*c230*/  FADD R117, RZ, R117 ;  /* 0x00000075ff757221 */ /* 0x000fc60000000000 */
[----:B------:R0:W-:Y:S04]  /*c240*/  STL [R1+0x364], R0 ;  /* 0x0003640001007387 */ /* 0x0001e80000100800 */
[----:B------:R-:W-:Y:S01]  /*c250*/  STL [R1+0x368], R118 ;  /* 0x0003687601007387 */ /* 0x000fe20000100800 */
[----:B------:R-:W-:-:S03]  /*c260*/  FADD R115, RZ, R115 ;  /* 0x00000073ff737221 */ /* 0x000fc60000000000 */
[----:B------:R-:W-:Y:S01]  /*c270*/  STL [R1+0x36c], R117 ;  /* 0x00036c7501007387 */ /* 0x000fe20000100800 */
[----:B0-----:R-:W-:-:S01]  /*c280*/  FADD R0, RZ, R116 ;  /* 0x00000074ff007221 */ /* 0x001fc20000000000 */
[----:B------:R-:W-:-:S04]  /*c290*/  FADD R114, RZ, R114 ;  /* 0x00000072ff727221 */ /* 0x000fc80000000000 */
[----:B------:R0:W-:Y:S04]  /*c2a0*/  STL [R1+0x370], R0 ;  /* 0x0003700001007387 */ /* 0x0001e80000100800 */
[----:B------:R-:W-:Y:S01]  /*c2b0*/  STL [R1+0x374], R115 ;  /* 0x0003747301007387 */ /* 0x000fe20000100800 */
[----:B------:R-:W-:-:S03]  /*c2c0*/  FADD R112, RZ, R112 ;  /* 0x00000070ff707221 */ /* 0x000fc60000000000 */
[----:B------:R-:W-:Y:S01]  /*c2d0*/  STL [R1+0x378], R114 ;  /* 0x0003787201007387 */ /* 0x000fe20000100800 */
[----:B------:R-:W-:-:S01]  /*c2e0*/  FADD R111, RZ, R111 ;  /* 0x0000006fff6f7221 */ /* 0x000fc20000000000 */
[----:B0-----:R-:W-:-:S05]  /*c2f0*/  FADD R0, RZ, R113 ;  /* 0x00000071ff007221 */ /* 0x001fca0000000000 */
[----:B------:R0:W-:Y:S01]  /*c300*/  STL [R1+0x37c], R0 ;  /* 0x00037c0001007387 */ /* 0x0001e20000100800 */
[----:B------:R-:W-:-:S03]  /*c310*/  FADD R109, RZ, R109 ;  /* 0x0000006dff6d7221 */ /* 0x000fc60000000000 */
[----:B------:R-:W-:Y:S01]  /*c320*/  STL [R1+0x380], R112 ;  /* 0x0003807001007387 */ /* 0x000fe20000100800 */
[----:B------:R-:W-:-:S03]  /*c330*/  FADD R108, RZ, R108 ;  /* 0x0000006cff6c7221 */ /* 0x000fc60000000000 */
[----:B------:R-:W-:Y:S01]  /*c340*/  STL [R1+0x384], R111 ;  /* 0x0003846f01007387 */ /* 0x000fe20000100800 */
[----:B0-----:R-:W-:-:S01]  /*c350*/  FADD R0, RZ, R110 ;  /* 0x0000006eff007221 */ /* 0x001fc20000000000 */
[----:B------:R-:W-:-:S04]  /*c360*/  FADD R106, RZ, R106 ;  /* 0x0000006aff6a7221 */ /* 0x000fc80000000000 */
[----:B------:R0:W-:Y:S01]  /*c370*/  STL [R1+0x388], R0 ;  /* 0x0003880001007387 */ /* 0x0001e20000100800 */
[----:B------:R-:W-:-:S03]  /*c380*/  FADD R105, RZ, R105 ;  /* 0x00000069ff697221 */ /* 0x000fc60000000000 */
[----:B------:R-:W-:Y:S04]  /*c390*/  STL [R1+0x38c], R109 ;  /* 0x00038c6d01007387 */ /* 0x000fe80000100800 */
[----:B------:R-:W-:Y:S01]  /*c3a0*/  STL [R1+0x390], R108 ;  /* 0x0003906c01007387 */ /* 0x000fe20000100800 */
[----:B0-----:R-:W-:-:S01]  /*c3b0*/  FADD R0, RZ, R107 ;  /* 0x0000006bff007221 */ /* 0x001fc20000000000 */
[----:B------:R-:W-:Y:S01]  /*c3c0*/  FADD R103, RZ, R103 ;  /* 0x00000067ff677221 */ /* 0x000fe20000000000 */
        /* <DEDUP_REMOVED lines=62> */
[----:B-1----:R-:W4:Y:S01]  /*c7b0*/  LDL R90, [R1+0x7c] ;  /* 0x00007c00015a7983 */ /* 0x002f220000100800 */
        /* <DEDUP_REMOVED lines=94> */
[----:B------:R0:W-:Y:S01]  /*cda0*/  STL [R1+0x458], R0 ;  /* 0x0004580001007387 */ /* 0x0001e20000100800 */
[----:B---3--:R-:W-:-:S05]  /*cdb0*/  FADD R119, RZ, R119 ;  /* 0x00000077ff777221 */ /* 0x008fca0000000000 */
[----:B------:R-:W-:Y:S01]  /*cdc0*/  STL [R1+0x45c], R119 ;  /* 0x00045c7701007387 */ /* 0x000fe20000100800 */
[----:B----4-:R-:W-:-:S01]  /*cdd0*/  FADD R118, RZ, R118 ;  /* 0x00000076ff767221 */ /* 0x010fc20000000000 */
[----:B0-----:R-:W-:-:S04]  /*cde0*/  FADD R0, RZ, R117 ;  /* 0x00000075ff007221 */ /* 0x001fc80000000000 */
[----:B------:R-:W-:Y:S01]  /*cdf0*/  STL [R1+0x460], R118 ;  /* 0x0004607601007387 */ /* 0x000fe20000100800 */
[----:B------:R-:W-:-:S03]  /*ce00*/  FADD R116, RZ, R116 ;  /* 0x00000074ff747221 */ /* 0x000fc60000000000 */
        /* <DEDUP_REMOVED lines=50> */
[----:B------:R-:W-:Y:S01]  /*d130*/  STL [R1+0x4c8], R92 ;  /* 0x0004c85c01007387 */ /* 0x000fe20000100800 */
[----:B0-----:R-:W-:-:S03]  /*d140*/  FADD R0, RZ, R90 ;  /* 0x0000005aff007221 */ /* 0x001fc60000000000 */
[----:B------:R-:W2:Y:S04]  /*d150*/  LDL R90, [R1+0xfc] ;  /* 0x0000fc00015a7983 */ /* 0x000ea80000100800 */
[----:B------:R0:W-:Y:S04]  /*d160*/  STL [R1+0x4cc], R91 ;  /* 0x0004cc5b01007387 */ /* 0x0001e80000100800 */
[----:B0-----:R-:W3:Y:S04]  /*d170*/  LDL R91, [R1+0x100] ;  /* 0x00010000015b7983 */ /* 0x001ee80000100800 */
        /* <DEDUP_REMOVED lines=29> */
[----:B0-----:R-:W4:Y:S01]  /*d350*/  LDL R0, [R1+0x174] ;  /* 0x0001740001007983 */ /* 0x001f220000100800 */
[----:B--2---:R-:W-:-:S05]  /*d360*/  FADD R90, RZ, R90 ;  /* 0x0000005aff5a7221 */ /* 0x004fca0000000000 */
[----:B------:R0:W-:Y:S01]  /*d370*/  STL [R1+0x4d4], R90 ;  /* 0x0004d45a01007387 */ /* 0x0001e20000100800 */
[----:B---3--:R-:W-:-:S03]  /*d380*/  FADD R91, RZ, R91 ;  /* 0x0000005bff5b7221 */ /* 0x008fc60000000000 */
[----:B0-----:R-:W2:Y:S04]  /*d390*/  LDL.LU R90, [R1+0x8e4] ;  /* 0x0008e400015a7983 */ /* 0x001ea80000300800 */
[----:B------:R0:W-:Y:S01]  /*d3a0*/  STL [R1+0x4d8], R91 ;  /* 0x0004d85b01007387 */ /* 0x0001e20000100800 */
[----:B----4-:R-:W-:-:S01]  /*d3b0*/  FADD R92, RZ, R92 ;  /* 0x0000005cff5c7221 */ /* 0x010fc20000000000 */
[----:B------:R-:W-:Y:S02]  /*d3c0*/  FADD R93, RZ, R93 ;  /* 0x0000005dff5d7221 */ /* 0x000fe40000000000 */
[----:B0-----:R-:W3:Y:S01]  /*d3d0*/  LDL.LU R91, [R1+0x8e0] ;  /* 0x0008e000015b7983 */ /* 0x001ee20000300800 */
[----:B------:R-:W-:-:S03]  /*d3e0*/  FADD R94, RZ, R94 ;  /* 0x0000005eff5e7221 */ /* 0x000fc60000000000 */
[----:B------:R0:W-:Y:S01]  /*d3f0*/  STL [R1+0x4dc], R92 ;  /* 0x0004dc5c01007387 */ /* 0x0001e20000100800 */
[----:B------:R-:W-:-:S01]  /*d400*/  FADD R95, RZ, R95 ;  /* 0x0000005fff5f7221 */ /* 0x000fc20000000000 */
[----:B------:R-:W-:Y:S02]  /*d410*/  FADD R96, RZ, R96 ;  /* 0x00000060ff607221 */ /* 0x000fe40000000000 */
[----:B0-----:R-:W4:Y:S01]  /*d420*/  LDL.LU R92, [R1+0x8dc] ;  /* 0x0008dc00015c7983 */ /* 0x001f220000300800 */
[----:B------:R-:W-:-:S03]  /*d430*/  FADD R97, RZ, R97 ;  /* 0x00000061ff617221 */ /* 0x000fc60000000000 */
[----:B------:R0:W-:Y:S01]  /*d440*/  STL [R1+0x4e0], R93 ;  /* 0x0004e05d01007387 */ /* 0x0001e20000100800 */
[----:B------:R-:W-:-:S01]  /*d450*/  FADD R98, RZ, R98 ;  /* 0x00000062ff627221 */ /* 0x000fc20000000000 */
[----:B------:R-:W-:Y:S02]  /*d460*/  FADD R99, RZ, R99 ;  /* 0x00000063ff637221 */ /* 0x000fe40000000000 */
[----:B0-----:R-:W4:Y:S04]  /*d470*/  LDL.LU R93, [R1+0x8d8] ;  /* 0x0008d800015d7983 */ /* 0x001f280000300800 */
[----:B------:R0:W-:Y:S01]  /*d480*/  STL [R1+0x4e4], R94 ;  /* 0x0004e45e01007387 */ /* 0x0001e20000100800 */
[----:B------:R-:W-:-:S01]  /*d490*/  FADD R100, RZ, R100 ;  /* 0x00000064ff647221 */ /* 0x000fc20000000000 */
[----:B------:R-:W-:-:S02]  /*d4a0*/  FADD R101, RZ, R101 ;  /* 0x00000065ff657221 */ /* 0x000fc40000000000 */
[----:B0-----:R-:W4:Y:S04]  /*d4b0*/  LDL.LU R94, [R1+0x8d4] ;  /* 0x0008d400015e7983 */ /* 0x001f280000300800 */
[----:B------:R0:W-:Y:S01]  /*d4c0*/  STL [R1+0x4e8], R95 ;  /* 0x0004e85f01007387 */ /* 0x0001e20000100800 */
[----:B------:R-:W-:-:S03]  /*d4d0*/  FADD R102, RZ, R102 ;  /* 0x00000066ff667221 */ /* 0x000fc60000000000 */
        /* <DEDUP_REMOVED lines=55> */
[----:B------:R0:W-:Y:S04]  /*d850*/  STL [R1+0x534], R114 ;  /* 0x0005347201007387 */ /* 0x0001e80000100800 */
        /* <DEDUP_REMOVED lines=12> */
[----:B0-----:R0:W5:Y:S01]  /*d920*/  LDL.LU R0, [R1+0x86c] ;  /* 0x00086c0001007983 */ /* 0x0011620000300800 */
[----:B------:R-:W-:-:S03]  /*d930*/  UMOV UR24, URZ ;  /* 0x0000003f00187c82 */ /* 0x000fc60008000000 */
[----:B------:R1:W-:Y:S04]  /*d940*/  STL [R1+0x550], R3 ;  /* 0x0005500301007387 */ /* 0x0003e80000100800 */
[----:B------:R2:W-:Y:S01]  /*d950*/  STL [R1+0x554], R2 ;  /* 0x0005540201007387 */ /* 0x0005e20000100800 */
[----:B-1----:R-:W-:-:S01]  /*d960*/  FADD R3, RZ, R120 ;  /* 0x00000078ff037221 */ /* 0x002fc20000000000 */
[----:B--2---:R-:W-:-:S04]  /*d970*/  FADD R2, RZ, R121 ;  /* 0x00000079ff027221 */ /* 0x004fc80000000000 */
        /* <DEDUP_REMOVED lines=323> */
[----:B---3--:R-:W-:-:S04]  /*edb0*/  FADD R2, RZ, R91 ;  /* 0x0000005bff027221 */ /* 0x008fc80000000000 */
[----:B------:R4:W-:Y:S04]  /*edc0*/  STL [R1+0x7e0], R3 ;  /* 0x0007e00301007387 */ /* 0x0009e80000100800 */
[----:B------:R1:W-:Y:S01]  /*edd0*/  STL [R1+0x7e4], R2 ;  /* 0x0007e40201007387 */ /* 0x0003e20000100800 */
[----:B----4-:R-:W-:-:S01]  /*ede0*/  FADD R3, RZ, R92 ;  /* 0x0000005cff037221 */ /* 0x010fc20000000000 */
[----:B-1----:R-:W-:-:S04]  /*edf0*/  FADD R2, RZ, R93 ;  /* 0x0000005dff027221 */ /* 0x002fc80000000000 */
        /* <DEDUP_REMOVED lines=53> */
[----:B------:R0:W-:Y:S02]  /*f150*/  STL [R1+0x854], R2 ;  /* 0x0008540201007387 */ /* 0x0001e40000100800 */
.L_x_18:
[----:B------:R-:W-:-:S04]  /*f160*/  UIADD3 UR28, UR5, 0x1, URZ ;  /* 0x00000001051c7890 */ /* 0x000fc8000fffe03f */
[----:B------:R-:W-:-:S04]  /*f170*/  UISETP.NE.AND UP0, UPT, UR28, 0x2, UPT ;  /* 0x000000021c00788c */ /* 0x000fc8000bf05270 */
[----:B------:R-:W-:Y:S02]  /*f180*/  USEL UR21, URZ, 0x1, UP0 ;  /* 0x000000013f157887 */ /* 0x000fe40008000000 */
[----:B------:R-:W-:Y:S02]  /*f190*/  USEL UR28, UR28, URZ, UP0 ;  /* 0x0000003f1c1c7287 */ /* 0x000fe40008000000 */
[----:B------:R-:W-:-:S06]  /*f1a0*/  ULOP3.LUT UR21, UR4, UR21, URZ, 0x3c, !UPT ;  /* 0x0000001504157292 */ /* 0x000fcc000f8e3c3f */
[----:B0-----:R-:W-:Y:S01]  /*f1b0*/  IMAD.U32 R2, RZ, RZ, UR21 ;  /* 0x00000015ff027e24 */ /* 0x001fe2000f8e00ff */
[----:B------:R-:W-:-:S06]  /*f1c0*/  UMOV UR21, 0x1 ;  /* 0x0000000100157882 */ /* 0x000fcc0000000000 */
.L_x_13:
[----:B------:R-:W-:-:S04]  /*f1d0*/  UISETP.LT.AND UP0, UPT, UR14, 0x1, UPT ;  /* 0x000000010e00788c */ /* 0x000fc8000bf01270 */
[----:B------:R-:W-:-:S04]  /*f1e0*/  USEL UR22, UR14, 0x1, UP0 ;  /* 0x000000010e167887 */ /* 0x000fc80008000000 */
[----:B------:R-:W-:-:S04]  /*f1f0*/  UIADD3 UR27, UR14, -UR22, URZ ;  /* 0x800000160e1b7290 */ /* 0x000fc8000fffe03f */
[----:B------:R-:W-:-:S06]  /*f200*/  UISETP.GE.AND UP0, UPT, UR27, 0x1, UPT ;  /* 0x000000011b00788c */ /* 0x000fcc000bf06270 */
[----:B------:R-:W-:-:S13]  /*f210*/  PLOP3.LUT P0, PT, PT, PT, UP0, 0x80, 0x0 ;  /* 0x000000000000781c */ /* 0x000fda0003f0f008 */
[----:B------:R-:W-:Y:S05]  /*f220*/  @!P0 BRA `(.L_x_19) ;  /* 0x000000d800388947 */ /* 0x000fea0003800000 */
[----:B------:R-:W-:Y:S01]  /*f230*/  UMOV UR26, UR5 ;  /* 0x00000005001a7c82 */ /* 0x000fe20008000000 */
[----:B------:R-:W-:-:S05]  /*f240*/  ULDC UR25, c[0x0][0x50c] ;  /* 0x0001430000197ab9 */ /* 0x000fca0000000800 */
.L_x_27:
[----:B------:R-:W-:-:S06]  /*f250*/  UISETP.NE.AND UP0, UPT, UR13, 0x3, UPT ;  /* 0x000000030d00788c */ /* 0x000fcc000bf05270 */
[----:B------:R-:W-:-:S13]  /*f260*/  PLOP3.LUT P1, PT, PT, PT, UP0, 0x80, 0x0 ;  /* 0x000000000000781c */ /* 0x000fda0003f2f008 */
[----:B0-----:R-:W-:Y:S05]  /*f270*/  @!P1 BRA `(.L_x_20) ;  /* 0x0000000000049947 */ /* 0x001fea0003800000 */
[----:B------:R-:W-:Y:S01]  /*f280*/  BPT.TRAP 0x1 ;  /* 0x000000040000795c */ /* 0x000fe20000300000 */
.L_x_20:
[----:B------:R-:W0:Y:S01]  /*f290*/  S2UR UR22, SR_CgaCtaId ;  /* 0x00000000001679c3 */ /* 0x000e220000008800 */
[----:B------:R-:W-:Y:S01]  /*f2a0*/  UMOV UR16, 0x400 ;  /* 0x0000040000107882 */ /* 0x000fe20000000000 */
[----:B------:R-:W-:Y:S01]  /*f2b0*/  SHF.L.U32 R3, R2, 0x1f, RZ ;  /* 0x0000001f02037819 */ /* 0x000fe200000006ff */
[----:B0-----:R-:W-:-:S04]  /*f2c0*/  ULEA UR16, UR22, UR16, 0x18 ;  /* 0x0000001016107291 */ /* 0x001fc8000f8ec03f */
[----:B------:R-:W-:-:S09]  /*f2d0*/  ULEA UR22, UR28, UR16, 0x3 ;  /* 0x000000101c167291 */ /* 0x000fd2000f8e183f */
[----:B------:R0:W1:Y:S01]  /*f2e0*/  SYNCS.PHASECHK.TRANS64.TRYWAIT P0, [UR22], R3 ;  /* 0x00000003ff0075a7 */ /* 0x0000620008000156 */
[----:B------:R-:W-:Y:S05]  /*f2f0*/  @!P1 BRA `(.L_x_21) ;  /* 0x0000000000049947 */ /* 0x000fea0003800000 */
[----:B------:R-:W-:Y:S01]  /*f300*/  BPT.TRAP 0x1 ;  /* 0x000000040000795c */ /* 0x000fe20000300000 */
.L_x_21:
[----:B-1----:R-:W-:Y:S05]  /*f310*/  @P0 BRA `(.L_x_22) ;  /* 0x0000000000080947 */ /* 0x002fea0003800000 */
[----:B------:R-:W1:Y:S02]  /*f320*/  SYNCS.PHASECHK.TRANS64.TRYWAIT P0, [UR22], R3 ;  /* 0x00000003ff0075a7 */ /* 0x000e640008000156 */
[----:B-1----:R-:W-:Y:S05]  /*f330*/  @!P0 BRA `(.L_x_23) ;  /* 0x000003f800b48947 */ /* 0x002fea0003800000 */
.L_x_22:
        /* <DEDUP_REMOVED lines=48> */
[----:B-1----:R-:W3:Y:S04]  /*f640*/  LDL.LU.64 R140, [R1+0x180] ;  /* 0x00018000018c7983 */ /* 0x002ee80000300a00 */
        /* <DEDUP_REMOVED lines=48> */
[----:B------:R-:W-:Y:S01]  /*f950*/  UISETP.NE.AND UP0, UPT, UR20, URZ, UPT ;  /* 0x0000003f1400728c */ /* 0x000fe2000bf05270 */
[----:B------:R-:W-:Y:S01]  /*f960*/  STL.64 [R1+0x1468], R118 ;  /* 0x0014687601007387 */ /* 0x000fe20000100a00 */
[----:B------:R-:W-:-:S03]  /*f970*/  USHF.R.U32.HI UR22, URZ, 0x4, UR22 ;  /* 0x000000043f167899 */ /* 0x000fc60008011616 */
[----:B------:R-:W-:Y:S01]  /*f980*/  STL.64 [R1+0x1460], R116 ;  /* 0x0014607401007387 */ /* 0x000fe20000100a00 */
[----:B------:R-:W-:Y:S02]  /*f990*/  ULOP3.LUT UR22, UR22, 0x3fff, URZ, 0xc0, !UPT ;  /* 0x00003fff16167892 */ /* 0x000fe4000f8ec03f */
[----:B------:R-:W-:Y:S01]  /*f9a0*/  USEL UR21, UR21, URZ, !UP0 ;  /* 0x0000003f15157287 */ /* 0x000fe2000c000000 */
[----:B------:R-:W-:Y:S01]  /*f9b0*/  STL.64 [R1+0x1458], R114 ;  /* 0x0014587201007387 */ /* 0x000fe20000100a00 */
[----:B------:R-:W-:-:S03]  /*f9c0*/  ULOP3.LUT UR29, UR15, 0x10000, URZ, 0xfc, !UPT ;  /* 0x000100000f1d7892 */ /* 0x000fc6000f8efc3f */
[----:B------:R-:W-:Y:S01]  /*f9d0*/  STL.64 [R1+0x1450], R112 ;  /* 0x0014507001007387 */ /* 0x000fe20000100a00 */
[----:B------:R-:W-:-:S03]  /*f9e0*/  ULOP3.LUT UR22, UR22, 0x10000, URZ, 0xfc, !UPT ;  /* 0x0001000016167892 */ /* 0x000fc6000f8efc3f */
[----:B------:R-:W-:Y:S01]  /*f9f0*/  STL.64 [R1+0x1448], R110 ;  /* 0x0014486e01007387 */ /* 0x000fe20000100a00 */
[----:B------:R-:W-:-:S03]  /*fa00*/  UISETP.NE.U32.AND UP0, UPT, UR21, URZ, UPT ;  /* 0x0000003f1500728c */ /* 0x000fc6000bf05070 */
[----:B------:R-:W-:Y:S01]  /*fa10*/  STL.64 [R1+0x1440], R108 ;  /* 0x0014406c01007387 */ /* 0x000fe20000100a00 */
[----:B------:R-:W-:-:S03]  /*fa20*/  ULEA UR29, UR28, UR29, 0xc ;  /* 0x0000001d1c1d7291 */ /* 0x000fc6000f8e603f */
[----:B------:R-:W-:Y:S01]  /*fa30*/  STL.64 [R1+0x1438], R106 ;  /* 0x0014386a01007387 */ /* 0x000fe20000100a00 */
[----:B------:R-:W-:-:S03]  /*fa40*/  UIMAD UR32, UR28, 0x600, UR22 ;  /* 0x000006001c2078a4 */ /* 0x000fc6000f8e0216 */
[----:B------:R-:W-:Y:S04]  /*fa50*/  STL.64 [R1+0x1430], R104 ;  /* 0x0014306801007387 */ /* 0x000fe80000100a00 */
[----:B------:R-:W-:Y:S04]  /*fa60*/  STL.64 [R1+0x1428], R102 ;  /* 0x0014286601007387 */ /* 0x000fe80000100a00 */
[----:B------:R-:W-:Y:S04]  /*fa70*/  STL.64 [R1+0x1420], R100 ;  /* 0x0014206401007387 */ /* 0x000fe80000100a00 */
[----:B------:R-:W-:Y:S04]  /*fa80*/  STL.64 [R1+0x1418], R98 ;  /* 0x0014186201007387 */ /* 0x000fe80000100a00 */
[----:B------:R-:W-:Y:S04]  /*fa90*/  STL.64 [R1+0x1410], R96 ;  /* 0x0014106001007387 */ /* 0x000fe80000100a00 */
[----:B------:R-:W-:Y:S01]  /*faa0*/  STL.64 [R1+0x1408], R94 ;  /* 0x0014085e01007387 */ /* 0x000fe20000100a00 */
[----:B------:R-:W-:-:S03]  /*fab0*/  UMOV UR20, UR29 ;  /* 0x0000001d00147c82 */ /* 0x000fc60008000000 */
[----:B------:R-:W-:Y:S01]  /*fac0*/  STL.64 [R1+0x1400], R92 ;  /* 0x0014005c01007387 */ /* 0x000fe20000100a00 */
[----:B------:R-:W-:Y:S01]  /*fad0*/  UMOV UR21, 0x40000040 ;  /* 0x4000004000157882 */ /* 0x000fe20000000000 */
[----:B------:R-:W-:Y:S02]  /*fae0*/  UMOV UR22, UR32 ;  /* 0x0000002000167c82 */ /* 0x000fe40008000000 */
[----:B------:R-:W-:Y:S01]  /*faf0*/  STL.64 [R1+0x13f8], R90 ;  /* 0x0013f85a01007387 */ /* 0x000fe20000100a00 */
[----:B------:R-:W-:-:S03]  /*fb00*/  UMOV UR23, 0x40000040 ;  /* 0x4000004000177882 */ /* 0x000fc60000000000 */
        /* <DEDUP_REMOVED lines=33> */
[----:B-1----:R-:W4:Y:S04]  /*fd20*/  LDL.LU.64 R24, [R1] ;  /* 0x0000000001187983 */ /* 0x002f280000300a00 */
[----:B------:R-:W4:Y:S04]  /*fd30*/  LDL.LU.64 R26, [R1+0x8] ;  /* 0x00000800011a7983 */ /* 0x000f280000300a00 */
        /* <DEDUP_REMOVED lines=21> */
[----:B------:R-:W4:Y:S01]  /*fe90*/  LDL.LU.64 R70, [R1+0xb8] ;  /* 0x0000b80001467983 */ /* 0x000f220000300a00 */
[----:B---3--:R-:W-:-:S03]  /*fea0*/  WARPGROUP.ARRIVE ;  /* 0x00000000000079c5 */ /* 0x008fc60000000000 */
[----:B------:R-:W4:Y:S04]  /*feb0*/  LDL.LU.64 R72, [R1+0xc0] ;  /* 0x0000c00001487983 */ /* 0x000f280000300a00 */
[----:B------:R-:W4:Y:S01]  /*fec0*/  LDL.LU.64 R74, [R1+0xc8] ;  /* 0x0000c800014a7983 */ /* 0x000f220000300a00 */
[----:B------:R-:W-:Y:S03]  /*fed0*/  QGMMA.64x192x32.F32.E4M3.E4M3 R140, gdesc[UR20], R140, UP0, gsb0 ;  /* 0x02e00000148c79f3 */ /* 0x000fe6000b80088c */
        /* <DEDUP_REMOVED lines=22> */
[----:B------:R-:W-:Y:S04]  /*10040*/  STL [R1+0xbc4], R23 ;  /* 0x000bc41701007387 */ /* 0x000fe80000100800 */
        /* <DEDUP_REMOVED lines=19> */
[----:B------:R1:W-:Y:S04]  /*10180*/  STL [R1+0xb74], R2 ;  /* 0x000b740201007387 */ /* 0x0003e80000100800 */
[----:B-----5:R3:W-:Y:S01]  /*10190*/  STL [R1+0xb70], R0 ;  /* 0x000b700001007387 */ /* 0x0207e20000100800 */
[----:B------:R-:W-:-:S03]  /*101a0*/  WARPGROUP.DEPBAR.LE gsb0, 0x0 ;  /* 0x00008000000079c5 */ /* 0x000fc60000010000 */
[----:B------:R-:W-:Y:S01]  /*101b0*/  STL.64 [R1+0x180], R140 ;  /* 0x0001808c01007387 */ /* 0x000fe20000100a00 */
[----:B-1----:R-:W-:Y:S02]  /*101c0*/  IMAD.MOV.U32 R2, RZ, RZ, R234 ;  /* 0x000000ffff027224 */ /* 0x002fe400078e00ea */
[----:B---3--:R-:W-:Y:S01]  /*101d0*/  IMAD.MOV.U32 R0, RZ, RZ, R235 ;  /* 0x000000ffff007224 */ /* 0x008fe200078e00eb */
[----:B------:R-:W-:Y:S01]  /*101e0*/  STL.64 [R1+0x188], R142 ;  /* 0x0001888e01007387 */ /* 0x000fe20000100a00 */
[----:B------:R-:W-:Y:S02]  /*101f0*/  IMAD.MOV.U32 R4, RZ, RZ, R232 ;  /* 0x000000ffff047224 */ /* 0x000fe400078e00e8 */
[----:B0-----:R-:W-:Y:S01]  /*10200*/  IMAD.MOV.U32 R3, RZ, RZ, R233 ;  /* 0x000000ffff037224 */ /* 0x001fe200078e00e9 */
        /* <DEDUP_REMOVED lines=53> */
[----:B------:R0:W-:Y:S04]  /*10560*/  STL [R1+0x2a0], R212 ;  /* 0x0002a0d401007387 */ /* 0x0001e80000100800 */
[----:B------:R-:W3:Y:S04]  /*10570*/  LDL.LU.64 R234, [R1+0x15e8] ;  /* 0x0015e80001ea7983 */ /* 0x000ee80000300a00 */
        /* <DEDUP_REMOVED lines=48> */
[----:B----4-:R-:W-:Y:S01]  /*10880*/  WARPGROUP.ARRIVE ;  /* 0x00000000000079c5 */ /* 0x010fe20000000000 */
[----:B------:R-:W-:-:S07]  /*10890*/  UMOV UR21, 0x40000040 ;  /* 0x4000004000157882 */ /* 0x000fce0000000000 */
[----:B------:R-:W-:Y:S01]  /*108a0*/  QGMMA.64x192x32.F32.E4M3.E4M3 R24, gdesc[UR20], R24, UP0, gsb0 ;  /* 0x02e00000141879f3 */ /* 0x000fe2000b800818 */
        /* <DEDUP_REMOVED lines=25> */
[----:B------:R-:W-:Y:S01]  /*10a40*/  STL.64 [R1+0xb0], R68 ;  /* 0x0000b04401007387 */ /* 0x000fe20000100a00 */
[----:B---3--:R-:W-:-:S03]  /*10a50*/  WARPGROUP.ARRIVE ;  /* 0x00000000000079c5 */ /* 0x008fc60000000000 */
[----:B------:R-:W-:Y:S03]  /*10a60*/  STL.64 [R1+0xb8], R70 ;  /* 0x0000b84601007387 */ /* 0x000fe60000100a00 */
[----:B------:R-:W-:Y:S01]  /*10a70*/  QGMMA.64x192x32.F32.E4M3.E4M3 R120, gdesc[UR20], R120, UP0, gsb0 ;  /* 0x02e00000147879f3 */ /* 0x000fe2000b800878 */
        /* <DEDUP_REMOVED lines=72> */
[----:B------:R-:W-:-:S03]  /*10f00*/  WARPGROUP.DEPBAR.LE gsb0, 0x0 ;  /* 0x00008000000079c5 */ /* 0x000fc60000010000 */
[----:B------:R-:W-:Y:S04]  /*10f10*/  STL.64 [R1+0x1168], R234 ;  /* 0x001168ea01007387 */ /* 0x000fe80000100a00 */
[----:B--2---:R-:W-:Y:S04]  /*10f20*/  STL.64 [R1+0x1160], R232 ;  /* 0x001160e801007387 */ /* 0x004fe80000100a00 */
        /* <DEDUP_REMOVED lines=46> */
[----:B0-----:R-:W2:Y:S04]  /*11210*/  LDL.LU.64 R140, [R1] ;  /* 0x00000000018c7983 */ /* 0x001ea80000300a00 */
[----:B------:R-:W4:Y:S04]  /*11220*/  LDL.LU.64 R142, [R1+0x8] ;  /* 0x00000800018e7983 */ /* 0x000f280000300a00 */
[----:B------:R-:W2:Y:S04]  /*11230*/  LDL.LU.64 R144, [R1+0x10] ;  /* 0x0000100001907983 */ /* 0x000ea80000300a00 */
        /* <DEDUP_REMOVED lines=34> */
[----:B------:R-:W4:Y:S01]  /*11460*/  LDL.LU.64 R214, [R1+0x128] ;  /* 0x0001280001d67983 */ /* 0x000f220000300a00 */
[----:B------:R-:W-:Y:S01]  /*11470*/  UIADD3 UR20, UR29, 0xc00, URZ ;  /* 0x00000c001d147890 */ /* 0x000fe2000fffe03f */
[----:B---3--:R-:W-:Y:S01]  /*11480*/  WARPGROUP.ARRIVE ;  /* 0x00000000000079c5 */ /* 0x008fe20000000000 */
[----:B------:R-:W-:-:S07]  /*11490*/  UMOV UR21, 0x40000040 ;  /* 0x4000004000157882 */ /* 0x000fce0000000000 */
[----:B------:R-:W-:Y:S01]  /*114a0*/  QGMMA.64x192x32.F32.E4M3.E4M3 R24, gdesc[UR20], R24, UP0, gsb0 ;  /* 0x02e00000141879f3 */ /* 0x000fe2000b800818 */
[----:B----4-:R-:W-:Y:S04]  /*114b0*/  STL.64 [R1+0x12e8], R214 ;  /* 0x0012e8d601007387 */ /* 0x010fe80000100a00 */
        /* <DEDUP_REMOVED lines=120> */
[----:B------:R-:W-:-:S02]  /*11c40*/  IMAD.MOV.U32 R193, RZ, RZ, R23 ;  /* 0x000000ffffc17224 */ /* 0x000fc400078e0017 */
[----:B------:R-:W-:Y:S01]  /*11c50*/  IMAD.MOV.U32 R194, RZ, RZ, R22 ;  /* 0x000000ffffc27224 */ /* 0x000fe200078e0016 */
[----:B------:R-:W-:Y:S01]  /*11c60*/  UIADD3 UR20, UR29, 0x2, URZ ;  /* 0x000000021d147890 */ /* 0x000fe2000fffe03f */
[----:B------:R-:W-:Y:S01]  /*11c70*/  IMAD.MOV.U32 R195, RZ, RZ, R21 ;  /* 0x000000ffffc37224 */ /* 0x000fe200078e0015 */
[----:B------:R-:W-:Y:S01]  /*11c80*/  UIADD3 UR22, UR32, 0x2, URZ ;  /* 0x0000000220167890 */ /* 0x000fe2000fffe03f */
[----:B------:R-:W-:Y:S01]  /*11c90*/  IMAD.MOV.U32 R196, RZ, RZ, R20 ;  /* 0x000000ffffc47224 */ /* 0x000fe200078e0014 */
[----:B------:R-:W-:Y:S02]  /*11ca0*/  WARPGROUP.DEPBAR.LE gsb0, 0x0 ;  /* 0x00008000000079c5 */ /* 0x000fe40000010000 */
[----:B------:R-:W-:Y:S01]  /*11cb0*/  IMAD.MOV.U32 R197, RZ, RZ, R19 ;  /* 0x000000ffffc57224 */ /* 0x000fe200078e0013 */
[----:B------:R-:W-:Y:S01]  /*11cc0*/  UMOV UR21, 0x40000040 ;  /* 0x4000004000157882 */ /* 0x000fe20000000000 */
[----:B------:R-:W-:Y:S01]  /*11cd0*/  IMAD.MOV.U32 R198, RZ, RZ, R18 ;  /* 0x000000ffffc67224 */ /* 0x000fe200078e0012 */
[----:B------:R-:W-:Y:S01]  /*11ce0*/  UMOV UR23, 0x40000040 ;  /* 0x4000004000177882 */ /* 0x000fe20000000000 */
        /* <DEDUP_REMOVED lines=25> */
[----:B------:R-:W3:Y:S04]  /*11e80*/  LDL.LU.64 R232, [R1+0x170] ;  /* 0x0001700001e87983 */ /* 0x000ee80000300a00 */
[----:B------:R-:W3:Y:S04]  /*11e90*/  LDL.LU.64 R234, [R1+0x178] ;  /* 0x0001780001ea7983 */ /* 0x000ee80000300a00 */
        /* <DEDUP_REMOVED lines=34> */
[----:B------:R-:W-:Y:S01]  /*120c0*/  STL [R1+0xf60], R81 ;  /* 0x000f605101007387 */ /* 0x000fe20000100800 */
[----:B--2---:R-:W-:-:S06]  /*120d0*/  WARPGROUP.ARRIVE ;  /* 0x00000000000079c5 */ /* 0x004fcc0000000000 */
[----:B------:R-:W-:Y:S01]  /*120e0*/  QGMMA.64x192x32.F32.E4M3.E4M3 R120, gdesc[UR20], R120, gsb0 ;  /* 0x02e00000147879f3 */ /* 0x000fe20008000878 */
        /* <DEDUP_REMOVED lines=38> */
[----:B------:R-:W-:-:S03]  /*12350*/  WARPGROUP.DEPBAR.LE gsb0, 0x0 ;  /* 0x00008000000079c5 */ /* 0x000fc60000010000 */
        /* <DEDUP_REMOVED lines=98> */
[----:B---3--:R-:W-:-:S06]  /*12980*/  WARPGROUP.ARRIVE ;  /* 0x00000000000079c5 */ /* 0x008fcc0000000000 */
[----:B------:R-:W-:Y:S03]  /*12990*/  QGMMA.64x192x32.F32.E4M3.E4M3 R140, gdesc[UR20], R140, gsb0 ;  /* 0x02e00000148c79f3 */ /* 0x000fe6000800088c */
[----:B------:R-:W-:Y:S02]  /*129a0*/  WARPGROUP.DEPBAR.LE gsb0, 0x0 ;  /* 0x00008000000079c5 */ /* 0x000fe40000010000 */
[----:B------:R-:W-:Y:S02]  /*129b0*/  IMAD.MOV.U32 R2, RZ, RZ, R234 ;  /* 0x000000ffff027224 */ /* 0x000fe400078e00ea */
[----:B------:R-:W-:Y:S02]  /*129c0*/  IMAD.MOV.U32 R0, RZ, RZ, R235 ;  /* 0x000000ffff007224 */ /* 0x000fe400078e00eb */
[----:B------:R-:W-:Y:S01]  /*129d0*/  IMAD.MOV.U32 R4, RZ, RZ, R232 ;  /* 0x000000ffff047224 */ /* 0x000fe200078e00e8 */
[----:B------:R-:W3:Y:S01]  /*129e0*/  LDL.LU.64 R234, [R1+0x1168] ;  /* 0x0011680001ea7983 */ /* 0x000ee20000300a00 */
[----:B------:R-:W-:-:S02]  /*129f0*/  IMAD.MOV.U32 R3, RZ, RZ, R233 ;  /* 0x000000ffff037224 */ /* 0x000fc400078e00e9 */
[----:B------:R-:W-:Y:S01]  /*12a00*/  IMAD.MOV.U32 R6, RZ, RZ, R230 ;  /* 0x000000ffff067224 */ /* 0x000fe200078e00e6 */
[----:B------:R-:W4:Y:S01]  /*12a10*/  LDL.LU.64 R232, [R1+0x1160] ;  /* 0x0011600001e87983 */ /* 0x000f220000300a00 */
[----:B------:R-:W-:Y:S02]  /*12a20*/  IMAD.MOV.U32 R5, RZ, RZ, R231 ;  /* 0x000000ffff057224 */ /* 0x000fe400078e00e7 */
[----:B------:R-:W-:Y:S01]  /*12a30*/  IMAD.MOV.U32 R8, RZ, RZ, R228 ;  /* 0x000000ffff087224 */ /* 0x000fe200078e00e4 */
[----:B------:R-:W2:Y:S01]  /*12a40*/  LDL.LU.64 R230, [R1+0x1158] ;  /* 0x0011580001e67983 */ /* 0x000ea20000300a00 */
[----:B------:R-:W-:Y:S02]  /*12a50*/  IMAD.MOV.U32 R7, RZ, RZ, R229 ;  /* 0x000000ffff077224 */ /* 0x000fe400078e00e5 */
[----:B------:R-:W-:Y:S01]  /*12a60*/  IMAD.MOV.U32 R10, RZ, RZ, R226 ;  /* 0x000000ffff0a7224 */ /* 0x000fe200078e00e2 */
[----:B------:R-:W2:Y:S01]  /*12a70*/  LDL.LU.64 R228, [R1+0x1150] ;  /* 0x0011500001e47983 */ /* 0x000ea20000300a00 */
[----:B------:R-:W-:-:S02]  /*12a80*/  IMAD.MOV.U32 R9, RZ, RZ, R227 ;  /* 0x000000ffff097224 */ /* 0x000fc400078e00e3 */
[----:B------:R-:W-:Y:S01]  /*12a90*/  IMAD.MOV.U32 R12, RZ, RZ, R224 ;  /* 0x000000ffff0c7224 */ /* 0x000fe200078e00e0 */
[----:B------:R-:W2:Y:S01]  /*12aa0*/  LDL.LU.64 R226, [R1+0x1148] ;  /* 0x0011480001e27983 */ /* 0x000ea20000300a00 */
        /* <DEDUP_REMOVED lines=126> */
[----:B------:R-:W-:-:S03]  /*13290*/  IMAD.MOV.U32 R48, RZ, RZ, R141 ;  /* 0x000000ffff307224 */ /* 0x000fc600078e008d */
[----:B------:R-:W2:Y:S01]  /*132a0*/  LDL.LU.64 R140, [R1+0xff0] ;  /* 0x000ff000018c7983 */ /* 0x000ea20000300a00 */
[----:B------:R-:W-:Y:S01]  /*132b0*/  UIADD3 UR20, UR29, 0x802, URZ ;  /* 0x000008021d147890 */ /* 0x000fe2000fffe03f */
[----:B------:R-:W-:Y:S02]  /*132c0*/  UMOV UR21, 0x40000040 ;  /* 0x4000004000157882 */ /* 0x000fe40000000000 */
[----:B---3--:R-:W-:Y:S04]  /*132d0*/  STL.64 [R1+0xd40], R234 ;  /* 0x000d40ea01007387 */ /* 0x008fe80000100a00 */
        /* <DEDUP_REMOVED lines=8> */
[----:B------:R-:W-:Y:S01]  /*13360*/  STL.64 [R1+0xcf8], R216 ;  /* 0x000cf8d801007387 */ /* 0x000fe20000100a00 */
        /* <DEDUP_REMOVED lines=40> */
[----:B------:R3:W-:Y:S01]  /*135f0*/  STL.64 [R1+0xbc8], R140 ;  /* 0x000bc88c01007387 */ /* 0x0007e20000100a00 */
[----:B0-----:R-:W-:-:S02]  /*13600*/  IMAD.MOV.U32 R146, RZ, RZ, R53 ;  /* 0x000000ffff927224 */ /* 0x001fc400078e0035 */
[----:B-1----:R-:W-:Y:S02]  /*13610*/  IMAD.MOV.U32 R144, RZ, RZ, R51 ;  /* 0x000000ffff907224 */ /* 0x002fe400078e0033 */
[----:B--2---:R-:W-:Y:S02]  /*13620*/  IMAD.MOV.U32 R142, RZ, RZ, R49 ;  /* 0x000000ffff8e7224 */ /* 0x004fe400078e0031 */
[----:B---3--:R-:W-:Y:S02]  /*13630*/  IMAD.MOV.U32 R140, RZ, RZ, R47 ;  /* 0x000000ffff8c7224 */ /* 0x008fe400078e002f */
[----:B------:R-:W2:Y:S01]  /*13640*/  LDL.LU R47, [R1+0xfe8] ;  /* 0x000fe800012f7983 */ /* 0x000ea20000300800 */
[----:B------:R-:W-:Y:S02]  /*13650*/  IMAD.MOV.U32 R141, RZ, RZ, R48 ;  /* 0x000000ffff8d7224 */ /* 0x000fe400078e0030 */
[----:B------:R-:W-:Y:S01]  /*13660*/  IMAD.MOV.U32 R143, RZ, RZ, R50 ;  /* 0x000000ffff8f7224 */ /* 0x000fe200078e0032 */
[----:B------:R-:W2:Y:S01]  /*13670*/  LDL.LU R48, [R1+0xfe4] ;  /* 0x000fe40001307983 */ /* 0x000ea20000300800 */
[----:B------:R-:W-:-:S03]  /*13680*/  IMAD.MOV.U32 R145, RZ, RZ, R52 ;  /* 0x000000ffff917224 */ /* 0x000fc600078e0034 */
        /* <DEDUP_REMOVED lines=132> */
[----:B------:R-:W2:Y:S04]  /*13ed0*/  LDL.LU R115, [R1+0xed8] ;  /* 0x000ed80001737983 */ /* 0x000ea80000300800 */
[----:B------:R-:W2:Y:S04]  /*13ee0*/  LDL.LU R116, [R1+0xed4] ;  /* 0x000ed40001747983 */ /* 0x000ea80000300800 */
[----:B------:R-:W2:Y:S04]  /*13ef0*/  LDL.LU R117, [R1+0xed0] ;  /* 0x000ed00001757983 */ /* 0x000ea80000300800 */
[----:B------:R-:W2:Y:S04]  /*13f00*/  LDL.LU R118, [R1+0xecc] ;  /* 0x000ecc0001767983 */ /* 0x000ea80000300800 */
[----:B------:R-:W2:Y:S01]  /*13f10*/  LDL.LU R119, [R1+0xec8] ;  /* 0x000ec80001777983 */ /* 0x000ea20000300800 */
[----:B------:R-:W-:-:S02]  /*13f20*/  IMAD.MOV.U32 R214, RZ, RZ, R22 ;  /* 0x000000ffffd67224 */ /* 0x000fc400078e0016 */
[----:B------:R-:W-:Y:S02]  /*13f30*/  IMAD.MOV.U32 R215, RZ, RZ, R21 ;  /* 0x000000ffffd77224 */ /* 0x000fe400078e0015 */
        /* <DEDUP_REMOVED lines=98> */
[----:B--2---:R-:W-:Y:S01]  /*14560*/  WARPGROUP.ARRIVE ;  /* 0x00000000000079c5 */ /* 0x004fe20000000000 */
[----:B------:R-:W-:-:S07]  /*14570*/  UMOV UR21, 0x40000040 ;  /* 0x4000004000157882 */ /* 0x000fce0000000000 */
[----:B------:R-:W-:Y:S01]  /*14580*/  QGMMA.64x192x32.F32.E4M3.E4M3 R24, gdesc[UR20], R24, gsb0 ;  /* 0x02e00000141879f3 */ /* 0x000fe20008000818 */
[----:B------:R-:W-:Y:S02]  /*14590*/  UIADD3 UR20, UR29, 0x4, URZ ;  /* 0x000000041d147890 */ /* 0x000fe4000fffe03f */
[----:B------:R-:W-:Y:S01]  /*145a0*/  UIADD3 UR22, UR32, 0x4, URZ ;  /* 0x0000000420167890 */ /* 0x000fe2000fffe03f */
[----:B------:R-:W-:Y:S01]  /*145b0*/  UMOV UR21, 0x40000040 ;  /* 0x4000004000157882 */ /* 0x000fe20000000000 */
[----:B------:R-:W-:Y:S01]  /*145c0*/  UMOV UR23, 0x40000040 ;  /* 0x4000004000177882 */ /* 0x000fe20000000000 */
[----:B------:R-:W-:Y:S02]  /*145d0*/  IMAD.MOV.U32 R233, RZ, RZ, R3 ;  /* 0x000000ffffe97224 */ /* 0x000fe400078e0003 */
[----:B------:R-:W-:Y:S02]  /*145e0*/  IMAD.MOV.U32 R235, RZ, RZ, R0 ;  /* 0x000000ffffeb7224 */ /* 0x000fe400078e0000 */
[----:B------:R-:W-:-:S02]  /*145f0*/  IMAD.MOV.U32 R232, RZ, RZ, R4 ;  /* 0x000000ffffe87224 */ /* 0x000fc400078e0004 */
[----:B------:R-:W-:Y:S01]  /*14600*/  IMAD.MOV.U32 R234, RZ, RZ, R2 ;  /* 0x000000ffffea7224 */ /* 0x000fe200078e0002 */
[----:B------:R-:W-:Y:S02]  /*14610*/  WARPGROUP.DEPBAR.LE gsb0, 0x0 ;  /* 0x00008000000079c5 */ /* 0x000fe40000010000 */
[----:B---3--:R-:W-:-:S06]  /*14620*/  WARPGROUP.ARRIVE ;  /* 0x00000000000079c5 */ /* 0x008fcc0000000000 */
[----:B------:R-:W-:Y:S01]  /*14630*/  QGMMA.64x192x32.F32.E4M3.E4M3 R120, gdesc[UR20], R120, gsb0 ;  /* 0x02e00000147879f3 */ /* 0x000fe20008000878 */
        /* <DEDUP_REMOVED lines=15> */
[----:B------:R-:W-:Y:S01]  /*14730*/  IMAD.MOV.U32 R217, RZ, RZ, R19 ;  /* 0x000000ffffd97224 */ /* 0x000fe200078e0013 */
        /* <DEDUP_REMOVED lines=34> */
[----:B------:R-:W-:-:S03]  /*14960*/  IMAD.MOV.U32 R0, RZ, RZ, R214 ;  /* 0x000000ffff007224 */ /* 0x000fc600078e00d6 */
[----:B------:R-:W-:Y:S01]  /*14970*/  STL.64 [R1+0x288], R186 ;  /* 0x000288ba01007387 */ /* 0x000fe20000100a00 */
[----:B------:R-:W-:-:S03]  /*14980*/  IMAD.MOV.U32 R3, RZ, RZ, R215 ;  /* 0x000000ffff037224 */ /* 0x000fc600078e00d7 */
[----:B------:R-:W-:Y:S01]  /*14990*/  STL.64 [R1+0x290], R188 ;  /* 0x000290bc01007387 */ /* 0x000fe20000100a00 */
[----:B------:R-:W-:-:S03]  /*149a0*/  IMAD.MOV.U32 R4, RZ, RZ, R212 ;  /* 0x000000ffff047224 */ /* 0x000fc600078e00d4 */
[----:B------:R-:W-:Y:S01]  /*149b0*/  STL.64 [R1+0x298], R190 ;  /* 0x000298be01007387 */ /* 0x000fe20000100a00 */
[----:B------:R-:W-:-:S03]  /*149c0*/  IMAD.MOV.U32 R2, RZ, RZ, R213 ;  /* 0x000000ffff027224 */ /* 0x000fc600078e00d5 */
[----:B------:R0:W-:Y:S01]  /*149d0*/  STL [R1+0x2a0], R192 ;  /* 0x0002a0c001007387 */ /* 0x0001e20000100800 */
[----:B------:R-:W-:Y:S02]  /*149e0*/  IMAD.MOV.U32 R6, RZ, RZ, R210 ;  /* 0x000000ffff067224 */ /* 0x000fe400078e00d2 */
        /* <DEDUP_REMOVED lines=26> */
[----:B------:R-:W-:-:S03]  /*14b90*/  IMAD.MOV.U32 R23, RZ, RZ, R193 ;  /* 0x000000ffff177224 */ /* 0x000fc600078e00c1 */
        /* <DEDUP_REMOVED lines=41> */
[----:B--2---:R-:W-:-:S06]  /*14e30*/  WARPGROUP.ARRIVE ;  /* 0x00000000000079c5 */ /* 0x004fcc0000000000 */
[----:B------:R-:W-:Y:S03]  /*14e40*/  QGMMA.64x192x32.F32.E4M3.E4M3 R140, gdesc[UR20], R140, gsb0 ;  /* 0x02e00000148c79f3 */ /* 0x000fe6000800088c */
        /* <DEDUP_REMOVED lines=49> */
[----:B0-----:R-:W2:Y:S04]  /*15160*/  LDL.LU.64 R234, [R1+0xd40] ;  /* 0x000d400001ea7983 */ /* 0x001ea80000300a00 */
[----:B------:R-:W4:Y:S04]  /*15170*/  LDL.LU.64 R232, [R1+0xd38] ;  /* 0x000d380001e87983 */ /* 0x000f280000300a00 */
        /* <DEDUP_REMOVED lines=48> */
[----:B--2---:R-:W-:Y:S04]  /*15480*/  STL.64 [R1+0x9e8], R234 ;  /* 0x0009e8ea01007387 */ /* 0x004fe80000100a00 */
[----:B----4-:R-:W-:Y:S04]  /*15490*/  STL.64 [R1+0x9e0], R232 ;  /* 0x0009e0e801007387 */ /* 0x010fe80000100a00 */
[----:B---3--:R-:W-:Y:S04]  /*154a0*/  STL.64 [R1+0x9d8], R230 ;  /* 0x0009d8e601007387 */ /* 0x008fe80000100a00 */
        /* <DEDUP_REMOVED lines=85> */
[----:B------:R-:W3:Y:S01]  /*15a00*/  LDL.LU.64 R214, [R1+0x128] ;  /* 0x0001280001d67983 */ /* 0x000ee20000300a00 */
[----:B------:R-:W-:Y:S01]  /*15a10*/  UIADD3 UR20, UR29, 0xc04, URZ ;  /* 0x00000c041d147890 */ /* 0x000fe2000fffe03f */
[----:B------:R-:W-:Y:S01]  /*15a20*/  WARPGROUP.ARRIVE ;  /* 0x00000000000079c5 */ /* 0x000fe20000000000 */
[----:B------:R-:W-:-:S07]  /*15a30*/  UMOV UR21, 0x40000040 ;  /* 0x4000004000157882 */ /* 0x000fce0000000000 */
[----:B------:R-:W-:Y:S01]  /*15a40*/  QGMMA.64x192x32.F32.E4M3.E4M3 R24, gdesc[UR20], R24, gsb0 ;  /* 0x02e00000141879f3 */ /* 0x000fe20008000818 */
[----:B---3--:R-:W-:Y:S04]  /*15a50*/  STL.64 [R1+0xb68], R214 ;  /* 0x000b68d601007387 */ /* 0x008fe80000100a00 */
[----:B--2---:R-:W-:Y:S04]  /*15a60*/  STL.64 [R1+0xb60], R212 ;  /* 0x000b60d401007387 */ /* 0x004fe80000100a00 */
[----:B----4-:R-:W-:Y:S04]  /*15a70*/  STL.64 [R1+0xb58], R210 ;  /* 0x000b58d201007387 */ /* 0x010fe80000100a00 */
        /* <DEDUP_REMOVED lines=130> */
[----:B------:R0:W5:Y:S01]  /*162a0*/  LDL.LU R23, [R1+0xbc4] ;  /* 0x000bc40001177983 */ /* 0x0001620000300800 */
[----:B------:R-:W-:-:S02]  /*162b0*/  IMAD.MOV.U32 R200, RZ, RZ, R16 ;  /* 0x000000ffffc87224 */ /* 0x000fc400078e0010 */
[----:B------:R-:W-:Y:S01]  /*162c0*/  IMAD.MOV.U32 R201, RZ, RZ, R15 ;  /* 0x000000ffffc97224 */ /* 0x000fe200078e000f */
[----:B------:R0:W5:Y:S01]  /*162d0*/  LDL.LU R22, [R1+0xbc0] ;  /* 0x000bc00001167983 */ /* 0x0001620000300800 */
[----:B------:R-:W-:Y:S02]  /*162e0*/  IMAD.MOV.U32 R202, RZ, RZ, R14 ;  /* 0x000000ffffca7224 */ /* 0x000fe400078e000e */
[----:B------:R-:W-:Y:S01]  /*162f0*/  IMAD.MOV.U32 R203, RZ, RZ, R13 ;  /* 0x000000ffffcb7224 */ /* 0x000fe200078e000d */
[----:B------:R0:W5:Y:S01]  /*16300*/  LDL.LU R21, [R1+0xbbc] ;  /* 0x000bbc0001157983 */ /* 0x0001620000300800 */
[----:B------:R-:W-:Y:S02]  /*16310*/  IMAD.MOV.U32 R204, RZ, RZ, R12 ;  /* 0x000000ffffcc7224 */ /* 0x000fe400078e000c */
        /* <DEDUP_REMOVED lines=16> */
[----:B------:R0:W5:Y:S04]  /*16420*/  LDL.LU R15, [R1+0xba4] ;  /* 0x000ba400010f7983 */ /* 0x0001680000300800 */
        /* <DEDUP_REMOVED lines=174> */
[----:B------:R1:W-:Y:S01]  /*16f10*/  STL.64 [R1+0x178], R234 ;  /* 0x000178ea01007387 */ /* 0x0003e20000100a00 */
[----:B------:R-:W-:-:S03]  /*16f20*/  IMAD.MOV.U32 R3, RZ, RZ, R223 ;  /* 0x000000ffff037224 */ /* 0x000fc600078e00df */
[----:B-1----:R0:W5:Y:S04]  /*16f30*/  LDL.LU.64 R234, [R1+0x9e8] ;  /* 0x0009e80001ea7983 */ /* 0x0021680000300a00 */
[----:B------:R0:W5:Y:S04]  /*16f40*/  LDL.LU.64 R232, [R1+0x9e0] ;  /* 0x0009e00001e87983 */ /* 0x0001680000300a00 */
        /* <DEDUP_REMOVED lines=47> */
[----:B------:R-:W-:Y:S01]  /*17240*/  UMOV UR21, 0x40000040 ;  /* 0x4000004000157882 */ /* 0x000fe20000000000 */
[----:B------:R-:W-:-:S04]  /*17250*/  UIADD3 UR24, UR24, 0x4, URZ ;  /* 0x0000000418187890 */ /* 0x000fc8000fffe03f */
[----:B------:R-:W-:Y:S01]  /*17260*/  UISETP.NE.AND UP0, UPT, UR24, UR25, UPT ;  /* 0x000000191800728c */ /* 0x000fe2000bf05270 */
[----:B--2---:R-:W-:-:S06]  /*17270*/  WARPGROUP.ARRIVE ;  /* 0x00000000000079c5 */ /* 0x004fcc0000000000 */
[----:B------:R-:W-:Y:S01]  /*17280*/  QGMMA.64x192x32.F32.E4M3.E4M3 R120, gdesc[UR20], R120, gsb0 ;  /* 0x02e00000147879f3 */ /* 0x000fe20008000878 */
[----:B------:R-:W-:Y:S01]  /*17290*/  UIADD3 UR20, UR29, 0xc06, URZ ;  /* 0x00000c061d147890 */ /* 0x000fe2000fffe03f */
[----:B------:R-:W-:Y:S01]  /*172a0*/  UMOV UR21, 0x40000040 ;  /* 0x4000004000157882 */ /* 0x000fe20000000000 */
[----:B------:R-:W-:Y:S02]  /*172b0*/  WARPGROUP.DEPBAR.LE gsb0, 0x0 ;  /* 0x00008000000079c5 */ /* 0x000fe40000010000 */
[----:B------:R-:W-:-:S15]  /*172c0*/  WARPGROUP.ARRIVE ;  /* 0x00000000000079c5 */ /* 0x000fde0000000000 */
[----:B------:R-:W-:Y:S01]  /*172d0*/  QGMMA.64x192x32.F32.E4M3.E4M3 R24, gdesc[UR20], R24, gsb0 ;  /* 0x02e00000141879f3 */ /* 0x000fe20008000818 */
[----:B------:R-:W-:-:S06]  /*172e0*/  USEL UR20, URZ, 0x1, UP0 ;  /* 0x000000013f147887 */ /* 0x000fcc0008000000 */
[----:B------:R-:W-:Y:S01]  /*172f0*/  ISETP.NE.AND P0, PT, RZ, UR20, PT ;  /* 0x00000014ff007c0c */ /* 0x000fe2000bf05270 */
[----:B------:R-:W-:-:S12]  /*17300*/  WARPGROUP.DEPBAR.LE gsb0, 0x0 ;  /* 0x00008000000079c5 */ /* 0x000fd80000010000 */
[----:B0-----:R-:W-:Y:S05]  /*17310*/  @!P0 BRA `(.L_x_24) ;  /* 0x0000005400a08947 */ /* 0x001fea0003800000 */
[----:B------:R0:W-:Y:S04]  /*17320*/  STL [R1+0x960], R60 ;  /* 0x0009603c01007387 */ /* 0x0001e80000100800 */
[----:B0-----:R-:W2:Y:S04]  /*17330*/  LDL.LU R60, [R1+0x314] ;  /* 0x00031400013c7983 */ /* 0x001ea80000300800 */
[----:B------:R0:W-:Y:S04]  /*17340*/  STL [R1+0x95c], R61 ;  /* 0x00095c3d01007387 */ /* 0x0001e80000100800 */
[----:B0-----:R-:W2:Y:S04]  /*17350*/  LDL R61, [R1+0x23c] ;  /* 0x00023c00013d7983 */ /* 0x001ea80000100800 */
[----:B------:R0:W-:Y:S04]  /*17360*/  STL [R1+0x958], R62 ;  /* 0x0009583e01007387 */ /* 0x0001e80000100800 */
[----:B0-----:R-:W3:Y:S04]  /*17370*/  LDL.LU R62, [R1+0x310] ;  /* 0x00031000013e7983 */ /* 0x001ee80000300800 */
[----:B------:R0:W-:Y:S04]  /*17380*/  STL [R1+0x954], R63 ;  /* 0x0009543f01007387 */ /* 0x0001e80000100800 */
[----:B0-----:R-:W3:Y:S04]  /*17390*/  LDL R63, [R1+0x238] ;  /* 0x00023800013f7983 */ /* 0x001ee80000100800 */
[----:B------:R0:W-:Y:S04]  /*173a0*/  STL [R1+0x950], R64 ;  /* 0x0009504001007387 */ /* 0x0001e80000100800 */
[----:B0-----:R-:W4:Y:S04]  /*173b0*/  LDL.LU R64, [R1+0x30c] ;  /* 0x00030c0001407983 */ /* 0x001f280000300800 */
[----:B------:R0:W-:Y:S04]  /*173c0*/  STL [R1+0x94c], R65 ;  /* 0x00094c4101007387 */ /* 0x0001e80000100800 */
[----:B0-----:R-:W4:Y:S04]  /*173d0*/  LDL R65, [R1+0x234] ;  /* 0x0002340001417983 */ /* 0x001f280000100800 */
        /* <DEDUP_REMOVED lines=13> */
[----:B0-----:R-:W2:Y:S04]  /*174b0*/  LDL R72, [R1+0x224] ;  /* 0x0002240001487983 */ /* 0x001ea80000100800 */
        /* <DEDUP_REMOVED lines=81> */
[----:B0-----:R-:W2:Y:S01]  /*179d0*/  LDL R113, [R1+0x180] ;  /* 0x0001800001717983 */ /* 0x001ea20000100800 */
[----:B----4-:R-:W-:-:S01]  /*179e0*/  FADD R70, R71, R70 ;  /* 0x0000004647467221 */ /* 0x010fc20000000000 */
[----:B---3--:R-:W-:Y:S01]  /*179f0*/  FADD R68, R69, R68 ;  /* 0x0000004445447221 */ /* 0x008fe20000000000 */
[----:B--2---:R-:W-:-:S01]  /*17a00*/  FADD R66, R67, R66 ;  /* 0x0000004243427221 */ /* 0x004fc20000000000 */
[----:B------:R-:W-:Y:S01]  /*17a10*/  STL [R1+0x888], R114 ;  /* 0x0008887201007387 */ /* 0x000fe20000100800 */
[----:B------:R-:W-:-:S01]  /*17a20*/  FADD R64, R65, R64 ;  /* 0x0000004041407221 */ /* 0x000fc20000000000 */
[----:B------:R-:W-:Y:S01]  /*17a30*/  FADD R62, R63, R62 ;  /* 0x0000003e3f3e7221 */ /* 0x000fe20000000000 */
[----:B------:R-:W-:-:S01]  /*17a40*/  FADD R60, R61, R60 ;  /* 0x0000003c3d3c7221 */ /* 0x000fc20000000000 */
[----:B------:R-:W-:Y:S01]  /*17a50*/  STL [R1+0x884], R115 ;  /* 0x0008847301007387 */ /* 0x000fe20000100800 */
[----:B-----5:R-:W-:-:S01]  /*17a60*/  FADD R217, R92, R217 ;  /* 0x000000d95cd97221 */ /* 0x020fc20000000000 */
[----:B------:R-:W-:Y:S01]  /*17a70*/  FADD R218, R91, R218 ;  /* 0x000000da5bda7221 */ /* 0x000fe20000000000 */
[----:B------:R-:W-:-:S01]  /*17a80*/  FADD R219, R90, R219 ;  /* 0x000000db5adb7221 */ /* 0x000fc20000000000 */
[----:B------:R-:W-:Y:S01]  /*17a90*/  STL [R1+0x880], R116 ;  /* 0x0008807401007387 */ /* 0x000fe20000100800 */
[----:B------:R-:W-:-:S01]  /*17aa0*/  FADD R220, R89, R220 ;  /* 0x000000dc59dc7221 */ /* 0x000fc20000000000 */
        /* <DEDUP_REMOVED lines=10> */
[----:B------:R0:W-:Y:S01]  /*17b50*/  STL [R1+0x874], R119 ;  /* 0x0008747701007387 */ /* 0x0001e20000100800 */
        /* <DEDUP_REMOVED lines=13> */
[----:B------:R-:W-:-:S02]  /*17c30*/  FADD R237, R72, R237 ;  /* 0x000000ed48ed7221 */ /* 0x000fc40000000000 */
[----:B------:R2:W-:Y:S04]  /*17c40*/  STL [R1+0x304], R68 ;  /* 0x0003044401007387 */ /* 0x0005e80000100800 */
[----:B------:R3:W-:Y:S04]  /*17c50*/  STL [R1+0x308], R66 ;  /* 0x0003084201007387 */ /* 0x0007e80000100800 */
[----:B0-----:R-:W4:Y:S01]  /*17c60*/  LDL R119, [R1+0x240] ;  /* 0x0002400001777983 */ /* 0x001f220000100800 */
[----:B------:R-:W-:-:S03]  /*17c70*/  FADD R22, R95, R22 ;  /* 0x000000165f167221 */ /* 0x000fc60000000000 */
[----:B------:R0:W-:Y:S04]  /*17c80*/  STL [R1+0x30c], R64 ;  /* 0x00030c4001007387 */ /* 0x0001e80000100800 */
[----:B------:R-:W4:Y:S04]  /*17c90*/  LDL.LU R118, [R1+0x318] ;  /* 0x0003180001767983 */ /* 0x000f280000300800 */
[----:B------:R0:W-:Y:S01]  /*17ca0*/  STL [R1+0x310], R62 ;  /* 0x0003103e01007387 */ /* 0x0001e20000100800 */
[----:B------:R-:W-:-:S03]  /*17cb0*/  FADD R21, R96, R21 ;  /* 0x0000001560157221 */ /* 0x000fc60000000000 */
[----:B------:R-:W4:Y:S04]  /*17cc0*/  LDL R117, [R1+0x244] ;  /* 0x0002440001757983 */ /* 0x000f280000100800 */
[----:B------:R0:W-:Y:S04]  /*17cd0*/  STL [R1+0x314], R60 ;  /* 0x0003143c01007387 */ /* 0x0001e80000100800 */
[----:B------:R-:W4:Y:S04]  /*17ce0*/  LDL.LU R116, [R1+0x31c] ;  /* 0x00031c0001747983 */ /* 0x000f280000300800 */
[----:B------:R-:W4:Y:S01]  /*17cf0*/  LDL R115, [R1+0x248] ;  /* 0x0002480001737983 */ /* 0x000f220000100800 */
[----:B------:R-:W-:-:S03]  /*17d00*/  FADD R20, R97, R20 ;  /* 0x0000001461147221 */ /* 0x000fc60000000000 */
[----:B------:R-:W4:Y:S01]  /*17d10*/  LDL.LU R114, [R1+0x320] ;  /* 0x0003200001727983 */ /* 0x000f220000300800 */
[----:B------:R-:W-:-:S01]  /*17d20*/  FADD R19, R98, R19 ;  /* 0x0000001362137221 */ /* 0x000fc20000000000 */
[----:B------:R-:W-:Y:S01]  /*17d30*/  FADD R18, R99, R18 ;  /* 0x0000001263127221 */ /* 0x000fe20000000000 */
        /* <DEDUP_REMOVED lines=13> */
[----:B------:R-:W-:-:S02]  /*17e10*/  FADD R4, R113, R4 ;  /* 0x0000000471047221 */ /* 0x000fc40000000000 */
[----:B------:R-:W4:Y:S04]  /*17e20*/  LDL R113, [R1+0x24c] ;  /* 0x00024c0001717983 */ /* 0x000f280000100800 */
[----:B------:R-:W4:Y:S04]  /*17e30*/  LDL.LU R112, [R1+0x324] ;  /* 0x0003240001707983 */ /* 0x000f280000300800 */
        /* <DEDUP_REMOVED lines=41> */
[----:B-1----:R-:W4:Y:S04]  /*180d0*/  LDL.LU R70, [R1+0x378] ;  /* 0x0003780001467983 */ /* 0x002f280000300800 */
[----:B------:R-:W4:Y:S04]  /*180e0*/  LDL R69, [R1+0x2a4] ;  /* 0x0002a40001457983 */ /* 0x000f280000100800 */
[----:B--2---:R-:W2:Y:S04]  /*180f0*/  LDL.LU R68, [R1+0x37c] ;  /* 0x00037c0001447983 */ /* 0x004ea80000300800 */
[----:B------:R-:W2:Y:S04]  /*18100*/  LDL R67, [R1+0x2a8] ;  /* 0x0002a80001437983 */ /* 0x000ea80000100800 */
[----:B---3--:R-:W3:Y:S04]  /*18110*/  LDL.LU R66, [R1+0x380] ;  /* 0x0003800001427983 */ /* 0x008ee80000300800 */
[----:B------:R-:W3:Y:S04]  /*18120*/  LDL R65, [R1+0x2ac] ;  /* 0x0002ac0001417983 */ /* 0x000ee80000100800 */
[----:B0-----:R-:W3:Y:S04]  /*18130*/  LDL.LU R64, [R1+0x384] ;  /* 0x0003840001407983 */ /* 0x001ee80000300800 */
[----:B------:R-:W3:Y:S04]  /*18140*/  LDL R63, [R1+0x2b0] ;  /* 0x0002b000013f7983 */ /* 0x000ee80000100800 */
[----:B------:R-:W3:Y:S04]  /*18150*/  LDL.LU R62, [R1+0x388] ;  /* 0x00038800013e7983 */ /* 0x000ee80000300800 */
[----:B------:R-:W3:Y:S04]  /*18160*/  LDL R61, [R1+0x2b4] ;  /* 0x0002b400013d7983 */ /* 0x000ee80000100800 */
[----:B------:R-:W3:Y:S04]  /*18170*/  LDL.LU R2, [R1+0x38c] ;  /* 0x00038c0001027983 */ /* 0x000ee80000300800 */
[----:B------:R-:W3:Y:S04]  /*18180*/  LDL R60, [R1+0x2b8] ;  /* 0x0002b800013c7983 */ /* 0x000ee80000100800 */
[----:B------:R-:W3:Y:S01]  /*18190*/  LDL.LU R0, [R1+0x390] ;  /* 0x0003900001007983 */ /* 0x000ee20000300800 */
[----:B----4-:R-:W-:-:S01]  /*181a0*/  FADD R118, R119, R118 ;  /* 0x0000007677767221 */ /* 0x010fc20000000000 */
[----:B------:R-:W-:Y:S01]  /*181b0*/  FADD R116, R117, R116 ;  /* 0x0000007475747221 */ /* 0x000fe20000000000 */
[----:B------:R-:W-:-:S03]  /*181c0*/  FADD R114, R115, R114 ;  /* 0x0000007273727221 */ /* 0x000fc60000000000 */
[----:B------:R-:W-:Y:S04]  /*181d0*/  STL [R1+0x318], R118 ;  /* 0x0003187601007387 */ /* 0x000fe80000100800 */
[----:B------:R-:W-:Y:S04]  /*181e0*/  STL [R1+0x31c], R116 ;  /* 0x00031c7401007387 */ /* 0x000fe80000100800 */
[----:B------:R-:W-:Y:S01]  /*181f0*/  STL [R1+0x320], R114 ;  /* 0x0003207201007387 */ /* 0x000fe20000100800 */
[----:B------:R-:W-:-:S01]  /*18200*/  FADD R112, R113, R112 ;  /* 0x0000007071707221 */ /* 0x000fc20000000000 */
[----:B------:R-:W-:-:S04]  /*18210*/  FADD R110, R111, R110 ;  /* 0x0000006e6f6e7221 */ /* 0x000fc80000000000 */
[----:B------:R-:W-:Y:S01]  /*18220*/  STL [R1+0x324], R112 ;  /* 0x0003247001007387 */ /* 0x000fe20000100800 */
[----:B------:R-:W-:-:S03]  /*18230*/  FADD R108, R109, R108 ;  /* 0x0000006c6d6c7221 */ /* 0x000fc60000000000 */
        /* <DEDUP_REMOVED lines=39> */
[----:B--2---:R-:W-:-:S03]  /*184b0*/  FADD R68, R69, R68 ;  /* 0x0000004445447221 */ /* 0x004fc60000000000 */
[----:B------:R-:W-:Y:S01]  /*184c0*/  STL [R1+0x378], R70 ;  /* 0x0003784601007387 */ /* 0x000fe20000100800 */
[----:B---3--:R-:W-:-:S03]  /*184d0*/  FADD R66, R67, R66 ;  /* 0x0000004243427221 */ /* 0x008fc60000000000 */
[----:B------:R-:W-:Y:S01]  /*184e0*/  STL [R1+0x37c], R68 ;  /* 0x00037c4401007387 */ /* 0x000fe20000100800 */
[----:B------:R-:W-:-:S03]  /*184f0*/  FADD R64, R65, R64 ;  /* 0x0000004041407221 */ /* 0x000fc60000000000 */
[----:B------:R-:W-:Y:S04]  /*18500*/  STL [R1+0x380], R66 ;  /* 0x0003804201007387 */ /* 0x000fe80000100800 */
[----:B------:R-:W-:Y:S01]  /*18510*/  STL [R1+0x384], R64 ;  /* 0x0003844001007387 */ /* 0x000fe20000100800 */
[----:B------:R-:W-:-:S01]  /*18520*/  FADD R62, R63, R62 ;  /* 0x0000003e3f3e7221 */ /* 0x000fc20000000000 */
[----:B------:R-:W-:Y:S01]  /*18530*/  FADD R2, R61, R2 ;  /* 0x000000023d027221 */ /* 0x000fe20000000000 */
[----:B------:R-:W-:-:S02]  /*18540*/  FADD R0, R60, R0 ;  /* 0x000000003c007221 */ /* 0x000fc40000000000 */
[----:B------:R-:W2:Y:S04]  /*18550*/  LDL R60, [R1+0x2bc] ;  /* 0x0002bc00013c7983 */ /* 0x000ea80000100800 */
[----:B------:R0:W-:Y:S04]  /*18560*/  STL [R1+0x388], R62 ;  /* 0x0003883e01007387 */ /* 0x0001e80000100800 */
[----:B------:R-:W2:Y:S04]  /*18570*/  LDL.LU R61, [R1+0x394] ;  /* 0x00039400013d7983 */ /* 0x000ea80000300800 */
[----:B------:R1:W-:Y:S04]  /*18580*/  STL [R1+0x38c], R2 ;  /* 0x00038c0201007387 */ /* 0x0003e80000100800 */
[----:B0-----:R-:W3:Y:S04]  /*18590*/  LDL R62, [R1+0x2c0] ;  /* 0x0002c000013e7983 */ /* 0x001ee80000100800 */
[----:B------:R0:W-:Y:S04]  /*185a0*/  STL [R1+0x390], R0 ;  /* 0x0003900001007387 */ /* 0x0001e80000100800 */
[----:B------:R-:W3:Y:S04]  /*185b0*/  LDL.LU R63, [R1+0x398] ;  /* 0x00039800013f7983 */ /* 0x000ee80000300800 */
        /* <DEDUP_REMOVED lines=30> */
[----:B------:R-:W4:Y:S04]  /*187a0*/  LDL R93, [R1] ;  /* 0x00000000015d7983 */ /* 0x000f280000100800 */
        /* <DEDUP_REMOVED lines=26> */
[----:B0-----:R-:W4:Y:S01]  /*18950*/  LDL.LU R0, [R1+0x40c] ;  /* 0x00040c0001007983 */ /* 0x001f220000300800 */
[----:B--2---:R-:W-:-:S03]  /*18960*/  FADD R61, R60, R61 ;  /* 0x0000003d3c3d7221 */ /* 0x004fc60000000000 */
[----:B------:R-:W2:Y:S04]  /*18970*/  LDL.LU R60, [R1+0x960] ;  /* 0x00096000013c7983 */ /* 0x000ea80000300800 */
[----:B------:R0:W-:Y:S01]  /*18980*/  STL [R1+0x394], R61 ;  /* 0x0003943d01007387 */ /* 0x0001e20000100800 */
[----:B---3--:R-:W-:-:S03]  /*18990*/  FADD R63, R62, R63 ;  /* 0x0000003f3e3f7221 */ /* 0x008fc60000000000 */
[----:B0-----:R-:W3:Y:S04]  /*189a0*/  LDL.LU R61, [R1+0x95c] ;  /* 0x00095c00013d7983 */ /* 0x001ee80000300800 */
[----:B------:R-:W3:Y:S01]  /*189b0*/  LDL.LU R62, [R1+0x958] ;  /* 0x00095800013e7983 */ /* 0x000ee20000300800 */
[----:B----4-:R-:W-:-:S03]  /*189c0*/  FADD R65, R64, R65 ;  /* 0x0000004140417221 */ /* 0x010fc60000000000 */
[----:B------:R0:W-:Y:S01]  /*189d0*/  STL [R1+0x398], R63 ;  /* 0x0003983f01007387 */ /* 0x0001e20000100800 */
[----:B------:R-:W-:-:S03]  /*189e0*/  FADD R67, R66, R67 ;  /* 0x0000004342437221 */ /* 0x000fc60000000000 */
[----:B0-----:R-:W4:Y:S04]  /*189f0*/  LDL.LU R63, [R1+0x954] ;  /* 0x00095400013f7983 */ /* 0x001f280000300800 */
[----:B------:R-:W4:Y:S01]  /*18a00*/  LDL.LU R64, [R1+0x950] ;  /* 0x0009500001407983 */ /* 0x000f220000300800 */
[----:B------:R-:W-:-:S03]  /*18a10*/  FADD R118, R119, R118 ;  /* 0x0000007677767221 */ /* 0x000fc60000000000 */
[----:B------:R0:W-:Y:S01]  /*18a20*/  STL [R1+0x39c], R65 ;  /* 0x00039c4101007387 */ /* 0x0001e20000100800 */
[----:B------:R-:W-:-:S03]  /*18a30*/  FADD R116, R117, R116 ;  /* 0x0000007475747221 */ /* 0x000fc60000000000 */
[----:B0-----:R-:W4:Y:S01]  /*18a40*/  LDL.LU R65, [R1+0x94c] ;  /* 0x00094c0001417983 */ /* 0x001f220000300800 */
[----:B------:R-:W-:-:S03]  /*18a50*/  FADD R114, R115, R114 ;  /* 0x0000007273727221 */ /* 0x000fc60000000000 */
[----:B------:R-:W4:Y:S04]  /*18a60*/  LDL.LU R66, [R1+0x948] ;  /* 0x0009480001427983 */ /* 0x000f280000300800 */
[----:B------:R0:W-:Y:S01]  /*18a70*/  STL [R1+0x3a0], R67 ;  /* 0x0003a04301007387 */ /* 0x0001e20000100800 */
[----:B------:R-:W-:-:S03]  /*18a80*/  FADD R112, R113, R112 ;  /* 0x0000007071707221 */ /* 0x000fc60000000000 */
[----:B0-----:R-:W4:Y:S01]  /*18a90*/  LDL.LU R67, [R1+0x944] ;  /* 0x0009440001437983 */ /* 0x001f220000300800 */
[----:B------:R-:W-:-:S03]  /*18aa0*/  FADD R110, R111, R110 ;  /* 0x0000006e6f6e7221 */ /* 0x000fc60000000000 */
[----:B------:R-:W-:Y:S04]  /*18ab0*/  STL [R1+0x3a4], R118 ;  /* 0x0003a47601007387 */ /* 0x000fe80000100800 */
[----:B------:R-:W-:Y:S01]  /*18ac0*/  STL [R1+0x3a8], R116 ;  /* 0x0003a87401007387 */ /* 0x000fe20000100800 */
[----:B------:R-:W-:-:S03]  /*18ad0*/  FADD R108, R109, R108 ;  /* 0x0000006c6d6c7221 */ /* 0x000fc60000000000 */
[----:B------:R-:W-:Y:S01]  /*18ae0*/  STL [R1+0x3ac], R114 ;  /* 0x0003ac7201007387 */ /* 0x000fe20000100800 */
[----:B------:R-:W-:-:S03]  /*18af0*/  FADD R106, R107, R106 ;  /* 0x0000006a6b6a7221 */ /* 0x000fc60000000000 */
[----:B------:R-:W-:Y:S04]  /*18b00*/  STL [R1+0x3b0], R112 ;  /* 0x0003b07001007387 */ /* 0x000fe80000100800 */
[----:B------:R-:W-:Y:S01]  /*18b10*/  STL [R1+0x3b4], R110 ;  /* 0x0003b46e01007387 */ /* 0x000fe20000100800 */
[----:B------:R-:W-:-:S03]  /*18b20*/  FADD R104, R105, R104 ;  /* 0x0000006869687221 */ /* 0x000fc60000000000 */
[----:B------:R-:W-:Y:S04]  /*18b30*/  STL [R1+0x3b8], R108 ;  /* 0x0003b86c01007387 */ /* 0x000fe80000100800 */
        /* <DEDUP_REMOVED lines=32> */
[----:B------:R-:W-:Y:S04]  /*18d40*/  STL [R1+0x3fc], R74 ;  /* 0x0003fc4a01007387 */ /* 0x000fe80000100800 */
[----:B------:R-:W-:Y:S01]  /*18d50*/  STL [R1+0x400], R72 ;  /* 0x0004004801007387 */ /* 0x000fe20000100800 */
[----:B------:R-:W-:-:S03]  /*18d60*/  FADD R70, R71, R70 ;  /* 0x0000004647467221 */ /* 0x000fc60000000000 */
[----:B------:R-:W2:Y:S04]  /*18d70*/  LDL R83, [R1+0x38] ;  /* 0x0000380001537983 */ /* 0x000ea80000100800 */
[----:B------:R0:W-:Y:S01]  /*18d80*/  STL [R1+0x404], R70 ;  /* 0x0004044601007387 */ /* 0x0001e20000100800 */
[----:B------:R-:W-:-:S03]  /*18d90*/  FADD R2, R69, R2 ;  /* 0x0000000245027221 */ /* 0x000fc60000000000 */
[----:B------:R-:W2:Y:S04]  /*18da0*/  LDL.LU R81, [R1+0x410] ;  /* 0x0004100001517983 */ /* 0x000ea80000300800 */
[----:B------:R1:W-:Y:S01]  /*18db0*/  STL [R1+0x408], R2 ;  /* 0x0004080201007387 */ /* 0x0003e20000100800 */
[----:B------:R-:W-:-:S03]  /*18dc0*/  FADD R0, R68, R0 ;  /* 0x0000000044007221 */ /* 0x000fc60000000000 */
[----:B------:R-:W3:Y:S04]  /*18dd0*/  LDL R79, [R1+0x3c] ;  /* 0x00003c00014f7983 */ /* 0x000ee80000100800 */
[----:B------:R1:W-:Y:S04]  /*18de0*/  STL [R1+0x40c], R0 ;  /* 0x00040c0001007387 */ /* 0x0003e80000100800 */
[----:B------:R-:W3:Y:S04]  /*18df0*/  LDL.LU R77, [R1+0x414] ;  /* 0x00041400014d7983 */ /* 0x000ee80000300800 */
[----:B------:R-:W4:Y:S04]  /*18e00*/  LDL R75, [R1+0x40] ;  /* 0x00004000014b7983 */ /* 0x000f280000100800 */
[----:B------:R-:W4:Y:S04]  /*18e10*/  LDL.LU R73, [R1+0x418] ;  /* 0x0004180001497983 */ /* 0x000f280000300800 */
[----:B------:R-:W4:Y:S04]  /*18e20*/  LDL R71, [R1+0x44] ;  /* 0x0000440001477983 */ /* 0x000f280000100800 */
[----:B------:R-:W4:Y:S04]  /*18e30*/  LDL.LU R69, [R1+0x41c] ;  /* 0x00041c0001457983 */ /* 0x000f280000300800 */
[----:B------:R-:W4:Y:S04]  /*18e40*/  LDL R68, [R1+0x48] ;  /* 0x0000480001447983 */ /* 0x000f280000100800 */
[----:B0-----:R-:W4:Y:S04]  /*18e50*/  LDL R70, [R1+0x4c] ;  /* 0x00004c0001467983 */ /* 0x001f280000100800 */
        /* <DEDUP_REMOVED lines=30> */
[----:B------:R-:W4:Y:S04]  /*19040*/  LDL.LU R0, [R1+0x488] ;  /* 0x0004880001007983 */ /* 0x000f280000300800 */
[----:B------:R-:W4:Y:S04]  /*19050*/  LDL.LU R95, [R1+0x470] ;  /* 0x00047000015f7983 */ /* 0x000f280000300800 */
[----:B------:R-:W4:Y:S01]  /*19060*/  LDL.LU R97, [R1+0x46c] ;  /* 0x00046c0001617983 */ /* 0x000f220000300800 */
[----:B--2---:R-:W-:-:S05]  /*19070*/  FADD R81, R83, R81 ;  /* 0x0000005153517221 */ /* 0x004fca0000000000 */
[----:B------:R-:W-:Y:S04]  /*19080*/  STL [R1+0x410], R81 ;  /* 0x0004105101007387 */ /* 0x000fe80000100800 */
[----:B------:R-:W2:Y:S01]  /*19090*/  LDL.LU R99, [R1+0x468] ;  /* 0x0004680001637983 */ /* 0x000ea20000300800 */
[----:B---3--:R-:W-:-:S05]  /*190a0*/  FADD R77, R79, R77 ;  /* 0x0000004d4f4d7221 */ /* 0x008fca0000000000 */
[----:B------:R-:W-:Y:S01]  /*190b0*/  STL [R1+0x414], R77 ;  /* 0x0004144d01007387 */ /* 0x000fe20000100800 */
[----:B----4-:R-:W-:-:S01]  /*190c0*/  FADD R73, R75, R73 ;  /* 0x000000494b497221 */ /* 0x010fc20000000000 */
[----:B------:R-:W-:-:S05]  /*190d0*/  FADD R69, R71, R69 ;  /* 0x0000004547457221 */ /* 0x000fca0000000000 */
[----:B------:R0:W-:Y:S04]  /*190e0*/  STL [R1+0x41c], R69 ;  /* 0x00041c4501007387 */ /* 0x0001e80000100800 */
[----:B------:R1:W-:Y:S04]  /*190f0*/  STL [R1+0x418], R73 ;  /* 0x0004184901007387 */ /* 0x0003e80000100800 */
[----:B0-----:R-:W3:Y:S04]  /*19100*/  LDL.LU R69, [R1+0x420] ;  /* 0x0004200001457983 */ /* 0x001ee80000300800 */
[----:B------:R-:W4:Y:S04]  /*19110*/  LDL.LU R71, [R1+0x424] ;  /* 0x0004240001477983 */ /* 0x000f280000300800 */
[----:B-1----:R-:W4:Y:S04]  /*19120*/  LDL.LU R73, [R1+0x428] ;  /* 0x0004280001497983 */ /* 0x002f280000300800 */
[----:B------:R-:W4:Y:S04]  /*19130*/  LDL.LU R75, [R1+0x42c] ;  /* 0x00042c00014b7983 */ /* 0x000f280000300800 */
        /* <DEDUP_REMOVED lines=22> */
[----:B--2---:R-:W-:-:S01]  /*192a0*/  FADD R99, R100, R99 ;  /* 0x0000006364637221 */ /* 0x004fc20000000000 */
[----:B---3--:R-:W-:-:S02]  /*192b0*/  FADD R69, R68, R69 ;  /* 0x0000004544457221 */ /* 0x008fc40000000000 */
[----:B------:R-:W2:Y:S01]  /*192c0*/  LDL.LU R68, [R1+0x940] ;  /* 0x0009400001447983 */ /* 0x000ea20000300800 */
[----:B----4-:R-:W-:-:S03]  /*192d0*/  FADD R71, R70, R71 ;  /* 0x0000004746477221 */ /* 0x010fc60000000000 */
[----:B------:R0:W-:Y:S01]  /*192e0*/  STL [R1+0x420], R69 ;  /* 0x0004204501007387 */ /* 0x0001e20000100800 */
[----:B------:R-:W-:-:S01]  /*192f0*/  FADD R73, R72, R73 ;  /* 0x0000004948497221 */ /* 0x000fc20000000000 */
[----:B------:R-:W-:Y:S02]  /*19300*/  FADD R75, R74, R75 ;  /* 0x0000004b4a4b7221 */ /* 0x000fe40000000000 */
[----:B0-----:R-:W3:Y:S04]  /*19310*/  LDL.LU R69, [R1+0x93c] ;  /* 0x00093c0001457983 */ /* 0x001ee80000300800 */
[----:B------:R-:W4:Y:S04]  /*19320*/  LDL.LU R70, [R1+0x938] ;  /* 0x0009380001467983 */ /* 0x000f280000300800 */
[----:B------:R0:W-:Y:S01]  /*19330*/  STL [R1+0x424], R71 ;  /* 0x0004244701007387 */ /* 0x0001e20000100800 */
[----:B------:R-:W-:-:S01]  /*19340*/  FADD R77, R76, R77 ;  /* 0x0000004d4c4d7221 */ /* 0x000fc20000000000 */
[----:B------:R-:W-:-:S02]  /*19350*/  FADD R79, R78, R79 ;  /* 0x0000004f4e4f7221 */ /* 0x000fc40000000000 */
[----:B0-----:R-:W4:Y:S04]  /*19360*/  LDL.LU R71, [R1+0x934] ;  /* 0x0009340001477983 */ /* 0x001f280000300800 */
[----:B------:R-:W4:Y:S04]  /*19370*/  LDL.LU R72, [R1+0x930] ;  /* 0x0009300001487983 */ /* 0x000f280000300800 */
[----:B------:R0:W-:Y:S01]  /*19380*/  STL [R1+0x428], R73 ;  /* 0x0004284901007387 */ /* 0x0001e20000100800 */
[----:B------:R-:W-:-:S03]  /*19390*/  FADD R81, R80, R81 ;  /* 0x0000005150517221 */ /* 0x000fc60000000000 */
[----:B0-----:R-:W4:Y:S04]  /*193a0*/  LDL.LU R73, [R1+0x92c] ;  /* 0x00092c0001497983 */ /* 0x001f280000300800 */
[----:B------:R-:W4:Y:S04]  /*193b0*/  LDL.LU R74, [R1+0x928] ;  /* 0x00092800014a7983 */ /* 0x000f280000300800 */
[----:B------:R0:W-:Y:S01]  /*193c0*/  STL [R1+0x42c], R75 ;  /* 0x00042c4b01007387 */ /* 0x0001e20000100800 */
[----:B------:R-:W-:-:S03]  /*193d0*/  FADD R83, R82, R83 ;  /* 0x0000005352537221 */ /* 0x000fc60000000000 */
[----:B0-----:R-:W4:Y:S04]  /*193e0*/  LDL.LU R75, [R1+0x924] ;  /* 0x00092400014b7983 */ /* 0x001f280000300800 */
[----:B------:R-:W4:Y:S04]  /*193f0*/  LDL.LU R76, [R1+0x920] ;  /* 0x00092000014c7983 */ /* 0x000f280000300800 */
[----:B------:R0:W-:Y:S01]  /*19400*/  STL [R1+0x430], R77 ;  /* 0x0004304d01007387 */ /* 0x0001e20000100800 */
[----:B------:R-:W-:-:S01]  /*19410*/  FADD R119, R84, R119 ;  /* 0x0000007754777221 */ /* 0x000fc20000000000 */
[----:B------:R-:W-:-:S02]  /*19420*/  FADD R117, R118, R117 ;  /* 0x0000007576757221 */ /* 0x000fc40000000000 */
[----:B0-----:R-:W4:Y:S04]  /*19430*/  LDL.LU R77, [R1+0x91c] ;  /* 0x00091c00014d7983 */ /* 0x001f280000300800 */
[----:B------:R-:W4:Y:S04]  /*19440*/  LDL.LU R78, [R1+0x918] ;  /* 0x00091800014e7983 */ /* 0x000f280000300800 */
[----:B------:R0:W-:Y:S01]  /*19450*/  STL [R1+0x434], R79 ;  /* 0x0004344f01007387 */ /* 0x0001e20000100800 */
[----:B------:R-:W-:-:S01]  /*19460*/  FADD R115, R116, R115 ;  /* 0x0000007374737221 */ /* 0x000fc20000000000 */
[----:B------:R-:W-:Y:S01]  /*19470*/  FADD R113, R114, R113 ;  /* 0x0000007172717221 */ /* 0x000fe20000000000 */
[----:B------:R-:W-:-:S01]  /*19480*/  FADD R111, R112, R111 ;  /* 0x0000006f706f7221 */ /* 0x000fc20000000000 */
        /* <DEDUP_REMOVED lines=10> */
[----:B------:R-:W-:-:S02]  /*19530*/  FADD R101, R102, R101 ;  /* 0x0000006566657221 */ /* 0x000fc40000000000 */
[----:B0-----:R-:W4:Y:S04]  /*19540*/  LDL.LU R83, [R1+0x904] ;  /* 0x0009040001537983 */ /* 0x001f280000300800 */
[----:B------:R-:W4:Y:S04]  /*19550*/  LDL.LU R84, [R1+0x900] ;  /* 0x0009000001547983 */ /* 0x000f280000300800 */
[----:B------:R0:W-:Y:S04]  /*19560*/  STL [R1+0x440], R119 ;  /* 0x0004407701007387 */ /* 0x0001e80000100800 */
[----:B------:R-:W-:Y:S04]  /*19570*/  STL [R1+0x444], R117 ;  /* 0x0004447501007387 */ /* 0x000fe80000100800 */
[----:B------:R-:W-:Y:S04]  /*19580*/  STL [R1+0x448], R115 ;  /* 0x0004487301007387 */ /* 0x000fe80000100800 */
[----:B------:R-:W-:Y:S04]  /*19590*/  STL [R1+0x44c], R113 ;  /* 0x00044c7101007387 */ /* 0x000fe80000100800 */
[----:B------:R-:W-:Y:S04]  /*195a0*/  STL [R1+0x450], R111 ;  /* 0x0004506f01007387 */ /* 0x000fe80000100800 */
[----:B------:R-:W-:Y:S04]  /*195b0*/  STL [R1+0x454], R109 ;  /* 0x0004546d01007387 */ /* 0x000fe80000100800 */
[----:B------:R-:W-:Y:S04]  /*195c0*/  STL [R1+0x458], R107 ;  /* 0x0004586b01007387 */ /* 0x000fe80000100800 */
[----:B------:R1:W-:Y:S04]  /*195d0*/  STL [R1+0x45c], R105 ;  /* 0x00045c6901007387 */ /* 0x0003e80000100800 */
[----:B------:R-:W-:Y:S04]  /*195e0*/  STL [R1+0x460], R103 ;  /* 0x0004606701007387 */ /* 0x000fe80000100800 */
[----:B------:R-:W-:Y:S04]  /*195f0*/  STL [R1+0x464], R101 ;  /* 0x0004646501007387 */ /* 0x000fe80000100800 */
[----:B------:R-:W-:Y:S04]  /*19600*/  STL [R1+0x468], R99 ;  /* 0x0004686301007387 */ /* 0x000fe80000100800 */
[----:B------:R1:W-:Y:S04]  /*19610*/  STL [R1+0x46c], R97 ;  /* 0x00046c6101007387 */ /* 0x0003e80000100800 */
[----:B------:R-:W-:Y:S04]  /*19620*/  STL [R1+0x470], R95 ;  /* 0x0004705f01007387 */ /* 0x000fe80000100800 */
[----:B------:R-:W-:Y:S04]  /*19630*/  STL [R1+0x474], R93 ;  /* 0x0004745d01007387 */ /* 0x000fe80000100800 */
[----:B------:R-:W-:Y:S04]  /*19640*/  STL [R1+0x478], R91 ;  /* 0x0004785b01007387 */ /* 0x000fe80000100800 */
[----:B------:R-:W-:Y:S04]  /*19650*/  STL [R1+0x47c], R89 ;  /* 0x00047c5901007387 */ /* 0x000fe80000100800 */
[----:B0-----:R-:W2:Y:S04]  /*19660*/  LDL R119, [R1+0xb4] ;  /* 0x0000b40001777983 */ /* 0x001ea80000100800 */
[----:B------:R-:W-:Y:S04]  /*19670*/  STL [R1+0x480], R87 ;  /* 0x0004805701007387 */ /* 0x000fe80000100800 */
[----:B-1----:R-:W2:Y:S04]  /*19680*/  LDL.LU R105, [R1+0x48c] ;  /* 0x00048c0001697983 */ /* 0x002ea80000300800 */
[----:B------:R0:W-:Y:S04]  /*19690*/  STL [R1+0x484], R2 ;  /* 0x0004840201007387 */ /* 0x0001e80000100800 */
        /* <DEDUP_REMOVED lines=16> */
[----:B0-----:R-:W4:Y:S04]  /*197a0*/  LDL.LU R2, [R1+0x4ac] ;  /* 0x0004ac0001027983 */ /* 0x001f280000300800 */
[----:B------:R-:W4:Y:S04]  /*197b0*/  LDL R86, [R1+0xd8] ;  /* 0x0000d80001567983 */ /* 0x000f280000100800 */
[----:B-1----:R-:W4:Y:S04]  /*197c0*/  LDL.LU R0, [R1+0x4b0] ;  /* 0x0004b00001007983 */ /* 0x002f280000300800 */
        /* <DEDUP_REMOVED lines=16> */
[----:B------:R-:W4:Y:S01]  /*198d0*/  LDL.LU R85, [R1+0x4dc] ;  /* 0x0004dc0001557983 */ /* 0x000f220000300800 */
[----:B--2---:R-:W-:-:S05]  /*198e0*/  FADD R105, R119, R105 ;  /* 0x0000006977697221 */ /* 0x004fca0000000000 */
[----:B------:R0:W-:Y:S04]  /*198f0*/  STL [R1+0x48c], R105 ;  /* 0x00048c6901007387 */ /* 0x0001e80000100800 */
[----:B0-----:R-:W2:Y:S01]  /*19900*/  LDL.LU R105, [R1+0x4c4] ;  /* 0x0004c40001697983 */ /* 0x001ea20000300800 */
[----:B---3--:R-:W-:-:S05]  /*19910*/  FADD R107, R118, R107 ;  /* 0x0000006b766b7221 */ /* 0x008fca0000000000 */
[----:B------:R0:W-:Y:S01]  /*19920*/  STL [R1+0x490], R107 ;  /* 0x0004906b01007387 */ /* 0x0001e20000100800 */
[----:B----4-:R-:W-:-:S03]  /*19930*/  FADD R109, R117, R109 ;  /* 0x0000006d756d7221 */ /* 0x010fc60000000000 */
[----:B0-----:R-:W3:Y:S01]  /*19940*/  LDL.LU R107, [R1+0x4c0] ;  /* 0x0004c000016b7983 */ /* 0x001ee20000300800 */
        /* <DEDUP_REMOVED lines=11> */
[----:B------:R0:W-:Y:S01]  /*19a00*/  STL [R1+0x4a0], R97 ;  /* 0x0004a06101007387 */ /* 0x0001e20000100800 */
[----:B------:R-:W-:-:S03]  /*19a10*/  FADD R2, R88, R2 ;  /* 0x0000000258027221 */ /* 0x000fc60000000000 */
[----:B------:R-:W-:Y:S04]  /*19a20*/  STL [R1+0x4a4], R94 ;  /* 0x0004a45e01007387 */ /* 0x000fe80000100800 */
[----:B------:R-:W4:Y:S01]  /*19a30*/  LDL R98, [R1+0x108] ;  /* 0x0001080001627983 */ /* 0x000f220000100800 */
[----:B------:R-:W-:-:S03]  /*19a40*/  FADD R0, R86, R0 ;  /* 0x0000000056007221 */ /* 0x000fc60000000000 */
[----:B------:R-:W-:Y:S04]  /*19a50*/  STL [R1+0x4a8], R90 ;  /* 0x0004a85a01007387 */ /* 0x000fe80000100800 */
[----:B0-----:R-:W4:Y:S04]  /*19a60*/  LDL.LU R97, [R1+0x4e0] ;  /* 0x0004e00001617983 */ /* 0x001f280000300800 */
[----:B------:R-:W-:Y:S04]  /*19a70*/  STL [R1+0x4ac], R2 ;  /* 0x0004ac0201007387 */ /* 0x000fe80000100800 */
[----:B------:R-:W4:Y:S04]  /*19a80*/  LDL R96, [R1+0x10c] ;  /* 0x00010c0001607983 */ /* 0x000f280000100800 */
[----:B------:R0:W-:Y:S04]  /*19a90*/  STL [R1+0x4b0], R0 ;  /* 0x0004b00001007387 */ /* 0x0001e80000100800 */
[----:B0-----:R-:W4:Y:S04]  /*19aa0*/  LDL.LU R0, [R1+0x4e4] ;  /* 0x0004e40001007983 */ /* 0x001f280000300800 */
[----:B------:R-:W4:Y:S04]  /*19ab0*/  LDL R94, [R1+0x110] ;  /* 0x00011000015e7983 */ /* 0x000f280000100800 */
[----:B------:R-:W4:Y:S04]  /*19ac0*/  LDL.LU R2, [R1+0x4e8] ;  /* 0x0004e80001027983 */ /* 0x000f280000300800 */
[----:B------:R-:W4:Y:S04]  /*19ad0*/  LDL R92, [R1+0x114] ;  /* 0x00011400015c7983 */ /* 0x000f280000100800 */
[----:B------:R-:W4:Y:S04]  /*19ae0*/  LDL.LU R90, [R1+0x4ec] ;  /* 0x0004ec00015a7983 */ /* 0x000f280000300800 */
[----:B------:R-:W4:Y:S04]  /*19af0*/  LDL R88, [R1+0x118] ;  /* 0x0001180001587983 */ /* 0x000f280000100800 */
[----:B------:R-:W4:Y:S01]  /*19b00*/  LDL.LU R86, [R1+0x4f0] ;  /* 0x0004f00001567983 */ /* 0x000f220000300800 */
[----:B------:R-:W-:-:S01]  /*19b10*/  FADD R103, R104, R103 ;  /* 0x0000006768677221 */ /* 0x000fc20000000000 */
[----:B------:R-:W-:Y:S01]  /*19b20*/  FADD R101, R102, R101 ;  /* 0x0000006566657221 */ /* 0x000fe20000000000 */
[----:B------:R-:W-:-:S01]  /*19b30*/  FADD R99, R100, R99 ;  /* 0x0000006364637221 */ /* 0x000fc20000000000 */
[----:B------:R-:W-:Y:S01]  /*19b40*/  FADD R93, R95, R93 ;  /* 0x0000005d5f5d7221 */ /* 0x000fe20000000000 */
[----:B------:R-:W-:-:S01]  /*19b50*/  FADD R89, R91, R89 ;  /* 0x000000595b597221 */ /* 0x000fc20000000000 */
[----:B------:R-:W-:Y:S01]  /*19b60*/  FADD R85, R87, R85 ;  /* 0x0000005557557221 */ /* 0x000fe20000000000 */
[----:B--2---:R-:W-:-:S01]  /*19b70*/  FADD R105, R106, R105 ;  /* 0x000000696a697221 */ /* 0x004fc20000000000 */
[----:B---3--:R-:W-:Y:S01]  /*19b80*/  FADD R107, R108, R107 ;  /* 0x0000006b6c6b7221 */ /* 0x008fe20000000000 */
[----:B----4-:R-:W-:-:S01]  /*19b90*/  FADD R109, R110, R109 ;  /* 0x0000006d6e6d7221 */ /* 0x010fc20000000000 */
[----:B------:R-:W-:-:S05]  /*19ba0*/  FADD R113, R114, R113 ;  /* 0x0000007172717221 */ /* 0x000fca0000000000 */
[----:B------:R-:W-:Y:S01]  /*19bb0*/  STL [R1+0x4b4], R113 ;  /* 0x0004b47101007387 */ /* 0x000fe20000100800 */
[----:B------:R-:W-:-:S05]  /*19bc0*/  FADD R111, R112, R111 ;  /* 0x0000006f706f7221 */ /* 0x000fca0000000000 */
[----:B------:R-:W-:Y:S04]  /*19bd0*/  STL [R1+0x4b8], R111 ;  /* 0x0004b86f01007387 */ /* 0x000fe80000100800 */
[----:B------:R-:W-:Y:S04]  /*19be0*/  STL [R1+0x4bc], R109 ;  /* 0x0004bc6d01007387 */ /* 0x000fe80000100800 */
[----:B------:R-:W-:Y:S04]  /*19bf0*/  STL [R1+0x4c0], R107 ;  /* 0x0004c06b01007387 */ /* 0x000fe80000100800 */
[----:B------:R-:W-:Y:S04]  /*19c00*/  STL [R1+0x4c4], R105 ;  /* 0x0004c46901007387 */ /* 0x000fe80000100800 */
[----:B------:R-:W-:Y:S04]  /*19c10*/  STL [R1+0x4c8], R103 ;  /* 0x0004c86701007387 */ /* 0x000fe80000100800 */
[----:B------:R-:W-:Y:S01]  /*19c20*/  STL [R1+0x4cc], R101 ;  /* 0x0004cc6501007387 */ /* 0x000fe20000100800 */
[----:B------:R-:W-:-:S03]  /*19c30*/  FADD R97, R98, R97 ;  /* 0x0000006162617221 */ /* 0x000fc60000000000 */
[----:B------:R-:W-:Y:S04]  /*19c40*/  STL [R1+0x4d0], R99 ;  /* 0x0004d06301007387 */ /* 0x000fe80000100800 */
[----:B------:R0:W-:Y:S04]  /*19c50*/  STL [R1+0x4dc], R85 ;  /* 0x0004dc5501007387 */ /* 0x0001e80000100800 */
[----:B------:R-:W-:Y:S04]  /*19c60*/  STL [R1+0x4d4], R93 ;  /* 0x0004d45d01007387 */ /* 0x000fe80000100800 */
[----:B0-----:R-:W2:Y:S01]  /*19c70*/  LDL R85, [R1+0x11c] ;  /* 0x00011c0001557983 */ /* 0x001ea20000100800 */
[----:B------:R-:W-:-:S03]  /*19c80*/  FADD R0, R96, R0 ;  /* 0x0000000060007221 */ /* 0x000fc60000000000 */
[----:B------:R0:W-:Y:S04]  /*19c90*/  STL [R1+0x4d8], R89 ;  /* 0x0004d85901007387 */ /* 0x0001e80000100800 */
[----:B------:R-:W3:Y:S01]  /*19ca0*/  LDL R87, [R1+0x120] ;  /* 0x0001200001577983 */ /* 0x000ee20000100800 */
[----:B------:R-:W-:-:S03]  /*19cb0*/  FADD R2, R94, R2 ;  /* 0x000000025e027221 */ /* 0x000fc60000000000 */
[----:B------:R-:W4:Y:S04]  /*19cc0*/  LDL R91, [R1+0x128] ;  /* 0x00012800015b7983 */ /* 0x000f280000100800 */
[----:B0-----:R-:W4:Y:S04]  /*19cd0*/  LDL R89, [R1+0x124] ;  /* 0x0001240001597983 */ /* 0x001f280000100800 */
[----:B------:R-:W4:Y:S01]  /*19ce0*/  LDL R93, [R1+0x12c] ;  /* 0x00012c00015d7983 */ /* 0x000f220000100800 */
[----:B------:R-:W-:-:S03]  /*19cf0*/  FADD R90, R92, R90 ;  /* 0x0000005a5c5a7221 */ /* 0x000fc60000000000 */
[----:B------:R-:W4:Y:S04]  /*19d00*/  LDL R116, [R1+0x130] ;  /* 0x0001300001747983 */ /* 0x000f280000100800 */
[----:B------:R-:W4:Y:S01]  /*19d10*/  LDL R112, [R1+0x134] ;  /* 0x0001340001707983 */ /* 0x000f220000100800 */
[----:B------:R-:W-:-:S03]  /*19d20*/  FADD R86, R88, R86 ;  /* 0x0000005658567221 */ /* 0x000fc60000000000 */
[----:B------:R-:W4:Y:S04]  /*19d30*/  LDL R108, [R1+0x138] ;  /* 0x00013800016c7983 */ /* 0x000f280000100800 */
[----:B------:R-:W4:Y:S04]  /*19d40*/  LDL R106, [R1+0x13c] ;  /* 0x00013c00016a7983 */ /* 0x000f280000100800 */
[----:B------:R-:W4:Y:S04]  /*19d50*/  LDL R103, [R1+0x140] ;  /* 0x0001400001677983 */ /* 0x000f280000100800 */
[----:B------:R-:W4:Y:S04]  /*19d60*/  LDL R99, [R1+0x144] ;  /* 0x0001440001637983 */ /* 0x000f280000100800 */
[----:B------:R-:W4:Y:S04]  /*19d70*/  LDL R95, [R1+0x148] ;  /* 0x00014800015f7983 */ /* 0x000f280000100800 */
[----:B------:R0:W-:Y:S04]  /*19d80*/  STL [R1+0x4e4], R0 ;  /* 0x0004e40001007387 */ /* 0x0001e80000100800 */
[----:B0-----:R-:W2:Y:S04]  /*19d90*/  LDL.LU R0, [R1+0x524] ;  /* 0x0005240001007983 */ /* 0x001ea80000300800 */
[----:B------:R-:W-:Y:S04]  /*19da0*/  STL [R1+0x4e0], R97 ;  /* 0x0004e06101007387 */ /* 0x000fe80000100800 */
[----:B------:R0:W-:Y:S04]  /*19db0*/  STL [R1+0x4e8], R2 ;  /* 0x0004e80201007387 */ /* 0x0001e80000100800 */
[----:B0-----:R-:W4:Y:S04]  /*19dc0*/  LDL.LU R2, [R1+0x520] ;  /* 0x0005200001027983 */ /* 0x001f280000300800 */
[----:B------:R-:W4:Y:S04]  /*19dd0*/  LDL.LU R97, [R1+0x51c] ;  /* 0x00051c0001617983 */ /* 0x000f280000300800 */
        /* <DEDUP_REMOVED lines=23> */
[----:B------:R-:W4:Y:S01]  /*19f50*/  LDL R109, [R1+0x17c] ;  /* 0x00017c00016d7983 */ /* 0x000f220000100800 */
        /* <DEDUP_REMOVED lines=11> */
[----:B------:R-:W-:Y:S01]  /*1a010*/  FADD R114, R116, R114 ;  /* 0x0000007274727221 */ /* 0x000fe20000000000 */
[----:B------:R-:W-:-:S01]  /*1a020*/  FADD R110, R112, R110 ;  /* 0x0000006e706e7221 */ /* 0x000fc20000000000 */
[----:B------:R-:W-:Y:S01]  /*1a030*/  FADD R107, R108, R107 ;  /* 0x0000006b6c6b7221 */ /* 0x000fe20000000000 */
        /* <DEDUP_REMOVED lines=9> */
[----:B------:R-:W-:-:S02]  /*1a0d0*/  FADD R2, R95, R2 ;  /* 0x000000025f027221 */ /* 0x000fc40000000000 */
[----:B0-----:R-:W4:Y:S04]  /*1a0e0*/  LDL.LU R92, [R1+0x8e0] ;  /* 0x0008e000015c7983 */ /* 0x001f280000300800 */
[----:B------:R-:W4:Y:S04]  /*1a0f0*/  LDL.LU R93, [R1+0x8dc] ;  /* 0x0008dc00015d7983 */ /* 0x000f280000300800 */
[----:B------:R-:W-:Y:S04]  /*1a100*/  STL [R1+0x504], R118 ;  /* 0x0005047601007387 */ /* 0x000fe80000100800 */
[----:B------:R-:W-:Y:S04]  /*1a110*/  STL [R1+0x508], R114 ;  /* 0x0005087201007387 */ /* 0x000fe80000100800 */
[----:B------:R-:W-:Y:S04]  /*1a120*/  STL [R1+0x50c], R110 ;  /* 0x00050c6e01007387 */ /* 0x000fe80000100800 */
[----:B------:R-:W-:Y:S04]  /*1a130*/  STL [R1+0x510], R107 ;  /* 0x0005106b01007387 */ /* 0x000fe80000100800 */
[----:B------:R-:W-:Y:S04]  /*1a140*/  STL [R1+0x514], R105 ;  /* 0x0005146901007387 */ /* 0x000fe80000100800 */
[----:B------:R-:W-:Y:S04]  /*1a150*/  STL [R1+0x518], R101 ;  /* 0x0005186501007387 */ /* 0x000fe80000100800 */
[----:B------:R-:W2:Y:S04]  /*1a160*/  LDL.LU R95, [R1+0x528] ;  /* 0x00052800015f7983 */ /* 0x000ea80000300800 */
[----:B------:R0:W-:Y:S04]  /*1a170*/  STL [R1+0x51c], R97 ;  /* 0x00051c6101007387 */ /* 0x0001e80000100800 */
[----:B0-----:R-:W3:Y:S04]  /*1a180*/  LDL.LU R97, [R1+0x52c] ;  /* 0x00052c0001617983 */ /* 0x001ee80000300800 */
[----:B------:R0:W-:Y:S04]  /*1a190*/  STL [R1+0x520], R2 ;  /* 0x0005200201007387 */ /* 0x0001e80000100800 */
[----:B------:R-:W4:Y:S04]  /*1a1a0*/  LDL.LU R99, [R1+0x530] ;  /* 0x0005300001637983 */ /* 0x000f280000300800 */
[----:B------:R1:W-:Y:S04]  /*1a1b0*/  STL [R1+0x524], R0 ;  /* 0x0005240001007387 */ /* 0x0003e80000100800 */
        /* <DEDUP_REMOVED lines=12> */
[----:B0-----:R-:W4:Y:S04]  /*1a280*/  LDL.LU R2, [R1+0x564] ;  /* 0x0005640001027983 */ /* 0x001f280000300800 */
[----:B-1----:R-:W4:Y:S01]  /*1a290*/  LDL.LU R0, [R1+0x568] ;  /* 0x0005680001007983 */ /* 0x002f220000300800 */
        /* <DEDUP_REMOVED lines=9> */
[----:B0-----:R-:W4:Y:S01]  /*1a330*/  LDL.LU R97, [R1+0x8cc] ;  /* 0x0008cc0001617983 */ /* 0x001f220000300800 */
[----:B------:R-:W-:-:S03]  /*1a340*/  FADD R103, R102, R103 ;  /* 0x0000006766677221 */ /* 0x000fc60000000000 */
        /* <DEDUP_REMOVED lines=23> */
[----:B------:R0:W-:Y:S04]  /*1a4c0*/  STL [R1+0x540], R118 ;  /* 0x0005407601007387 */ /* 0x0001e80000100800 */
[----:B------:R1:W-:Y:S04]  /*1a4d0*/  STL [R1+0x544], R116 ;  /* 0x0005447401007387 */ /* 0x0003e80000100800 */
[----:B------:R1:W-:Y:S04]  /*1a4e0*/  STL [R1+0x548], R114 ;  /* 0x0005487201007387 */ /* 0x0003e80000100800 */
[----:B------:R1:W-:Y:S04]  /*1a4f0*/  STL [R1+0x54c], R112 ;  /* 0x00054c7001007387 */ /* 0x0003e80000100800 */
[----:B------:R1:W-:Y:S01]  /*1a500*/  STL [R1+0x550], R110 ;  /* 0x0005506e01007387 */ /* 0x0003e20000100800 */
[----:B------:R-:W-:-:S03]  /*1a510*/  FADD R0, R124, R0 ;  /* 0x000000007c007221 */ /* 0x000fc60000000000 */
[----:B------:R1:W-:Y:S04]  /*1a520*/  STL [R1+0x554], R108 ;  /* 0x0005546c01007387 */ /* 0x0003e80000100800 */
[----:B------:R1:W-:Y:S04]  /*1a530*/  STL [R1+0x558], R107 ;  /* 0x0005586b01007387 */ /* 0x0003e80000100800 */
[----:B------:R1:W-:Y:S04]  /*1a540*/  STL [R1+0x55c], R106 ;  /* 0x00055c6a01007387 */ /* 0x0003e80000100800 */
[----:B------:R-:W2:Y:S04]  /*1a550*/  LDL.LU R119, [R1+0x56c] ;  /* 0x00056c0001777983 */ /* 0x000ea80000300800 */
[----:B------:R1:W-:Y:S04]  /*1a560*/  STL [R1+0x560], R3 ;  /* 0x0005600301007387 */ /* 0x0003e80000100800 */
[----:B0-----:R-:W3:Y:S04]  /*1a570*/  LDL.LU R118, [R1+0x570] ;  /* 0x0005700001767983 */ /* 0x001ee80000300800 */
[----:B------:R0:W-:Y:S04]  /*1a580*/  STL [R1+0x564], R2 ;  /* 0x0005640201007387 */ /* 0x0001e80000100800 */
[----:B------:R-:W4:Y:S04]  /*1a590*/  LDL.LU R117, [R1+0x574] ;  /* 0x0005740001757983 */ /* 0x000f280000300800 */
[----:B------:R0:W-:Y:S04]  /*1a5a0*/  STL [R1+0x568], R0 ;  /* 0x0005680001007387 */ /* 0x0001e80000100800 */
        /* <DEDUP_REMOVED lines=13> */
[----:B------:R-:W4:Y:S01]  /*1a680*/  LDL.LU R0, [R1+0x5ac] ;  /* 0x0005ac0001007983 */ /* 0x000f220000300800 */
[----:B--2---:R-:W-:-:S01]  /*1a690*/  FADD R119, R125, R119 ;  /* 0x000000777d777221 */ /* 0x004fc20000000000 */
[----:B---3--:R-:W-:-:S04]  /*1a6a0*/  FADD R118, R126, R118 ;  /* 0x000000767e767221 */ /* 0x008fc80000000000 */
[----:B------:R0:W-:Y:S01]  /*1a6b0*/  STL [R1+0x56c], R119 ;  /* 0x00056c7701007387 */ /* 0x0001e20000100800 */
[----:B----4-:R-:W-:-:S03]  /*1a6c0*/  FADD R117, R127, R117 ;  /* 0x000000757f757221 */ /* 0x010fc60000000000 */
[----:B------:R1:W-:Y:S01]  /*1a6d0*/  STL [R1+0x570], R118 ;  /* 0x0005707601007387 */ /* 0x0003e20000100800 */
[----:B------:R-:W-:-:S03]  /*1a6e0*/  FADD R116, R128, R116 ;  /* 0x0000007480747221 */ /* 0x000fc60000000000 */
        /* <DEDUP_REMOVED lines=24> */
[----:B0-----:R-:W4:Y:S01]  /*1a870*/  LDL.LU R119, [R1+0x5b0] ;  /* 0x0005b00001777983 */ /* 0x001f220000300800 */
[----:B------:R-:W-:-:S03]  /*1a880*/  FADD R0, R141, R0 ;  /* 0x000000008d007221 */ /* 0x000fc60000000000 */
[----:B------:R0:W-:Y:S04]  /*1a890*/  STL [R1+0x5a4], R3 ;  /* 0x0005a40301007387 */ /* 0x0001e80000100800 */
[----:B-1----:R-:W4:Y:S04]  /*1a8a0*/  LDL.LU R118, [R1+0x5b4] ;  /* 0x0005b40001767983 */ /* 0x002f280000300800 */
[----:B------:R1:W-:Y:S04]  /*1a8b0*/  STL [R1+0x5a8], R2 ;  /* 0x0005a80201007387 */ /* 0x0003e80000100800 */
[----:B--2---:R-:W2:Y:S04]  /*1a8c0*/  LDL.LU R117, [R1+0x5b8] ;  /* 0x0005b80001757983 */ /* 0x004ea80000300800 */
[----:B------:R1:W-:Y:S04]  /*1a8d0*/  STL [R1+0x5ac], R0 ;  /* 0x0005ac0001007387 */ /* 0x0003e80000100800 */
[----:B---3--:R-:W3:Y:S04]  /*1a8e0*/  LDL.LU R116, [R1+0x5bc] ;  /* 0x0005bc0001747983 */ /* 0x008ee80000300800 */
[----:B----4-:R-:W4:Y:S04]  /*1a8f0*/  LDL.LU R115, [R1+0x5c0] ;  /* 0x0005c00001737983 */ /* 0x010f280000300800 */
        /* <DEDUP_REMOVED lines=10> */
[----:B-1----:R-:W4:Y:S04]  /*1a9a0*/  LDL.LU R2, [R1+0x5ec] ;  /* 0x0005ec0001027983 */ /* 0x002f280000300800 */
[----:B------:R-:W4:Y:S01]  /*1a9b0*/  LDL.LU R0, [R1+0x5f0] ;  /* 0x0005f00001007983 */ /* 0x000f220000300800 */
[----:B------:R-:W-:-:S01]  /*1a9c0*/  FADD R119, R142, R119 ;  /* 0x000000778e777221 */ /* 0x000fc20000000000 */
[----:B------:R-:W-:-:S04]  /*1a9d0*/  FADD R118, R143, R118 ;  /* 0x000000768f767221 */ /* 0x000fc80000000000 */
[----:B------:R0:W-:Y:S01]  /*1a9e0*/  STL [R1+0x5b0], R119 ;  /* 0x0005b07701007387 */ /* 0x0001e20000100800 */
[----:B--2---:R-:W-:-:S03]  /*1a9f0*/  FADD R117, R144, R117 ;  /* 0x0000007590757221 */ /* 0x004fc60000000000 */
[----:B------:R1:W-:Y:S01]  /*1aa00*/  STL [R1+0x5b4], R118 ;  /* 0x0005b47601007387 */ /* 0x0003e20000100800 */
[----:B---3--:R-:W-:-:S03]  /*1aa10*/  FADD R116, R145, R116 ;  /* 0x0000007491747221 */ /* 0x008fc60000000000 */
        /* <DEDUP_REMOVED lines=404> */
[----:B------:R-:W-:Y:S01]  /*1c360*/  STL [R1+0x7d0], R119 ;  /* 0x0007d07701007387 */ /* 0x000fe20000100800 */
[----:B--2---:R-:W-:-:S03]  /*1c370*/  FADD R117, R88, R117 ;  /* 0x0000007558757221 */ /* 0x004fc60000000000 */
[----:B------:R-:W-:Y:S01]  /*1c380*/  STL [R1+0x7d4], R118 ;  /* 0x0007d47601007387 */ /* 0x000fe20000100800 */
[----:B---3--:R-:W-:-:S03]  /*1c390*/  FADD R116, R89, R116 ;  /* 0x0000007459747221 */ /* 0x008fc60000000000 */
[----:B------:R-:W-:Y:S01]  /*1c3a0*/  STL [R1+0x7d8], R117 ;  /* 0x0007d87501007387 */ /* 0x000fe20000100800 */
[----:B----4-:R-:W-:-:S03]  /*1c3b0*/  FADD R115, R90, R115 ;  /* 0x000000735a737221 */ /* 0x010fc60000000000 */
        /* <DEDUP_REMOVED lines=20> */
[----:B------:R0:W-:Y:S04]  /*1c500*/  STL [R1+0x804], R106 ;  /* 0x0008046a01007387 */ /* 0x0001e80000100800 */
[----:B0-----:R-:W2:Y:S04]  /*1c510*/  LDL.LU R106, [R1+0x814] ;  /* 0x00081400016a7983 */ /* 0x001ea80000300800 */
[----:B------:R-:W-:Y:S04]  /*1c520*/  STL [R1+0x808], R3 ;  /* 0x0008080301007387 */ /* 0x000fe80000100800 */
[----:B------:R-:W3:Y:S01]  /*1c530*/  LDL.LU R107, [R1+0x818] ;  /* 0x00081800016b7983 */ /* 0x000ee20000300800 */
[----:B------:R-:W-:-:S01]  /*1c540*/  FADD R2, R101, R2 ;  /* 0x0000000265027221 */ /* 0x000fc20000000000 */
[----:B------:R-:W-:-:S04]  /*1c550*/  FADD R0, R102, R0 ;  /* 0x0000000066007221 */ /* 0x000fc80000000000 */
        /* <DEDUP_REMOVED lines=17> */
[----:B--2---:R-:W-:-:S05]  /*1c670*/  FADD R106, R103, R106 ;  /* 0x0000006a676a7221 */ /* 0x004fca0000000000 */
[----:B------:R0:W-:Y:S01]  /*1c680*/  STL [R1+0x814], R106 ;  /* 0x0008146a01007387 */ /* 0x0001e20000100800 */
[----:B---3--:R-:W-:-:S03]  /*1c690*/  FADD R107, R104, R107 ;  /* 0x0000006b686b7221 */ /* 0x008fc60000000000 */
[----:B0-----:R-:W2:Y:S04]  /*1c6a0*/  LDL.LU R106, [R1+0x8a8] ;  /* 0x0008a800016a7983 */ /* 0x001ea80000300800 */
[----:B------:R0:W-:Y:S04]  /*1c6b0*/  STL [R1+0x818], R107 ;  /* 0x0008186b01007387 */ /* 0x0001e80000100800 */
[----:B0-----:R-:W3:Y:S01]  /*1c6c0*/  LDL.LU R107, [R1+0x8a4] ;  /* 0x0008a400016b7983 */ /* 0x001ee20000300800 */
[----:B----4-:R-:W-:-:S05]  /*1c6d0*/  FADD R108, R105, R108 ;  /* 0x0000006c696c7221 */ /* 0x010fca0000000000 */
[----:B------:R0:W-:Y:S04]  /*1c6e0*/  STL [R1+0x81c], R108 ;  /* 0x00081c6c01007387 */ /* 0x0001e80000100800 */
[----:B0-----:R-:W4:Y:S01]  /*1c6f0*/  LDL.LU R108, [R1+0x8a0] ;  /* 0x0008a000016c7983 */ /* 0x001f220000300800 */
        /* <DEDUP_REMOVED lines=35> */
[----:B0-----:R0:W5:Y:S01]  /*1c930*/  LDL.LU R2, [R1+0x870] ;  /* 0x0008700001027983 */ /* 0x0011620000300800 */
[----:B------:R-:W-:Y:S01]  /*1c940*/  UMOV UR24, URZ ;  /* 0x0000003f00187c82 */ /* 0x000fe20008000000 */
[----:B--2---:R-:W-:-:S05]  /*1c950*/  FADD R0, R118, R0 ;  /* 0x0000000076007221 */ /* 0x004fca0000000000 */
[----:B------:R1:W-:Y:S01]  /*1c960*/  STL [R1+0x850], R0 ;  /* 0x0008500001007387 */ /* 0x0003e20000100800 */
[----:B---3--:R-:W-:-:S03]  /*1c970*/  FADD R3, R3, R119 ;  /* 0x0000007703037221 */ /* 0x008fc60000000000 */
[----:B-1----:R0:W5:Y:S04]  /*1c980*/  LDL.LU R0, [R1+0x86c] ;  /* 0x00086c0001007983 */ /* 0x0021680000300800 */
[----:B------:R0:W-:Y:S02]  /*1c990*/  STL [R1+0x854], R3 ;  /* 0x0008540301007387 */ /* 0x0001e40000100800 */
.L_x_24:
[----:B------:R-:W-:Y:S05]  /*1c9a0*/  @!P1 BRA `(.L_x_25) ;  /* 0x0000000000049947 */ /* 0x000fea0003800000 */
[----:B------:R-:W-:Y:S01]  /*1c9b0*/  BPT.TRAP 0x1 ;  /* 0x000000040000795c */ /* 0x000fe20000300000 */
.L_x_25:
[----:B------:R-:W-:Y:S02]  /*1c9c0*/  UISETP.GT.U32.AND UP0, UPT, UR6, 0x1, UPT ;  /* 0x000000010600788c */ /* 0x000fe4000bf04070 */
[----:B------:R-:W-:-:S04]  /*1c9d0*/  ULEA UR21, UR26, UR16, 0x3 ;  /* 0x000000101a157291 */ /* 0x000fc8000f8e183f */
[----:B------:R-:W-:Y:S01]  /*1c9e0*/  UIADD3 UR21, UR21, 0x10, URZ ;  /* 0x0000001015157890 */ /* 0x000fe2000fffe03f */
[----:B------:R-:W-:-:S03]  /*1c9f0*/  PLOP3.LUT P0, PT, PT, PT, UP0, 0x80, 0x0 ;  /* 0x000000000000781c */ /* 0x000fc60003f0f008 */
[----:B------:R-:W-:-:S09]  /*1ca00*/  UPRMT UR21, URZ, 0x654, UR21 ;  /* 0x000006543f157896 */ /* 0x000fd20008000015 */
[----:B------:R-:W-:Y:S01]  /*1ca10*/  SYNCS.ARRIVE.TRANS64.RED.A1T0 RZ, [UR21], RZ ;  /* 0x000000ffffff79a7 */ /* 0x000fe20008100415 */
[----:B------:R-:W-:Y:S05]  /*1ca20*/  @P0 BRA `(.L_x_26) ;  /* 0x0000000000040947 */ /* 0x000fea0003800000 */
[----:B------:R-:W-:Y:S01]  /*1ca30*/  BPT.TRAP 0x1 ;  /* 0x000000040000795c */ /* 0x000fe20000300000 */
.L_x_26:
[----:B------:R-:W-:Y:S02]  /*1ca40*/  UISETP.GT.AND UP2, UPT, UR27, 0x1, UPT ;  /* 0x000000011b00788c */ /* 0x000fe4000bf44270 */
[----:B------:R-:W-:Y:S02]  /*1ca50*/  UIADD3 UR28, UR28, 0x1, URZ ;  /* 0x000000011c1c7890 */ /* 0x000fe4000fffe03f */
[----:B------:R-:W-:Y:S02]  /*1ca60*/  UIADD3 UR26, UR26, 0x1, URZ ;  /* 0x000000011a1a7890 */ /* 0x000fe4000fffe03f */
[----:B------:R-:W-:Y:S01]  /*1ca70*/  PLOP3.LUT P0, PT, PT, PT, UP2, 0x80, 0x0 ;  /* 0x000000000000781c */ /* 0x000fe20003f0f028 */
[----:B------:R-:W-:Y:S02]  /*1ca80*/  UISETP.NE.AND UP0, UPT, UR28, 0x2, UPT ;  /* 0x000000021c00788c */ /* 0x000fe4000bf05270 */
[----:B------:R-:W-:Y:S02]  /*1ca90*/  UISETP.NE.AND UP1, UPT, UR26, 0x2, UPT ;  /* 0x000000021a00788c */ /* 0x000fe4000bf25270 */
[----:B------:R-:W-:-:S02]  /*1caa0*/  USEL UR21, URZ, 0x1, UP0 ;  /* 0x000000013f157887 */ /* 0x000fc40008000000 */
[----:B------:R-:W-:Y:S02]  /*1cab0*/  UIADD3 UR27, UR27, -0x1, URZ ;  /* 0xffffffff1b1b7890 */ /* 0x000fe4000fffe03f */
[----:B------:R-:W-:Y:S02]  /*1cac0*/  USEL UR28, UR28, URZ, UP0 ;  /* 0x0000003f1c1c7287 */ /* 0x000fe40008000000 */
[----:B-----5:R-:W-:Y:S01]  /*1cad0*/  LOP3.LUT R2, R2, UR21, RZ, 0x3c, !PT ;  /* 0x0000001502027c12 */ /* 0x020fe2000f8e3cff */
[----:B------:R-:W-:Y:S01]  /*1cae0*/  USEL UR26, UR26, URZ, UP1 ;  /* 0x0000003f1a1a7287 */ /* 0x000fe20008800000 */
[----:B------:R-:W-:Y:S01]  /*1caf0*/  UMOV UR21, 0x1 ;  /* 0x0000000100157882 */ /* 0x000fe20000000000 */
[----:B------:R-:W-:Y:S10]  /*1cb00*/  @P0 BRA `(.L_x_27) ;  /* 0xffffff2400d00947 */ /* 0x000ff4000383ffff */
.L_x_19:
[----:B------:R-:W-:-:S04]  /*1cb10*/  UISETP.NE.AND UP0, UPT, UR24, URZ, UPT ;  /* 0x0000003f1800728c */ /* 0x000fc8000bf05270 */
[----:B------:R-:W-:-:S06]  /*1cb20*/  USEL UR15, URZ, 0x1, !UP0 ;  /* 0x000000013f0f7887 */ /* 0x000fcc000c000000 */
[----:B------:R-:W-:-:S13]  /*1cb30*/  ISETP.NE.AND P0, PT, RZ, UR15, PT ;  /* 0x0000000fff007c0c */ /* 0x000fda000bf05270 */
[----:B------:R-:W-:Y:S05]  /*1cb40*/  @!P0 BRA `(.L_x_28) ;  /* 0x0000005400908947 */ /* 0x000fea0003800000 */
[----:B------:R-:W3:Y:S04]  /*1cb50*/  LDL.LU R2, [R1+0x23c] ;  /* 0x00023c0001027983 */ /* 0x000ee80000300800 */
[----:B0-----:R-:W3:Y:S04]  /*1cb60*/  LDL.LU R3, [R1+0x314] ;  /* 0x0003140001037983 */ /* 0x001ee80000300800 */
[----:B------:R0:W-:Y:S04]  /*1cb70*/  STL [R1+0x958], R61 ;  /* 0x0009583d01007387 */ /* 0x0001e80000100800 */
[----:B0-----:R-:W4:Y:S04]  /*1cb80*/  LDL.LU R61, [R1+0x310] ;  /* 0x00031000013d7983 */ /* 0x001f280000300800 */
[----:B------:R0:W-:Y:S04]  /*1cb90*/  STL [R1+0x954], R62 ;  /* 0x0009543e01007387 */ /* 0x0001e80000100800 */
[----:B0-----:R-:W4:Y:S04]  /*1cba0*/  LDL.LU R62, [R1+0x238] ;  /* 0x00023800013e7983 */ /* 0x001f280000300800 */
[----:B------:R0:W-:Y:S04]  /*1cbb0*/  STL [R1+0x950], R63 ;  /* 0x0009503f01007387 */ /* 0x0001e80000100800 */
[----:B0-----:R-:W2:Y:S04]  /*1cbc0*/  LDL.LU R63, [R1+0x30c] ;  /* 0x00030c00013f7983 */ /* 0x001ea80000300800 */
[----:B------:R0:W-:Y:S04]  /*1cbd0*/  STL [R1+0x94c], R64 ;  /* 0x00094c4001007387 */ /* 0x0001e80000100800 */
[----:B0-----:R-:W2:Y:S04]  /*1cbe0*/  LDL.LU R64, [R1+0x234] ;  /* 0x0002340001407983 */ /* 0x001ea80000300800 */
[----:B------:R0:W-:Y:S04]  /*1cbf0*/  STL [R1+0x948], R65 ;  /* 0x0009484101007387 */ /* 0x0001e80000100800 */
[----:B0-----:R-:W3:Y:S04]  /*1cc00*/  LDL.LU R65, [R1+0x308] ;  /* 0x0003080001417983 */ /* 0x001ee80000300800 */
[----:B------:R0:W-:Y:S04]  /*1cc10*/  STL [R1+0x944], R66 ;  /* 0x0009444201007387 */ /* 0x0001e80000100800 */
        /* <DEDUP_REMOVED lines=92> */
[----:B0-----:R-:W3:Y:S01]  /*1d1e0*/  LDL.LU R112, [R1+0x180] ;  /* 0x0001800001707983 */ /* 0x001ee20000300800 */
[----:B--2---:R-:W-:Y:S01]  /*1d1f0*/  FADD R69, R70, R69 ;  /* 0x0000004546457221 */ /* 0x004fe20000000000 */
[----:B----4-:R-:W-:Y:S01]  /*1d200*/  FADD R67, R68, R67 ;  /* 0x0000004344437221 */ /* 0x010fe20000000000 */
[----:B---3--:R-:W-:Y:S01]  /*1d210*/  FADD R65, R66, R65 ;  /* 0x0000004142417221 */ /* 0x008fe20000000000 */
[----:B------:R-:W-:Y:S01]  /*1d220*/  STL [R1+0x888], R113 ;  /* 0x0008887101007387 */ /* 0x000fe20000100800 */
[----:B------:R-:W-:Y:S01]  /*1d230*/  FADD R63, R64, R63 ;  /* 0x0000003f403f7221 */ /* 0x000fe20000000000 */
[----:B------:R-:W-:Y:S01]  /*1d240*/  FADD R61, R62, R61 ;  /* 0x0000003d3e3d7221 */ /* 0x000fe20000000000 */
[----:B------:R-:W-:Y:S01]  /*1d250*/  FADD R3, R2, R3 ;  /* 0x0000000302037221 */ /* 0x000fe20000000000 */
        /* <DEDUP_REMOVED lines=24> */
[----:B-----5:R0:W-:Y:S01]  /*1d3e0*/  STL [R1+0x86c], R0 ;  /* 0x00086c0001007387 */ /* 0x0201e20000100800 */
[----:B------:R-:W-:Y:S01]  /*1d3f0*/  FADD R234, R74, R234 ;  /* 0x000000ea4aea7221 */ /* 0x000fe20000000000 */
[----:B------:R-:W-:Y:S01]  /*1d400*/  FADD R23, R93, R23 ;  /* 0x000000175d177221 */ /* 0x000fe20000000000 */
[----:B------:R-:W-:Y:S01]  /*1d410*/  FADD R235, R73, R235 ;  /* 0x000000eb49eb7221 */ /* 0x000fe20000000000 */
[----:B------:R1:W-:Y:S01]  /*1d420*/  STL [R1+0x300], R69 ;  /* 0x0003004501007387 */ /* 0x0003e20000100800 */
[----:B------:R-:W-:Y:S01]  /*1d430*/  FADD R236, R72, R236 ;  /* 0x000000ec48ec7221 */ /* 0x000fe20000000000 */
[----:B------:R-:W-:-:S02]  /*1d440*/  FADD R237, R71, R237 ;  /* 0x000000ed47ed7221 */ /* 0x000fc40000000000 */
[----:B------:R2:W-:Y:S04]  /*1d450*/  STL [R1+0x304], R67 ;  /* 0x0003044301007387 */ /* 0x0005e80000100800 */
[----:B------:R3:W-:Y:S04]  /*1d460*/  STL [R1+0x308], R65 ;  /* 0x0003084101007387 */ /* 0x0007e80000100800 */
[----:B0-----:R-:W4:Y:S01]  /*1d470*/  LDL.LU R0, [R1+0x240] ;  /* 0x0002400001007983 */ /* 0x001f220000300800 */
[----:B------:R-:W-:-:S03]  /*1d480*/  FADD R22, R94, R22 ;  /* 0x000000165e167221 */ /* 0x000fc60000000000 */
[----:B------:R0:W-:Y:S04]  /*1d490*/  STL [R1+0x30c], R63 ;  /* 0x00030c3f01007387 */ /* 0x0001e80000100800 */
[----:B------:R-:W4:Y:S04]  /*1d4a0*/  LDL.LU R119, [R1+0x318] ;  /* 0x0003180001777983 */ /* 0x000f280000300800 */
[----:B------:R0:W-:Y:S01]  /*1d4b0*/  STL [R1+0x310], R61 ;  /* 0x0003103d01007387 */ /* 0x0001e20000100800 */
[----:B------:R-:W-:-:S03]  /*1d4c0*/  FADD R21, R95, R21 ;  /* 0x000000155f157221 */ /* 0x000fc60000000000 */
[----:B------:R-:W4:Y:S04]  /*1d4d0*/  LDL.LU R118, [R1+0x244] ;  /* 0x0002440001767983 */ /* 0x000f280000300800 */
[----:B------:R0:W-:Y:S04]  /*1d4e0*/  STL [R1+0x314], R3 ;  /* 0x0003140301007387 */ /* 0x0001e80000100800 */
[----:B------:R-:W4:Y:S04]  /*1d4f0*/  LDL.LU R117, [R1+0x31c] ;  /* 0x00031c0001757983 */ /* 0x000f280000300800 */
[----:B------:R-:W4:Y:S01]  /*1d500*/  LDL.LU R116, [R1+0x248] ;  /* 0x0002480001747983 */ /* 0x000f220000300800 */
[----:B------:R-:W-:-:S03]  /*1d510*/  FADD R20, R96, R20 ;  /* 0x0000001460147221 */ /* 0x000fc60000000000 */
[----:B------:R-:W4:Y:S04]  /*1d520*/  LDL.LU R115, [R1+0x320] ;  /* 0x0003200001737983 */ /* 0x000f280000300800 */
[----:B------:R-:W4:Y:S04]  /*1d530*/  LDL.LU R114, [R1+0x24c] ;  /* 0x00024c0001727983 */ /* 0x000f280000300800 */
[----:B------:R-:W4:Y:S01]  /*1d540*/  LDL.LU R113, [R1+0x324] ;  /* 0x0003240001717983 */ /* 0x000f220000300800 */
[----:B------:R-:W-:Y:S01]  /*1d550*/  FADD R19, R97, R19 ;  /* 0x0000001361137221 */ /* 0x000fe20000000000 */
        /* <DEDUP_REMOVED lines=14> */
[----:B------:R-:W-:-:S02]  /*1d640*/  FADD R4, R112, R4 ;  /* 0x0000000470047221 */ /* 0x000fc40000000000 */
        /* <DEDUP_REMOVED lines=43> */
[----:B-1----:R-:W4:Y:S04]  /*1d900*/  LDL.LU R69, [R1+0x37c] ;  /* 0x00037c0001457983 */ /* 0x002f280000300800 */
[----:B------:R-:W4:Y:S04]  /*1d910*/  LDL.LU R68, [R1+0x2a8] ;  /* 0x0002a80001447983 */ /* 0x000f280000300800 */
[----:B--2---:R-:W2:Y:S04]  /*1d920*/  LDL.LU R67, [R1+0x380] ;  /* 0x0003800001437983 */ /* 0x004ea80000300800 */
[----:B------:R-:W2:Y:S04]  /*1d930*/  LDL.LU R66, [R1+0x2ac] ;  /* 0x0002ac0001427983 */ /* 0x000ea80000300800 */
[----:B---3--:R-:W3:Y:S04]  /*1d940*/  LDL.LU R65, [R1+0x384] ;  /* 0x0003840001417983 */ /* 0x008ee80000300800 */
[----:B------:R-:W3:Y:S04]  /*1d950*/  LDL.LU R64, [R1+0x2b0] ;  /* 0x0002b00001407983 */ /* 0x000ee80000300800 */
[----:B0-----:R-:W3:Y:S04]  /*1d960*/  LDL.LU R63, [R1+0x388] ;  /* 0x00038800013f7983 */ /* 0x001ee80000300800 */
[----:B------:R-:W3:Y:S04]  /*1d970*/  LDL.LU R62, [R1+0x2b4] ;  /* 0x0002b400013e7983 */ /* 0x000ee80000300800 */
[----:B------:R-:W3:Y:S04]  /*1d980*/  LDL.LU R61, [R1+0x38c] ;  /* 0x00038c00013d7983 */ /* 0x000ee80000300800 */
[----:B------:R-:W3:Y:S04]  /*1d990*/  LDL.LU R2, [R1+0x2b8] ;  /* 0x0002b80001027983 */ /* 0x000ee80000300800 */
[----:B------:R-:W3:Y:S01]  /*1d9a0*/  LDL.LU R3, [R1+0x390] ;  /* 0x0003900001037983 */ /* 0x000ee20000300800 */
[----:B----4-:R-:W-:Y:S01]  /*1d9b0*/  FADD R119, R0, R119 ;  /* 0x0000007700777221 */ /* 0x010fe20000000000 */
[----:B------:R-:W-:Y:S01]  /*1d9c0*/  FADD R117, R118, R117 ;  /* 0x0000007576757221 */ /* 0x000fe20000000000 */
[----:B------:R-:W-:Y:S01]  /*1d9d0*/  FADD R115, R116, R115 ;  /* 0x0000007374737221 */ /* 0x000fe20000000000 */
[----:B------:R-:W-:-:S02]  /*1d9e0*/  FADD R113, R114, R113 ;  /* 0x0000007172717221 */ /* 0x000fc40000000000 */
[----:B------:R0:W-:Y:S04]  /*1d9f0*/  STL [R1+0x318], R119 ;  /* 0x0003187701007387 */ /* 0x0001e80000100800 */
[----:B------:R1:W-:Y:S04]  /*1da00*/  STL [R1+0x31c], R117 ;  /* 0x00031c7501007387 */ /* 0x0003e80000100800 */
[----:B------:R4:W-:Y:S04]  /*1da10*/  STL [R1+0x320], R115 ;  /* 0x0003207301007387 */ /* 0x0009e80000100800 */
[----:B------:R4:W-:Y:S01]  /*1da20*/  STL [R1+0x324], R113 ;  /* 0x0003247101007387 */ /* 0x0009e20000100800 */
[----:B------:R-:W-:Y:S01]  /*1da30*/  FADD R111, R112, R111 ;  /* 0x0000006f706f7221 */ /* 0x000fe20000000000 */
[----:B------:R-:W-:-:S04]  /*1da40*/  FADD R109, R110, R109 ;  /* 0x0000006d6e6d7221 */ /* 0x000fc80000000000 */
        /* <DEDUP_REMOVED lines=41> */
[----:B--2---:R-:W-:-:S03]  /*1dce0*/  FADD R67, R68, R67 ;  /* 0x0000004344437221 */ /* 0x004fc60000000000 */
[----:B------:R2:W-:Y:S01]  /*1dcf0*/  STL [R1+0x37c], R69 ;  /* 0x00037c4501007387 */ /* 0x0005e20000100800 */
[----:B---3--:R-:W-:-:S03]  /*1dd00*/  FADD R65, R66, R65 ;  /* 0x0000004142417221 */ /* 0x008fc60000000000 */
[----:B------:R3:W-:Y:S04]  /*1dd10*/  STL [R1+0x380], R67 ;  /* 0x0003804301007387 */ /* 0x0007e80000100800 */
[----:B------:R3:W-:Y:S01]  /*1dd20*/  STL [R1+0x384], R65 ;  /* 0x0003844101007387 */ /* 0x0007e20000100800 */
[----:B------:R-:W-:-:S03]  /*1dd30*/  FADD R63, R64, R63 ;  /* 0x0000003f403f7221 */ /* 0x000fc60000000000 */
[----:B------:R-:W3:Y:S04]  /*1dd40*/  LDL.LU R0, [R1+0x2bc] ;  /* 0x0002bc0001007983 */ /* 0x000ee80000300800 */
[----:B------:R3:W-:Y:S01]  /*1dd50*/  STL [R1+0x388], R63 ;  /* 0x0003883f01007387 */ /* 0x0007e20000100800 */
[----:B------:R-:W-:-:S03]  /*1dd60*/  FADD R61, R62, R61 ;  /* 0x0000003d3e3d7221 */ /* 0x000fc60000000000 */
[----:B0-----:R-:W3:Y:S04]  /*1dd70*/  LDL.LU R119, [R1+0x394] ;  /* 0x0003940001777983 */ /* 0x001ee80000300800 */
[----:B------:R0:W-:Y:S01]  /*1dd80*/  STL [R1+0x38c], R61 ;  /* 0x00038c3d01007387 */ /* 0x0001e20000100800 */
[----:B------:R-:W-:-:S03]  /*1dd90*/  FADD R3, R2, R3 ;  /* 0x0000000302037221 */ /* 0x000fc60000000000 */
[----:B------:R-:W3:Y:S04]  /*1dda0*/  LDL.LU R118, [R1+0x2c0] ;  /* 0x0002c00001767983 */ /* 0x000ee80000300800 */
[----:B------:R0:W-:Y:S04]  /*1ddb0*/  STL [R1+0x390], R3 ;  /* 0x0003900301007387 */ /* 0x0001e80000100800 */
[----:B-1----:R-:W3:Y:S04]  /*1ddc0*/  LDL.LU R117, [R1+0x398] ;  /* 0x0003980001757983 */ /* 0x002ee80000300800 */
[----:B------:R-:W3:Y:S04]  /*1ddd0*/  LDL.LU R116, [R1+0x2c4] ;  /* 0x0002c40001747983 */ /* 0x000ee80000300800 */
        /* <DEDUP_REMOVED lines=29> */
[----:B------:R-:W4:Y:S04]  /*1dfb0*/  LDL.LU R86, [R1] ;  /* 0x0000000001567983 */ /* 0x000f280000300800 */
        /* <DEDUP_REMOVED lines=16> */
[----:B--2---:R-:W2:Y:S04]  /*1e0c0*/  LDL.LU R69, [R1+0x3f8] ;  /* 0x0003f80001457983 */ /* 0x004ea80000300800 */
[----:B------:R-:W2:Y:S04]  /*1e0d0*/  LDL.LU R68, [R1+0x24] ;  /* 0x0000240001447983 */ /* 0x000ea80000300800 */
[----:B---3--:R-:W3:Y:S04]  /*1e0e0*/  LDL.LU R67, [R1+0x3fc] ;  /* 0x0003fc0001437983 */ /* 0x008ee80000300800 */
[----:B------:R-:W3:Y:S04]  /*1e0f0*/  LDL.LU R66, [R1+0x28] ;  /* 0x0000280001427983 */ /* 0x000ee80000300800 */
[----:B------:R-:W3:Y:S04]  /*1e100*/  LDL.LU R65, [R1+0x400] ;  /* 0x0004000001417983 */ /* 0x000ee80000300800 */
[----:B------:R-:W3:Y:S04]  /*1e110*/  LDL.LU R64, [R1+0x2c] ;  /* 0x00002c0001407983 */ /* 0x000ee80000300800 */
[----:B------:R-:W3:Y:S04]  /*1e120*/  LDL.LU R63, [R1+0x404] ;  /* 0x00040400013f7983 */ /* 0x000ee80000300800 */
[----:B------:R-:W3:Y:S04]  /*1e130*/  LDL.LU R62, [R1+0x30] ;  /* 0x00003000013e7983 */ /* 0x000ee80000300800 */
[----:B0-----:R-:W3:Y:S04]  /*1e140*/  LDL.LU R61, [R1+0x408] ;  /* 0x00040800013d7983 */ /* 0x001ee80000300800 */
[----:B------:R-:W3:Y:S04]  /*1e150*/  LDL.LU R2, [R1+0x34] ;  /* 0x0000340001027983 */ /* 0x000ee80000300800 */
[----:B------:R-:W3:Y:S01]  /*1e160*/  LDL.LU R3, [R1+0x40c] ;  /* 0x00040c0001037983 */ /* 0x000ee20000300800 */
[----:B------:R-:W-:-:S05]  /*1e170*/  FADD R119, R0, R119 ;  /* 0x0000007700777221 */ /* 0x000fca0000000000 */
[----:B------:R0:W-:Y:S01]  /*1e180*/  STL [R1+0x394], R119 ;  /* 0x0003947701007387 */ /* 0x0001e20000100800 */
[----:B------:R-:W-:Y:S01]  /*1e190*/  FADD R117, R118, R117 ;  /* 0x0000007576757221 */ /* 0x000fe20000000000 */
[----:B----4-:R-:W-:-:S04]  /*1e1a0*/  FADD R115, R116, R115 ;  /* 0x0000007374737221 */ /* 0x010fc80000000000 */
        /* <DEDUP_REMOVED lines=48> */
[----:B------:R3:W-:Y:S01]  /*1e4b0*/  STL [R1+0x3f8], R69 ;  /* 0x0003f84501007387 */ /* 0x0007e20000100800 */
[----:B------:R-:W-:-:S03]  /*1e4c0*/  FADD R65, R66, R65 ;  /* 0x0000004142417221 */ /* 0x000fc60000000000 */
        /* <DEDUP_REMOVED lines=71> */
[----:B------:R-:W-:Y:S01]  /*1e940*/  STL [R1+0x410], R119 ;  /* 0x0004107701007387 */ /* 0x000fe20000100800 */
[----:B------:R-:W-:Y:S01]  /*1e950*/  FADD R117, R118, R117 ;  /* 0x0000007576757221 */ /* 0x000fe20000000000 */
[----:B----4-:R-:W-:-:S04]  /*1e960*/  FADD R115, R116, R115 ;  /* 0x0000007374737221 */ /* 0x010fc80000000000 */
        /* <DEDUP_REMOVED lines=48> */
[----:B------:R-:W-:Y:S01]  /*1ec70*/  STL [R1+0x474], R69 ;  /* 0x0004744501007387 */ /* 0x000fe20000100800 */
[----:B------:R-:W-:-:S03]  /*1ec80*/  FADD R65, R66, R65 ;  /* 0x0000004142417221 */ /* 0x000fc60000000000 */
[----:B------:R-:W-:Y:S04]  /*1ec90*/  STL [R1+0x478], R67 ;  /* 0x0004784301007387 */ /* 0x000fe80000100800 */
[----:B------:R-:W-:Y:S01]  /*1eca0*/  STL [R1+0x47c], R65 ;  /* 0x00047c4101007387 */ /* 0x000fe20000100800 */
[----:B------:R-:W-:Y:S01]  /*1ecb0*/  FADD R63, R64, R63 ;  /* 0x0000003f403f7221 */ /* 0x000fe20000000000 */
[----:B------:R-:W-:-:S05]  /*1ecc0*/  FADD R61, R62, R61 ;  /* 0x0000003d3e3d7221 */ /* 0x000fca0000000000 */
[----:B------:R0:W-:Y:S01]  /*1ecd0*/  STL [R1+0x484], R61 ;  /* 0x0004843d01007387 */ /* 0x0001e20000100800 */
[----:B------:R-:W-:-:S03]  /*1ece0*/  FADD R3, R2, R3 ;  /* 0x0000000302037221 */ /* 0x000fc60000000000 */
[----:B------:R1:W-:Y:S04]  /*1ecf0*/  STL [R1+0x480], R63 ;  /* 0x0004803f01007387 */ /* 0x0003e80000100800 */
[----:B0-----:R-:W2:Y:S04]  /*1ed00*/  LDL.LU R61, [R1+0xb4] ;  /* 0x0000b400013d7983 */ /* 0x001ea80000300800 */
[----:B------:R-:W2:Y:S04]  /*1ed10*/  LDL.LU R62, [R1+0x48c] ;  /* 0x00048c00013e7983 */ /* 0x000ea80000300800 */
[----:B-1----:R-:W3:Y:S04]  /*1ed20*/  LDL.LU R63, [R1+0xb8] ;  /* 0x0000b800013f7983 */ /* 0x002ee80000300800 */
[----:B------:R0:W-:Y:S04]  /*1ed30*/  STL [R1+0x488], R3 ;  /* 0x0004880301007387 */ /* 0x0001e80000100800 */
[----:B------:R-:W3:Y:S04]  /*1ed40*/  LDL.LU R64, [R1+0x490] ;  /* 0x0004900001407983 */ /* 0x000ee80000300800 */
        /* <DEDUP_REMOVED lines=57> */
[----:B0-----:R-:W4:Y:S01]  /*1f0e0*/  LDL.LU R3, [R1+0x504] ;  /* 0x0005040001037983 */ /* 0x001f220000300800 */
[----:B--2---:R-:W-:-:S03]  /*1f0f0*/  FADD R62, R61, R62 ;  /* 0x0000003e3d3e7221 */ /* 0x004fc60000000000 */
[----:B------:R-:W2:Y:S04]  /*1f100*/  LDL.LU R61, [R1+0x958] ;  /* 0x00095800013d7983 */ /* 0x000ea80000300800 */
[----:B------:R0:W-:Y:S01]  /*1f110*/  STL [R1+0x48c], R62 ;  /* 0x00048c3e01007387 */ /* 0x0001e20000100800 */
[----:B---3--:R-:W-:-:S03]  /*1f120*/  FADD R64, R63, R64 ;  /* 0x000000403f407221 */ /* 0x008fc60000000000 */
[----:B0-----:R-:W3:Y:S01]  /*1f130*/  LDL.LU R62, [R1+0x954] ;  /* 0x00095400013e7983 */ /* 0x001ee20000300800 */
[----:B----4-:R-:W-:-:S03]  /*1f140*/  FADD R66, R65, R66 ;  /* 0x0000004241427221 */ /* 0x010fc60000000000 */
[----:B------:R-:W4:Y:S04]  /*1f150*/  LDL.LU R63, [R1+0x950] ;  /* 0x00095000013f7983 */ /* 0x000f280000300800 */
[----:B------:R0:W-:Y:S01]  /*1f160*/  STL [R1+0x490], R64 ;  /* 0x0004904001007387 */ /* 0x0001e20000100800 */
[----:B------:R-:W-:-:S03]  /*1f170*/  FADD R68, R67, R68 ;  /* 0x0000004443447221 */ /* 0x000fc60000000000 */
[----:B0-----:R-:W4:Y:S01]  /*1f180*/  LDL.LU R64, [R1+0x94c] ;  /* 0x00094c0001407983 */ /* 0x001f220000300800 */
[----:B------:R-:W-:-:S03]  /*1f190*/  FADD R70, R69, R70 ;  /* 0x0000004645467221 */ /* 0x000fc60000000000 */
[----:B------:R-:W4:Y:S04]  /*1f1a0*/  LDL.LU R65, [R1+0x948] ;  /* 0x0009480001417983 */ /* 0x000f280000300800 */
[----:B------:R0:W-:Y:S01]  /*1f1b0*/  STL [R1+0x494], R66 ;  /* 0x0004944201007387 */ /* 0x0001e20000100800 */
[----:B------:R-:W-:-:S03]  /*1f1c0*/  FADD R72, R71, R72 ;  /* 0x0000004847487221 */ /* 0x000fc60000000000 */
[----:B0-----:R-:W4:Y:S04]  /*1f1d0*/  LDL.LU R66, [R1+0x944] ;  /* 0x0009440001427983 */ /* 0x001f280000300800 */
[----:B------:R-:W4:Y:S04]  /*1f1e0*/  LDL.LU R67, [R1+0x940] ;  /* 0x0009400001437983 */ /* 0x000f280000300800 */
[----:B------:R0:W-:Y:S01]  /*1f1f0*/  STL [R1+0x498], R68 ;  /* 0x0004984401007387 */ /* 0x0001e20000100800 */
[----:B------:R-:W-:Y:S01]  /*1f200*/  FADD R74, R73, R74 ;  /* 0x0000004a494a7221 */ /* 0x000fe20000000000 */
        /* <DEDUP_REMOVED lines=23> */
[----:B------:R-:W-:Y:S01]  /*1f380*/  FADD R111, R112, R111 ;  /* 0x0000006f706f7221 */ /* 0x000fe20000000000 */
[----:B------:R-:W-:Y:S01]  /*1f390*/  FADD R109, R110, R109 ;  /* 0x0000006d6e6d7221 */ /* 0x000fe20000000000 */
        /* <DEDUP_REMOVED lines=13> */
[----:B------:R-:W-:Y:S04]  /*1f470*/  STL [R1+0x4b8], R119 ;  /* 0x0004b87701007387 */ /* 0x000fe80000100800 */
[----:B------:R-:W-:Y:S04]  /*1f480*/  STL [R1+0x4bc], R117 ;  /* 0x0004bc7501007387 */ /* 0x000fe80000100800 */
        /* <DEDUP_REMOVED lines=14> */
[----:B------:R-:W-:Y:S01]  /*1f570*/  STL [R1+0x4e0], R99 ;  /* 0x0004e06301007387 */ /* 0x000fe20000100800 */
[----:B------:R-:W-:-:S03]  /*1f580*/  FADD R85, R86, R85 ;  /* 0x0000005556557221 */ /* 0x000fc60000000000 */
[----:B------:R-:W-:Y:S04]  /*1f590*/  STL [R1+0x4e4], R97 ;  /* 0x0004e46101007387 */ /* 0x000fe80000100800 */
[----:B------:R-:W-:Y:S04]  /*1f5a0*/  STL [R1+0x4e8], R95 ;  /* 0x0004e85f01007387 */ /* 0x000fe80000100800 */
[----:B------:R-:W-:Y:S01]  /*1f5b0*/  STL [R1+0x4ec], R93 ;  /* 0x0004ec5d01007387 */ /* 0x000fe20000100800 */
[----:B------:R-:W-:-:S03]  /*1f5c0*/  FADD R3, R2, R3 ;  /* 0x0000000302037221 */ /* 0x000fc60000000000 */
[----:B------:R-:W-:Y:S04]  /*1f5d0*/  STL [R1+0x4f0], R91 ;  /* 0x0004f05b01007387 */ /* 0x000fe80000100800 */
[----:B------:R-:W-:Y:S04]  /*1f5e0*/  STL [R1+0x4f4], R89 ;  /* 0x0004f45901007387 */ /* 0x000fe80000100800 */
[----:B------:R-:W-:Y:S04]  /*1f5f0*/  STL [R1+0x4f8], R87 ;  /* 0x0004f85701007387 */ /* 0x000fe80000100800 */
[----:B------:R0:W-:Y:S04]  /*1f600*/  STL [R1+0x500], R83 ;  /* 0x0005005301007387 */ /* 0x0001e80000100800 */
[----:B------:R1:W-:Y:S04]  /*1f610*/  STL [R1+0x4fc], R85 ;  /* 0x0004fc5501007387 */ /* 0x0003e80000100800 */
[----:B0-----:R-:W2:Y:S04]  /*1f620*/  LDL.LU R83, [R1+0x130] ;  /* 0x0001300001537983 */ /* 0x001ea80000300800 */
[----:B------:R-:W2:Y:S04]  /*1f630*/  LDL.LU R115, [R1+0x508] ;  /* 0x0005080001737983 */ /* 0x000ea80000300800 */
[----:B------:R-:W3:Y:S04]  /*1f640*/  LDL.LU R84, [R1+0x134] ;  /* 0x0001340001547983 */ /* 0x000ee80000300800 */
[----:B------:R0:W-:Y:S04]  /*1f650*/  STL [R1+0x504], R3 ;  /* 0x0005040301007387 */ /* 0x0001e80000100800 */
[----:B------:R-:W3:Y:S04]  /*1f660*/  LDL.LU R116, [R1+0x50c] ;  /* 0x00050c0001747983 */ /* 0x000ee80000300800 */
[----:B-1----:R-:W4:Y:S04]  /*1f670*/  LDL.LU R85, [R1+0x138] ;  /* 0x0001380001557983 */ /* 0x002f280000300800 */
[----:B------:R-:W4:Y:S04]  /*1f680*/  LDL.LU R117, [R1+0x510] ;  /* 0x0005100001757983 */ /* 0x000f280000300800 */
[----:B------:R-:W4:Y:S04]  /*1f690*/  LDL.LU R86, [R1+0x13c] ;  /* 0x00013c0001567983 */ /* 0x000f280000300800 */
[----:B------:R-:W4:Y:S04]  /*1f6a0*/  LDL.LU R118, [R1+0x514] ;  /* 0x0005140001767983 */ /* 0x000f280000300800 */
[----:B------:R-:W4:Y:S04]  /*1f6b0*/  LDL.LU R87, [R1+0x140] ;  /* 0x0001400001577983 */ /* 0x000f280000300800 */
[----:B------:R-:W4:Y:S04]  /*1f6c0*/  LDL.LU R2, [R1+0x518] ;  /* 0x0005180001027983 */ /* 0x000f280000300800 */
[----:B------:R-:W4:Y:S04]  /*1f6d0*/  LDL.LU R88, [R1+0x144] ;  /* 0x0001440001587983 */ /* 0x000f280000300800 */
[----:B0-----:R-:W4:Y:S04]  /*1f6e0*/  LDL.LU R3, [R1+0x51c] ;  /* 0x00051c0001037983 */ /* 0x001f280000300800 */
        /* <DEDUP_REMOVED lines=37> */
[----:B0-----:R-:W2:Y:S04]  /*1f940*/  LDL.LU R116, [R1+0x55c] ;  /* 0x00055c0001747983 */ /* 0x001ea80000300800 */
[----:B------:R-:W4:Y:S04]  /*1f950*/  LDL.LU R85, [R1+0x8f8] ;  /* 0x0008f80001557983 */ /* 0x000f280000300800 */
[----:B------:R0:W-:Y:S04]  /*1f960*/  STL [R1+0x510], R117 ;  /* 0x0005107501007387 */ /* 0x0001e80000100800 */
[----:B0-----:R-:W4:Y:S04]  /*1f970*/  LDL.LU R117, [R1+0x560] ;  /* 0x0005600001757983 */ /* 0x001f280000300800 */
[----:B------:R-:W4:Y:S04]  /*1f980*/  LDL.LU R86, [R1+0x8f4] ;  /* 0x0008f40001567983 */ /* 0x000f280000300800 */
[----:B------:R0:W-:Y:S04]  /*1f990*/  STL [R1+0x514], R118 ;  /* 0x0005147601007387 */ /* 0x0001e80000100800 */
[----:B0-----:R-:W4:Y:S01]  /*1f9a0*/  LDL.LU R118, [R1+0x564] ;  /* 0x0005640001767983 */ /* 0x001f220000300800 */
[----:B------:R-:W-:Y:S01]  /*1f9b0*/  FADD R2, R87, R2 ;  /* 0x0000000257027221 */ /* 0x000fe20000000000 */
[----:B------:R-:W-:-:S02]  /*1f9c0*/  FADD R3, R88, R3 ;  /* 0x0000000358037221 */ /* 0x000fc40000000000 */
[----:B------:R-:W4:Y:S01]  /*1f9d0*/  LDL.LU R87, [R1+0x8f0] ;  /* 0x0008f00001577983 */ /* 0x000f220000300800 */
[----:B------:R-:W-:-:S03]  /*1f9e0*/  FADD R90, R89, R90 ;  /* 0x0000005a595a7221 */ /* 0x000fc60000000000 */
[----:B------:R0:W-:Y:S01]  /*1f9f0*/  STL [R1+0x518], R2 ;  /* 0x0005180201007387 */ /* 0x0001e20000100800 */
[----:B------:R-:W-:Y:S01]  /*1fa00*/  FADD R92, R91, R92 ;  /* 0x0000005c5b5c7221 */ /* 0x000fe20000000000 */
[----:B------:R-:W-:Y:S02]  /*1fa10*/  FADD R94, R93, R94 ;  /* 0x0000005e5d5e7221 */ /* 0x000fe40000000000 */
        /* <DEDUP_REMOVED lines=46> */
[----:B------:R0:W-:Y:S04]  /*1fd00*/  STL [R1+0x548], R111 ;  /* 0x0005486f01007387 */ /* 0x0001e80000100800 */
[----:B0-----:R-:W4:Y:S04]  /*1fd10*/  LDL.LU R111, [R1+0x578] ;  /* 0x00057800016f7983 */ /* 0x001f280000300800 */
[----:B------:R-:W4:Y:S04]  /*1fd20*/  LDL.LU R108, [R1+0x89c] ;  /* 0x00089c00016c7983 */ /* 0x000f280000300800 */
[----:B------:R0:W-:Y:S01]  /*1fd30*/  STL [R1+0x54c], R112 ;  /* 0x00054c7001007387 */ /* 0x0001e20000100800 */
[----:B---3--:R-:W-:-:S03]  /*1fd40*/  FADD R115, R120, R115 ;  /* 0x0000007378737221 */ /* 0x008fc60000000000 */
[----:B0-----:R-:W3:Y:S04]  /*1fd50*/  LDL.LU R112, [R1+0x57c] ;  /* 0x00057c0001707983 */ /* 0x001ee80000300800 */
[----:B------:R0:W-:Y:S04]  /*1fd60*/  STL [R1+0x550], R113 ;  /* 0x0005507101007387 */ /* 0x0001e80000100800 */
[----:B0-----:R-:W3:Y:S01]  /*1fd70*/  LDL.LU R113, [R1+0x580] ;  /* 0x0005800001717983 */ /* 0x001ee20000300800 */
[----:B--2---:R-:W-:-:S03]  /*1fd80*/  FADD R116, R121, R116 ;  /* 0x0000007479747221 */ /* 0x004fc60000000000 */
[----:B------:R0:W-:Y:S04]  /*1fd90*/  STL [R1+0x554], R114 ;  /* 0x0005547201007387 */ /* 0x0001e80000100800 */
[----:B0-----:R-:W2:Y:S01]  /*1fda0*/  LDL.LU R114, [R1+0x584] ;  /* 0x0005840001727983 */ /* 0x001ea20000300800 */
[----:B----4-:R-:W-:-:S03]  /*1fdb0*/  FADD R117, R122, R117 ;  /* 0x000000757a757221 */ /* 0x010fc60000000000 */
[----:B------:R0:W-:Y:S04]  /*1fdc0*/  STL [R1+0x558], R115 ;  /* 0x0005587301007387 */ /* 0x0001e80000100800 */
[----:B0-----:R-:W4:Y:S04]  /*1fdd0*/  LDL.LU R115, [R1+0x588] ;  /* 0x0005880001737983 */ /* 0x001f280000300800 */
[----:B------:R0:W-:Y:S01]  /*1fde0*/  STL [R1+0x55c], R116 ;  /* 0x00055c7401007387 */ /* 0x0001e20000100800 */
[----:B------:R-:W-:-:S03]  /*1fdf0*/  FADD R118, R123, R118 ;  /* 0x000000767b767221 */ /* 0x000fc60000000000 */
[----:B0-----:R-:W4:Y:S04]  /*1fe00*/  LDL.LU R116, [R1+0x58c] ;  /* 0x00058c0001747983 */ /* 0x001f280000300800 */
[----:B------:R0:W-:Y:S04]  /*1fe10*/  STL [R1+0x560], R117 ;  /* 0x0005607501007387 */ /* 0x0001e80000100800 */
[----:B0-----:R-:W4:Y:S04]  /*1fe20*/  LDL.LU R117, [R1+0x590] ;  /* 0x0005900001757983 */ /* 0x001f280000300800 */
[----:B------:R0:W-:Y:S04]  /*1fe30*/  STL [R1+0x564], R118 ;  /* 0x0005647601007387 */ /* 0x0001e80000100800 */
[----:B0-----:R-:W4:Y:S04]  /*1fe40*/  LDL.LU R118, [R1+0x594] ;  /* 0x0005940001767983 */ /* 0x001f280000300800 */
[----:B------:R-:W4:Y:S01]  /*1fe50*/  LDL.LU R119, [R1+0x598] ;  /* 0x0005980001777983 */ /* 0x000f220000300800 */
[----:B------:R-:W-:Y:S01]  /*1fe60*/  FADD R2, R124, R2 ;  /* 0x000000027c027221 */ /* 0x000fe20000000000 */
[----:B------:R-:W-:-:S02]  /*1fe70*/  FADD R3, R125, R3 ;  /* 0x000000037d037221 */ /* 0x000fc40000000000 */
[----:B------:R-:W4:Y:S04]  /*1fe80*/  LDL.LU R0, [R1+0x59c] ;  /* 0x00059c0001007983 */ /* 0x000f280000300800 */
[----:B------:R0:W-:Y:S04]  /*1fe90*/  STL [R1+0x568], R2 ;  /* 0x0005680201007387 */ /* 0x0001e80000100800 */
[----:B------:R-:W4:Y:S04]  /*1fea0*/  LDL.LU R125, [R1+0x5cc] ;  /* 0x0005cc00017d7983 */ /* 0x000f280000300800 */
[----:B------:R-:W4:Y:S04]  /*1feb0*/  LDL.LU R124, [R1+0x5d0] ;  /* 0x0005d000017c7983 */ /* 0x000f280000300800 */
[----:B------:R1:W-:Y:S04]  /*1fec0*/  STL [R1+0x56c], R3 ;  /* 0x00056c0301007387 */ /* 0x0003e80000100800 */
[----:B------:R-:W4:Y:S04]  /*1fed0*/  LDL.LU R123, [R1+0x5d4] ;  /* 0x0005d400017b7983 */ /* 0x000f280000300800 */
[----:B------:R-:W4:Y:S04]  /*1fee0*/  LDL.LU R122, [R1+0x5d8] ;  /* 0x0005d800017a7983 */ /* 0x000f280000300800 */
[----:B------:R-:W4:Y:S04]  /*1fef0*/  LDL.LU R121, [R1+0x5dc] ;  /* 0x0005dc0001797983 */ /* 0x000f280000300800 */
[----:B------:R-:W4:Y:S04]  /*1ff00*/  LDL.LU R120, [R1+0x5e0] ;  /* 0x0005e00001787983 */ /* 0x000f280000300800 */
[----:B0-----:R-:W4:Y:S04]  /*1ff10*/  LDL.LU R2, [R1+0x5e4] ;  /* 0x0005e40001027983 */ /* 0x001f280000300800 */
[----:B-1----:R-:W4:Y:S01]  /*1ff20*/  LDL.LU R3, [R1+0x5e8] ;  /* 0x0005e80001037983 */ /* 0x002f220000300800 */
[----:B------:R-:W-:-:S05]  /*1ff30*/  FADD R109, R126, R109 ;  /* 0x0000006d7e6d7221 */ /* 0x000fca0000000000 */
[----:B------:R0:W-:Y:S04]  /*1ff40*/  STL [R1+0x570], R109 ;  /* 0x0005706d01007387 */ /* 0x0001e80000100800 */
[----:B0-----:R-:W4:Y:S01]  /*1ff50*/  LDL.LU R109, [R1+0x898] ;  /* 0x00089800016d7983 */ /* 0x001f220000300800 */
[----:B------:R-:W-:-:S03]  /*1ff60*/  FADD R110, R127, R110 ;  /* 0x0000006e7f6e7221 */ /* 0x000fc60000000000 */
[----:B------:R-:W4:Y:S04]  /*1ff70*/  LDL.LU R126, [R1+0x5c8] ;  /* 0x0005c800017e7983 */ /* 0x000f280000300800 */
[----:B------:R0:W-:Y:S04]  /*1ff80*/  STL [R1+0x574], R110 ;  /* 0x0005746e01007387 */ /* 0x0001e80000100800 */
[----:B0-----:R-:W4:Y:S01]  /*1ff90*/  LDL.LU R110, [R1+0x894] ;  /* 0x00089400016e7983 */ /* 0x001f220000300800 */
[----:B------:R-:W-:-:S03]  /*1ffa0*/  FADD R111, R128, R111 ;  /* 0x0000006f806f7221 */ /* 0x000fc60000000000 */
[----:B------:R-:W4:Y:S04]  /*1ffb0*/  LDL.LU R127, [R1+0x5c4] ;  /* 0x0005c400017f7983 */ /* 0x000f280000300800 */
[----:B------:R0:W-:Y:S04]  /*1ffc0*/  STL [R1+0x578], R111 ;  /* 0x0005786f01007387 */ /* 0x0001e80000100800 */
[----:B0-----:R-:W4:Y:S01]  /*1ffd0*/  LDL.LU R111, [R1+0x890] ;  /* 0x00089000016f7983 */ /* 0x001f220000300800 */
[----:B---3--:R-:W-:-:S03]  /*1ffe0*/  FADD R112, R129, R112 ;  /* 0x0000007081707221 */ /* 0x008fc60000000000 */
[----:B------:R-:W3:Y:S04]  /*1fff0*/  LDL.LU R128, [R1+0x5c0] ;  /* 0x0005c00001807983 */ /* 0x000ee80000300800 */
[----:B------:R0:W-:Y:S01]  /*20000*/  STL [R1+0x57c], R112 ;  /* 0x00057c7001007387 */ /* 0x0001e20000100800 */
[----:B------:R-:W-:-:S03]  /*20010*/  FADD R113, R130, R113 ;  /* 0x0000007182717221 */ /* 0x000fc60000000000 */
[----:B0-----:R-:W3:Y:S04]  /*20020*/  LDL.LU R112, [R1+0x88c] ;  /* 0x00088c0001707983 */ /* 0x001ee80000300800 */
[----:B------:R-:W3:Y:S04]  /*20030*/  LDL.LU R129, [R1+0x5bc] ;  /* 0x0005bc0001817983 */ /* 0x000ee80000300800 */
[----:B------:R0:W-:Y:S01]  /*20040*/  STL [R1+0x580], R113 ;  /* 0x0005807101007387 */ /* 0x0001e20000100800 */
[----:B--2---:R-:W-:-:S03]  /*20050*/  FADD R114, R131, R114 ;  /* 0x0000007283727221 */ /* 0x004fc60000000000 */
[----:B0-----:R-:W2:Y:S04]  /*20060*/  LDL.LU R113, [R1+0x888] ;  /* 0x0008880001717983 */ /* 0x001ea80000300800 */
[----:B------:R-:W2:Y:S01]  /*20070*/  LDL.LU R130, [R1+0x5b8] ;  /* 0x0005b80001827983 */ /* 0x000ea20000300800 */
[----:B----4-:R-:W-:-:S03]  /*20080*/  FADD R115, R132, R115 ;  /* 0x0000007384737221 */ /* 0x010fc60000000000 */
[----:B------:R0:W-:Y:S04]  /*20090*/  STL [R1+0x584], R114 ;  /* 0x0005847201007387 */ /* 0x0001e80000100800 */
        /* <DEDUP_REMOVED lines=8> */
[----:B------:R-:W-:-:S03]  /*20120*/  FADD R118, R135, R118 ;  /* 0x0000007687767221 */ /* 0x000fc60000000000 */
[----:B0-----:R-:W4:Y:S01]  /*20130*/  LDL.LU R116, [R1+0x87c] ;  /* 0x00087c0001747983 */ /* 0x001f220000300800 */
[----:B------:R-:W-:-:S03]  /*20140*/  FADD R119, R136, R119 ;  /* 0x0000007788777221 */ /* 0x000fc60000000000 */
[----:B------:R-:W4:Y:S04]  /*20150*/  LDL.LU R133, [R1+0x5ac] ;  /* 0x0005ac0001857983 */ /* 0x000f280000300800 */
[----:B------:R0:W-:Y:S04]  /*20160*/  STL [R1+0x590], R117 ;  /* 0x0005907501007387 */ /* 0x0001e80000100800 */
[----:B0-----:R-:W4:Y:S04]  /*20170*/  LDL.LU R117, [R1+0x878] ;  /* 0x0008780001757983 */ /* 0x001f280000300800 */
[----:B------:R-:W4:Y:S04]  /*20180*/  LDL.LU R134, [R1+0x5a8] ;  /* 0x0005a80001867983 */ /* 0x000f280000300800 */
[----:B------:R0:W-:Y:S04]  /*20190*/  STL [R1+0x594], R118 ;  /* 0x0005947601007387 */ /* 0x0001e80000100800 */
[----:B0-----:R-:W4:Y:S04]  /*201a0*/  LDL.LU R118, [R1+0x874] ;  /* 0x0008740001767983 */ /* 0x001f280000300800 */
[----:B------:R-:W4:Y:S04]  /*201b0*/  LDL.LU R135, [R1+0x5a4] ;  /* 0x0005a40001877983 */ /* 0x000f280000300800 */
[----:B------:R0:W-:Y:S04]  /*201c0*/  STL [R1+0x598], R119 ;  /* 0x0005987701007387 */ /* 0x0001e80000100800 */
[----:B0-----:R-:W4:Y:S04]  /*201d0*/  LDL.LU R119, [R1+0x870] ;  /* 0x0008700001777983 */ /* 0x001f280000300800 */
[----:B------:R-:W4:Y:S01]  /*201e0*/  LDL.LU R136, [R1+0x5a0] ;  /* 0x0005a00001887983 */ /* 0x000f220000300800 */
[----:B------:R-:W-:-:S05]  /*201f0*/  FADD R0, R137, R0 ;  /* 0x0000000089007221 */ /* 0x000fca0000000000 */
[----:B------:R0:W-:Y:S01]  /*20200*/  STL [R1+0x59c], R0 ;  /* 0x00059c0001007387 */ /* 0x0001e20000100800 */
[----:B------:R-:W-:Y:S01]  /*20210*/  FADD R125, R149, R125 ;  /* 0x0000007d957d7221 */ /* 0x000fe20000000000 */
[----:B------:R-:W-:Y:S02]  /*20220*/  FADD R124, R150, R124 ;  /* 0x0000007c967c7221 */ /* 0x000fe40000000000 */
[----:B0-----:R1:W5:Y:S01]  /*20230*/  LDL.LU R0, [R1+0x86c] ;  /* 0x00086c0001007983 */ /* 0x0013620000300800 */
        /* <DEDUP_REMOVED lines=8> */
[----:B---3--:R-:W-:Y:S01]  /*202c0*/  FADD R128, R146, R128 ;  /* 0x0000008092807221 */ /* 0x008fe20000000000 */
[----:B------:R-:W-:Y:S01]  /*202d0*/  FADD R129, R145, R129 ;  /* 0x0000008191817221 */ /* 0x000fe20000000000 */
[----:B--2---:R-:W-:Y:S01]  /*202e0*/  FADD R130, R144, R130 ;  /* 0x0000008290827221 */ /* 0x004fe20000000000 */
[----:B----4-:R-:W-:Y:S01]  /*202f0*/  FADD R131, R143, R131 ;  /* 0x000000838f837221 */ /* 0x010fe20000000000 */
[----:B------:R-:W-:Y:S01]  /*20300*/  FADD R132, R142, R132 ;  /* 0x000000848e847221 */ /* 0x000fe20000000000 */
[----:B------:R-:W-:Y:S01]  /*20310*/  FADD R133, R141, R133 ;  /* 0x000000858d857221 */ /* 0x000fe20000000000 */
[----:B------:R-:W-:Y:S01]  /*20320*/  FADD R134, R140, R134 ;  /* 0x000000868c867221 */ /* 0x000fe20000000000 */
[----:B------:R-:W-:Y:S01]  /*20330*/  FADD R135, R139, R135 ;  /* 0x000000878b877221 */ /* 0x000fe20000000000 */
[----:B------:R-:W-:-:S05]  /*20340*/  FADD R136, R138, R136 ;  /* 0x000000888a887221 */ /* 0x000fca0000000000 */
[----:B------:R0:W-:Y:S04]  /*20350*/  STL [R1+0x5a0], R136 ;  /* 0x0005a08801007387 */ /* 0x0001e80000100800 */
        /* <DEDUP_REMOVED lines=15> */
[----:B------:R-:W4:Y:S04]  /*20450*/  LDL.LU R148, [R1+0x5ec] ;  /* 0x0005ec0001947983 */ /* 0x000f280000300800 */
[----:B------:R1:W-:Y:S04]  /*20460*/  STL [R1+0x5e0], R120 ;  /* 0x0005e07801007387 */ /* 0x0003e80000100800 */
[----:B------:R-:W4:Y:S04]  /*20470*/  LDL.LU R147, [R1+0x5f0] ;  /* 0x0005f00001937983 */ /* 0x000f280000300800 */
        /* <DEDUP_REMOVED lines=13> */
[----:B--2---:R-:W2:Y:S04]  /*20550*/  LDL.LU R135, [R1+0x620] ;  /* 0x0006200001877983 */ /* 0x004ea80000300800 */
[----:B---3--:R-:W3:Y:S04]  /*20560*/  LDL.LU R134, [R1+0x624] ;  /* 0x0006240001867983 */ /* 0x008ee80000300800 */
[----:B----4-:R-:W4:Y:S04]  /*20570*/  LDL.LU R133, [R1+0x628] ;  /* 0x0006280001857983 */ /* 0x010f280000300800 */
        /* <DEDUP_REMOVED lines=444> */
[----:B------:R-:W-:Y:S01]  /*22140*/  FADD R2, R118, R2 ;  /* 0x0000000276027221 */ /* 0x000fe20000000000 */
[----:B------:R-:W-:-:S05]  /*22150*/  FADD R3, R3, R119 ;  /* 0x0000007703037221 */ /* 0x000fca0000000000 */
[----:B------:R1:W-:Y:S04]  /*22160*/  STL [R1+0x854], R3 ;  /* 0x0008540301007387 */ /* 0x0003e80000100800 */
[----:B------:R1:W-:Y:S04]  /*22170*/  STL [R1+0x84c], R120 ;  /* 0x00084c7801007387 */ /* 0x0003e80000100800 */
[----:B------:R1:W-:Y:S02]  /*22180*/  STL [R1+0x850], R2 ;  /* 0x0008500201007387 */ /* 0x0003e40000100800 */
.L_x_28:
[----:B-1----:R-:W1:Y:S02]  /*22190*/  LDC R2, c[0x0][0x28c] ;  /* 0x0000a300ff027b82 */ /* 0x002e640000000800 */
[----:B-1----:R-:W-:-:S13]  /*221a0*/  ISETP.GE.AND P0, PT, R2, 0x1, PT ;  /* 0x000000010200780c */ /* 0x002fda0003f06270 */
[----:B------:R-:W-:Y:S05]  /*221b0*/  @!P0 BRA `(.L_x_29) ;  /* 0x0000000000408947 */ /* 0x000fea0003800000 */
[----:B------:R-:W-:-:S06]  /*221c0*/  UISETP.NE.AND UP0, UPT, UR13, 0x3, UPT ;  /* 0x000000030d00788c */ /* 0x000fcc000bf05270 */
[----:B------:R-:W-:-:S13]  /*221d0*/  PLOP3.LUT P0, PT, PT, PT, UP0, 0x80, 0x0 ;  /* 0x000000000000781c */ /* 0x000fda0003f0f008 */
[----:B------:R-:W-:Y:S05]  /*221e0*/  @!P0 BRA `(.L_x_30) ;  /* 0x0000000000048947 */ /* 0x000fea0003800000 */
[----:B------:R-:W-:Y:S01]  /*221f0*/  BPT.TRAP 0x1 ;  /* 0x000000040000795c */ /* 0x000fe20000300000 */
.L_x_30:
[----:B------:R-:W-:-:S04]  /*22200*/  UISETP.LT.AND UP0, UPT, UR14, 0x1, UPT ;  /* 0x000000010e00788c */ /* 0x000fc8000bf01270 */
[----:B------:R-:W-:Y:S02]  /*22210*/  USEL UR15, UR14, 0x1, UP0 ;  /* 0x000000010e0f7887 */ /* 0x000fe40008000000 */
[----:B------:R-:W-:Y:S02]  /*22220*/  UISETP.GT.U32.AND UP0, UPT, UR6, 0x1, UPT ;  /* 0x000000010600788c */ /* 0x000fe4000bf04070 */
[----:B------:R-:W-:-:S04]  /*22230*/  UIADD3 UR15, UR5, UR14, -UR15 ;  /* 0x0000000e050f7290 */ /* 0x000fc8000fffe80f */
[----:B------:R-:W-:Y:S01]  /*22240*/  USHF.L.U32 UR15, UR15, 0x3, URZ ;  /* 0x000000030f0f7899 */ /* 0x000fe2000800063f */
[----:B------:R-:W-:-:S03]  /*22250*/  PLOP3.LUT P0, PT, PT, PT, UP0, 0x80, 0x0 ;  /* 0x000000000000781c */ /* 0x000fc60003f0f008 */
[----:B------:R-:W-:-:S04]  /*22260*/  ULOP3.LUT UR15, UR15, 0x8, URZ, 0xc0, !UPT ;  /* 0x000000080f0f7892 */ /* 0x000fc8000f8ec03f */
[----:B------:R-:W-:-:S04]  /*22270*/  UIADD3 UR15, UR16, 0x10, UR15 ;  /* 0x00000010100f7890 */ /* 0x000fc8000fffe00f */
[----:B------:R-:W-:-:S09]  /*22280*/  UPRMT UR15, URZ, 0x654, UR15 ;  /* 0x000006543f0f7896 */ /* 0x000fd2000800000f */
[----:B------:R-:W-:Y:S01]  /*22290*/  SYNCS.ARRIVE.TRANS64.RED.A1T0 RZ, [UR15], RZ ;  /* 0x000000ffffff79a7 */ /* 0x000fe2000810040f */
[----:B------:R-:W-:Y:S05]  /*222a0*/  @P0 BRA `(.L_x_29) ;  /* 0x0000000000040947 */ /* 0x000fea0003800000 */
[----:B------:R-:W-:Y:S01]  /*222b0*/  BPT.TRAP 0x1 ;  /* 0x000000040000795c */ /* 0x000fe20000300000 */
.L_x_29:
[----:B------:R-:W3:Y:S01]  /*222c0*/  LDL.LU R2, [R1+0x85c] ;  /* 0x00085c0001027983 */ /* 0x000ee20000300800 */
[----:B------:R-:W1:Y:S01]  /*222d0*/  LDC R27, c[0x0][0x288] ;  /* 0x0000a200ff1b7b82 */ /* 0x000e620000000800 */
[----:B------:R-:W-:Y:S01]  /*222e0*/  ULDC UR15, c[0x0][0x284] ;  /* 0x0000a100000f7ab9 */ /* 0x000fe20000000800 */
[----:B------:R-:W4:Y:S01]  /*222f0*/  S2R R31, SR_TID.X ;  /* 0x00000000001f7919 */ /* 0x000f220000002100 */
[----:B------:R-:W-:Y:S01]  /*22300*/  USHF.R.S32.HI UR16, URZ, 0x1f, UR19 ;  /* 0x0000001f3f107899 */ /* 0x000fe20008011413 */
[----:B------:R-:W-:Y:S01]  /*22310*/  ULDC.64 UR20, c[0x0][0x5d0] ;  /* 0x0001740000147ab9 */ /* 0x000fe20000000a00 */
[----:B------:R-:W2:Y:S01]  /*22320*/  LDL.LU R30, [R1+0x858] ;  /* 0x00085800011e7983 */ /* 0x000ea20000300800 */
[----:B------:R-:W-:Y:S01]  /*22330*/  IMAD.MOV.U32 R214, RZ, RZ, -0x1 ;  /* 0xffffffffffd67424 */ /* 0x000fe200078e00ff */
[----:B----4-:R-:W-:Y:S02]  /*22340*/  SHF.R.U32.HI R25, RZ, 0x2, R31 ;  /* 0x00000002ff197819 */ /* 0x010fe4000001161f */
[----:B------:R-:W-:-:S02]  /*22350*/  LOP3.LUT R36, R31, 0x60, RZ, 0xc0, !PT ;  /* 0x000000601f247812 */ /* 0x000fc400078ec0ff */
[----:B------:R-:W-:Y:S02]  /*22360*/  SHF.R.U32.HI R24, RZ, 0x7, R31 ;  /* 0x00000007ff187819 */ /* 0x000fe4000001161f */
[----:B------:R-:W-:Y:S02]  /*22370*/  LOP3.LUT R25, R25, 0x7, RZ, 0xc0, !PT ;  /* 0x0000000719197812 */ /* 0x000fe400078ec0ff */
[----:B------:R-:W-:Y:S02]  /*22380*/  SHF.R.U32.HI R36, RZ, 0x1, R36 ;  /* 0x00000001ff247819 */ /* 0x000fe40000011624 */
[----:B------:R-:W-:Y:S02]  /*22390*/  LOP3.LUT R29, R31, 0x3, RZ, 0xc0, !PT ;  /* 0x000000031f1d7812 */ /* 0x000fe400078ec0ff */
[----:B------:R-:W-:-:S03]  /*223a0*/  LOP3.LUT R24, R24, 0x1, RZ, 0xc0, !PT ;  /* 0x0000000118187812 */ /* 0x000fc600078ec0ff */
[----:B-1----:R-:W-:Y:S02]  /*223b0*/  IMAD R29, R29, -0x2, R27 ;  /* 0xfffffffe1d1d7824 */ /* 0x002fe400078e021b */
[----:B0-----:R-:W-:-:S05]  /*223c0*/  IMAD.SHL.U32 R3, R24, 0x40, RZ ;  /* 0x0000004018037824 */ /* 0x001fca00078e00ff */
[--C-:B------:R-:W-:Y:S01]  /*223d0*/  LOP3.LUT R3, R3, 0x40, R25.reuse, 0xe2, !PT ;  /* 0x0000004003037812 */ /* 0x100fe200078ee219 */
[----:B---3--:R-:W-:Y:S01]  /*223e0*/  IMAD R26, R2, 0xc0, RZ ;  /* 0x000000c0021a7824 */ /* 0x008fe200078e02ff */
[----:B------:R-:W-:-:S03]  /*223f0*/  IADD3 R2, RZ, -R36, -R25 ;  /* 0x80000024ff027210 */ /* 0x000fc60007ffe819 */
[----:B------:R-:W-:Y:S01]  /*22400*/  IMAD.IADD R29, R29, 0x1, -R26 ;  /* 0x000000011d1d7824 */ /* 0x000fe200078e0a1a */
[----:B------:R-:W-:Y:S01]  /*22410*/  ISETP.GE.AND P0, PT, R26, R27, PT ;  /* 0x0000001b1a00720c */ /* 0x000fe20003f06270 */
[----:B------:R-:W-:Y:S02]  /*22420*/  IMAD.SHL.U32 R27, R31, 0x2, RZ ;  /* 0x000000021f1b7824 */ /* 0x000fe400078e00ff */
[----:B--2---:R-:W-:Y:S02]  /*22430*/  IMAD.SHL.U32 R28, R30, 0x200, RZ ;  /* 0x000002001e1c7824 */ /* 0x004fe400078e00ff */
[----:B------:R-:W-:Y:S01]  /*22440*/  IMAD R2, R24, -0x40, R2 ;  /* 0xffffffc018027824 */ /* 0x000fe200078e0202 */
[----:B------:R-:W-:Y:S01]  /*22450*/  LOP3.LUT R26, R26, 0x6, R27, 0xf8, !PT ;  /* 0x000000061a1a7812 */ /* 0x000fe200078ef81b */
[----:B------:R-:W-:Y:S01]  /*22460*/  IMAD.U32 R24, RZ, RZ, UR20 ;  /* 0x00000014ff187e24 */ /* 0x000fe2000f8e00ff */
[----:B------:R-:W-:Y:S01]  /*22470*/  ISETP.GE.OR P0, PT, R28, UR15, P0 ;  /* 0x0000000f1c007c0c */ /* 0x000fe20008706670 */
[----:B------:R-:W-:Y:S01]  /*22480*/  IMAD.WIDE R38, R30, 0x200, RZ ;  /* 0x000002001e267825 */ /* 0x000fe200078e02ff */
[----:B------:R-:W-:Y:S01]  /*22490*/  IADD3 R28, -R28, UR15, R2 ;  /* 0x0000000f1c1c7c10 */ /* 0x000fe2000fffe102 */
[----:B------:R-:W-:Y:S01]  /*224a0*/  UIMAD UR15, UR16, UR20, URZ ;  /* 0x00000014100f72a4 */ /* 0x000fe2000f8e023f */
[----:B------:R-:W-:-:S02]  /*224b0*/  SHF.R.S32.HI R27, RZ, 0x1f, R26 ;  /* 0x0000001fff1b7819 */ /* 0x000fc4000001141a */
[----:B------:R-:W-:Y:S01]  /*224c0*/  LOP3.LUT R36, R38, R3, R36, 0xfe, !PT ;  /* 0x0000000326247212 */ /* 0x000fe200078efe24 */
[----:B------:R-:W-:Y:S02]  /*224d0*/  UIMAD UR15, UR19, UR21, UR15 ;  /* 0x00000015130f72a4 */ /* 0x000fe4000f8e020f */
[----:B------:R-:W-:-:S04]  /*224e0*/  IMAD.WIDE.U32 R24, R24, UR19, R26 ;  /* 0x0000001318187c25 */ /* 0x000fc8000f8e001a */
[----:B------:R-:W-:Y:S01]  /*224f0*/  VIADD R25, R25, UR15 ;  /* 0x0000000f19197c36 */ /* 0x000fe20008000000 */
[----:B------:R-:W-:Y:S06]  /*22500*/  @P0 BRA `(.L_x_31) ;  /* 0x000002a800a40947 */ /* 0x000fec0003800000 */
[----:B------:R-:W0:Y:S01]  /*22510*/  LDC.64 R2, c[0x0][0x5c8] ;  /* 0x00017200ff027b82 */ /* 0x000e220000000a00 */
[----:B------:R-:W-:Y:S01]  /*22520*/  FSETP.NEU.AND P0, PT, RZ, UR17, PT ;  /* 0x00000011ff007c0b */ /* 0x000fe2000bf0d000 */
[----:B------:R-:W-:Y:S01]  /*22530*/  BSSY B0, `(.L_x_31) ;  /* 0x0002aa6000007945 */ /* 0x000fe20003800000 */
[-C--:B0-----:R-:W-:Y:S02]  /*22540*/  IMAD R30, R39, R2.reuse, RZ ;  /* 0x00000002271e7224 */ /* 0x081fe400078e02ff */
[----:B------:R-:W-:-:S04]  /*22550*/  IMAD.WIDE.U32 R24, R36, R2, R24 ;  /* 0x0000000224187225 */ /* 0x000fc800078e0018 */
[----:B------:R-:W-:-:S04]  /*22560*/  IMAD R30, R36, R3, R30 ;  /* 0x00000003241e7224 */ /* 0x000fc800078e021e */
[----:B------:R-:W-:Y:S01]  /*22570*/  IMAD.IADD R30, R25, 0x1, R30 ;  /* 0x00000001191e7824 */ /* 0x000fe200078e021e */
[----:B------:R-:W-:Y:S06]  /*22580*/  @!P0 BRA `(.L_x_32) ;  /* 0x0000018000008947 */ /* 0x000fec0003800000 */
[----:B------:R-:W-:Y:S01]  /*22590*/  ULDC.64 UR20, c[0x0][0x5b8] ;  /* 0x00016e0000147ab9 */ /* 0x000fe20000000a00 */
[----:B------:R-:W-:Y:S01]  /*225a0*/  ISETP.GE.AND P1, PT, R28, 0x1, PT ;  /* 0x000000011c00780c */ /* 0x000fe20003f26270 */
[----:B------:R-:W-:Y:S02]  /*225b0*/  UIMAD UR15, UR16, UR20, URZ ;  /* 0x00000014100f72a4 */ /* 0x000fe4000f8e023f */
[----:B------:R-:W-:Y:S01]  /*225c0*/  IMAD.U32 R31, RZ, RZ, UR20 ;  /* 0x00000014ff1f7e24 */ /* 0x000fe2000f8e00ff */
[----:B------:R-:W-:Y:S01]  /*225d0*/  ULDC.64 UR22, c[0x0][0x5a8] ;  /* 0x00016a0000167ab9 */ /* 0x000fe20000000a00 */
[----:B------:R-:W2:Y:S01]  /*225e0*/  LDL.LU R41, [R1+0x300] ;  /* 0x0003000001297983 */ /* 0x000ea20000300800 */
[----:B------:R-:W-:Y:S02]  /*225f0*/  UIMAD UR15, UR19, UR21, UR15 ;  /* 0x00000015130f72a4 */ /* 0x000fe4000f8e020f */
[----:B------:R-:W-:Y:S01]  /*22600*/  IMAD.WIDE.U32 R26, R31, UR19, R26 ;  /* 0x000000131f1a7c25 */ /* 0x000fe2000f8e001a */
[----:B------:R-:W-:Y:S01]  /*22610*/  ULDC.64 UR20, c[0x0][0x5b0] ;  /* 0x00016c0000147ab9 */ /* 0x000fe20000000a00 */
[----:B------:R-:W-:-:S02]  /*22620*/  ISETP.LT.OR P2, PT, R29, 0x1, !P1 ;  /* 0x000000011d00780c */ /* 0x000fc40004f41670 */
[----:B------:R-:W-:Y:S01]  /*22630*/  IMAD.MOV.U32 R32, RZ, RZ, R26 ;  /* 0x000000ffff207224 */ /* 0x000fe200078e001a */
[----:B------:R-:W-:Y:S01]  /*22640*/  ISETP.LT.OR P3, PT, R29, 0x2, !P1 ;  /* 0x000000021d00780c */ /* 0x000fe20004f61670 */
[----:B------:R-:W-:Y:S01]  /*22650*/  VIADD R33, R27, UR15 ;  /* 0x0000000f1b217c36 */ /* 0x000fe20008000000 */
[----:B------:R-:W3:Y:S01]  /*22660*/  LDL.LU R37, [R1+0x304] ;  /* 0x0003040001257983 */ /* 0x000ee20000300800 */
[----:B------:R-:W-:Y:S02]  /*22670*/  IMAD R31, R39, UR20, RZ ;  /* 0x00000014271f7c24 */ /* 0x000fe4000f8e02ff */
[C---:B------:R-:W-:Y:S01]  /*22680*/  IMAD.WIDE.U32 R26, R36.reuse, UR20, R32 ;  /* 0x00000014241a7c25 */ /* 0x040fe2000f8e0020 */
[----:B------:R-:W4:Y:S03]  /*22690*/  LDL.LU R40, [R1+0x308] ;  /* 0x0003080001287983 */ /* 0x000f260000300800 */
[----:B------:R-:W-:Y:S01]  /*226a0*/  IMAD R31, R36, UR21, R31 ;  /* 0x00000015241f7c24 */ /* 0x000fe2000f8e021f */
[----:B------:R-:W-:Y:S01]  /*226b0*/  IADD3 R26, P0, R26, UR22, RZ ;  /* 0x000000161a1a7c10 */ /* 0x000fe2000ff1e0ff */
[----:B------:R-:W0:Y:S03]  /*226c0*/  @!P2 LDC.64 R34, c[0x0][0x5c0] ;  /* 0x00017000ff22ab82 */ /* 0x000e260000000a00 */
[----:B------:R-:W-:-:S02]  /*226d0*/  IADD3.X R27, R27, UR23, R31, P0, !PT ;  /* 0x000000171b1b7c10 */ /* 0x000fc400087fe41f */
[----:B------:R-:W-:-:S06]  /*226e0*/  PRMT R31, RZ, 0x7610, R31 ;  /* 0x00007610ff1f7816 */ /* 0x000fcc000000001f */
[----:B------:R-:W2:Y:S01]  /*226f0*/  @!P2 LDG.E.U8 R31, desc[UR30][R26.64] ;  /* 0x0000001e1a1fa981 */ /* 0x000ea2000c1e1100 */
[----:B0-----:R-:W-:-:S05]  /*22700*/  @!P2 IADD3 R34, P0, R24, R34, RZ ;  /* 0x000000221822a210 */ /* 0x001fca0007f1e0ff */
[----:B------:R-:W-:Y:S01]  /*22710*/  @!P2 IMAD.X R35, R30, 0x1, R35, P0 ;  /* 0x000000011e23a824 */ /* 0x000fe200000e0623 */
[----:B--2---:R-:W-:-:S04]  /*22720*/  LOP3.LUT R31, R31, 0xff, RZ, 0xc0, !PT ;  /* 0x000000ff1f1f7812 */ /* 0x004fc800078ec0ff */
[----:B------:R-:W-:-:S05]  /*22730*/  F2FP.F16.E4M3.UNPACK_B R31, R31 ;  /* 0x0000001fff1f723e */ /* 0x000fca00020006ff */
[----:B------:R-:W-:-:S05]  /*22740*/  HADD2.F32 R31, -RZ, R31.H0_H0 ;  /* 0x2000001fff1f7230 */ /* 0x000fca0000004100 */
[----:B------:R-:W-:-:S04]  /*22750*/  FMUL R31, R31, UR17 ;  /* 0x000000111f1f7c20 */ /* 0x000fc80008400000 */
[----:B------:R-:W-:Y:S01]  /*22760*/  FFMA R31, R4, UR18, R31 ;  /* 0x00000012041f7c23 */ /* 0x000fe2000800001f */
[----:B------:R-:W-:-:S04]  /*22770*/  PRMT R4, RZ, 0x7610, R4 ;  /* 0x00007610ff047816 */ /* 0x000fc80000000004 */
[----:B------:R-:W-:-:S05]  /*22780*/  F2FP.SATFINITE.E4M3.F32.PACK_AB_MERGE_C R31, RZ, R31, RZ ;  /* 0x0000001fff1f723e */ /* 0x000fca00048070ff */
[----:B------:R0:W-:Y:S04]  /*22790*/  @!P2 STG.E.U8 desc[UR30][R34.64], R31 ;  /* 0x0000001f2200a986 */ /* 0x0001e8000c10111e */
[----:B------:R-:W2:Y:S01]  /*227a0*/  @!P3 LDG.E.U8 R4, desc[UR30][R26.64+0x1] ;  /* 0x0000011e1a04b981 */ /* 0x000ea2000c1e1100 */
[----:B0-----:R-:W0:Y:S01]  /*227b0*/  @!P3 LDC.64 R34, c[0x0][0x5c0] ;  /* 0x00017000ff22bb82 */ /* 0x001e220000000a00 */
[----:B--2---:R-:W-:-:S04]  /*227c0*/  LOP3.LUT R4, R4, 0xff, RZ, 0xc0, !PT ;  /* 0x000000ff04047812 */ /* 0x004fc800078ec0ff */
[----:B------:R-:W-:-:S05]  /*227d0*/  F2FP.F16.E4M3.UNPACK_B R4, R4 ;  /* 0x00000004ff04723e */ /* 0x000fca00020006ff */
[----:B------:R-:W-:-:S05]  /*227e0*/  HADD2.F32 R4, -RZ, R4.H0_H0 ;  /* 0x20000004ff047230 */ /* 0x000fca0000004100 */
[----:B------:R-:W-:-:S04]  /*227f0*/  FMUL R4, R4, UR17 ;  /* 0x0000001104047c20 */ /* 0x000fc80008400000 */
[----:B------:R-:W-:Y:S01]  /*22800*/  FFMA R31, R5, UR18, R4 ;  /* 0x00000012051f7c23 */ /* 0x000fe20008000004 */
[----:B0-----:R-:W-:-:S04]  /*22810*/  @!P3 IADD3 R4, P0, R24, R34, RZ ;  /* 0x000000221804b210 */ /* 0x001fc80007f1e0ff */
[----:B------:R-:W-:Y:S01]  /*22820*/  F2FP.SATFINITE.E4M3.F32.PACK_AB_MERGE_C R31, RZ, R31, RZ ;  /* 0x0000001fff1f723e */ /* 0x000fe200048070ff */
[----:B------:R-:W-:-:S05]  /*22830*/  @!P3 IMAD.X R5, R30, 0x1, R35, P0 ;  /* 0x000000011e05b824 */ /* 0x000fca00000e0623 */
[----:B------:R0:W-:Y:S02]  /*22840*/  @!P3 STG.E.U8 desc[UR30][R4.64+0x1], R31 ;  /* 0x0000011f0400b986 */ /* 0x0001e4000c10111e */
[----:B0-----:R-:W-:-:S05]  /*22850*/  IADD3 R4, P0, R36, 0x8, RZ ;  /* 0x0000000824047810 */ /* 0x001fca0007f1e0ff */
[----:B------:R-:W-:Y:S01]  /*22860*/  IMAD.X R31, RZ, RZ, R39, P0 ;  /* 0x000000ffff1f7224 */ /* 0x000fe200000e0627 */
[----:B------:R-:W-:-:S03]  /*22870*/  ISETP.GE.AND P0, PT, R28, 0x9, PT ;  /* 0x000000091c00780c */ /* 0x000fc60003f06270 */
[----:B------:R-:W-:Y:S01]  /*22880*/  IMAD R31, R31, UR20, RZ ;  /* 0x000000141f1f7c24 */ /* 0x000fe2000f8e02ff */
[----:B------:R-:W-:-:S03]  /*22890*/  ISETP.LT.OR P2, PT, R29, 0x1, !P0 ;  /* 0x000000011d00780c */ /* 0x000fc60004741670 */
[C---:B------:R-:W-:Y:S02]  /*228a0*/  IMAD R31, R4.reuse, UR21, R31 ;  /* 0x00000015041f7c24 */ /* 0x040fe4000f8e021f */
[----:B------:R-:W-:-:S03]  /*228b0*/  IMAD.WIDE.U32 R4, R4, UR20, R32 ;  /* 0x0000001404047c25 */ /* 0x000fc6000f8e0020 */
[----:B------:R-:W-:-:S05]  /*228c0*/  IADD3 R4, P3, R4, UR22, RZ ;  /* 0x0000001604047c10 */ /* 0x000fca000ff7e0ff */
[----:B------:R-:W0:Y:S01]  /*228d0*/  @!P2 LDC.64 R34, c[0x0][0x5c0] ;  /* 0x00017000ff22ab82 */ /* 0x000e220000000a00 */
[--C-:B------:R-:W-:Y:S02]  /*228e0*/  IADD3.X R5, R5, UR23, R31.reuse, P3, !PT ;  /* 0x0000001705057c10 */ /* 0x100fe40009ffe41f */
[----:B------:R-:W-:-:S06]  /*228f0*/  PRMT R31, RZ, 0x7610, R31 ;  /* 0x00007610ff1f7816 */ /* 0x000fcc000000001f */
[----:B------:R-:W2:Y:S01]  /*22900*/  @!P2 LDG.E.U8 R31, desc[UR30][R4.64] ;  /* 0x0000001e041fa981 */ /* 0x000ea2000c1e1100 */
[----:B------:R-:W-:Y:S02]  /*22910*/  ISETP.LT.OR P3, PT, R29, 0x2, !P0 ;  /* 0x000000021d00780c */ /* 0x000fe40004761670 */
[----:B0-----:R-:W-:-:S04]  /*22920*/  @!P2 IADD3 R34, P4, P5, R24, UR10, R34 ;  /* 0x0000000a1822ac10 */ /* 0x001fc8000fd9e022 */
[----:B------:R-:W-:Y:S02]  /*22930*/  @!P2 IADD3.X R35, R30, UR9, R35, P4, P5 ;  /* 0x000000091e23ac10 */ /* 0x000fe4000a7ea423 */
        /* <DEDUP_REMOVED lines=9> */
[----:B------:R-:W-:Y:S01]  /*229d0*/  ISETP.LT.OR P2, PT, R29, 0x9, !P1 ;  /* 0x000000091d00780c */ /* 0x000fe20004f41670 */
[----:B0-----:R-:W0:Y:S01]  /*229e0*/  @!P3 LDC.64 R34, c[0x0][0x5c0] ;  /* 0x00017000ff22bb82 */ /* 0x001e220000000a00 */
[----:B--2---:R-:W-:-:S04]  /*229f0*/  LOP3.LUT R6, R6, 0xff, RZ, 0xc0, !PT ;  /* 0x000000ff06067812 */ /* 0x004fc800078ec0ff */
[----:B------:R-:W-:-:S05]  /*22a00*/  F2FP.F16.E4M3.UNPACK_B R6, R6 ;  /* 0x00000006ff06723e */ /* 0x000fca00020006ff */
[----:B------:R-:W-:-:S05]  /*22a10*/  HADD2.F32 R6, -RZ, R6.H0_H0 ;  /* 0x20000006ff067230 */ /* 0x000fca0000004100 */
[----:B------:R-:W-:-:S04]  /*22a20*/  FMUL R6, R6, UR17 ;  /* 0x0000001106067c20 */ /* 0x000fc80008400000 */
[----:B------:R-:W-:Y:S01]  /*22a30*/  FFMA R31, R7, UR18, R6 ;  /* 0x00000012071f7c23 */ /* 0x000fe20008000006 */
[----:B0-----:R-:W-:-:S04]  /*22a40*/  @!P3 IADD3 R6, P4, P5, R24, UR10, R34 ;  /* 0x0000000a1806bc10 */ /* 0x001fc8000fd9e022 */
[----:B------:R-:W-:Y:S02]  /*22a50*/  @!P3 IADD3.X R7, R30, UR9, R35, P4, P5 ;  /* 0x000000091e07bc10 */ /* 0x000fe4000a7ea423 */
[----:B------:R-:W-:-:S05]  /*22a60*/  F2FP.SATFINITE.E4M3.F32.PACK_AB_MERGE_C R31, RZ, R31, RZ ;  /* 0x0000001fff1f723e */ /* 0x000fca00048070ff */
[----:B------:R0:W-:Y:S02]  /*22a70*/  @!P3 STG.E.U8 desc[UR30][R6.64+0x1], R31 ;  /* 0x0000011f0600b986 */ /* 0x0001e4000c10111e */
[----:B0-----:R-:W-:Y:S01]  /*22a80*/  PRMT R31, RZ, 0x7610, R31 ;  /* 0x00007610ff1f7816 */ /* 0x001fe2000000001f */
[----:B------:R-:W0:Y:S05]  /*22a90*/  @!P2 LDC.64 R6, c[0x0][0x5c0] ;  /* 0x00017000ff06ab82 */ /* 0x000e2a0000000a00 */
[----:B------:R-:W2:Y:S01]  /*22aa0*/  @!P2 LDG.E.U8 R31, desc[UR30][R26.64+0x8] ;  /* 0x0000081e1a1fa981 */ /* 0x000ea2000c1e1100 */
[----:B------:R-:W-:Y:S02]  /*22ab0*/  ISETP.LT.OR P3, PT, R29, 0xa, !P1 ;  /* 0x0000000a1d00780c */ /* 0x000fe40004f61670 */
        /* <DEDUP_REMOVED lines=12> */
[----:B0-----:R-:W0:Y:S02]  /*22b80*/  @!P3 LDC.64 R6, c[0x0][0x5c0] ;  /* 0x00017000ff06bb82 */ /* 0x001e240000000a00 */
[----:B0-----:R-:W-:-:S05]  /*22b90*/  @!P3 IADD3 R6, P4, R24, R6, RZ ;  /* 0x000000061806b210 */ /* 0x001fca0007f9e0ff */
[----:B------:R-:W-:Y:S01]  /*22ba0*/  @!P3 IMAD.X R7, R30, 0x1, R7, P4 ;  /* 0x000000011e07b824 */ /* 0x000fe200020e0607 */
[----:B--2---:R-:W-:-:S04]  /*22bb0*/  LOP3.LUT R8, R8, 0xff, RZ, 0xc0, !PT ;  /* 0x000000ff08087812 */ /* 0x004fc800078ec0ff */
[----:B------:R-:W-:-:S05]  /*22bc0*/  F2FP.F16.E4M3.UNPACK_B R8, R8 ;  /* 0x00000008ff08723e */ /* 0x000fca00020006ff */
[----:B------:R-:W-:-:S05]  /*22bd0*/  HADD2.F32 R8, -RZ, R8.H0_H0 ;  /* 0x20000008ff087230 */ /* 0x000fca0000004100 */
[----:B------:R-:W-:-:S04]  /*22be0*/  FMUL R8, R8, UR17 ;  /* 0x0000001108087c20 */ /* 0x000fc80008400000 */
[----:B------:R-:W-:-:S05]  /*22bf0*/  FFMA R8, R9, UR18, R8 ;  /* 0x0000001209087c23 */ /* 0x000fca0008000008 */
[----:B------:R-:W-:-:S05]  /*22c00*/  F2FP.SATFINITE.E4M3.F32.PACK_AB_MERGE_C R8, RZ, R8, RZ ;  /* 0x00000008ff08723e */ /* 0x000fca00048070ff */
[----:B------:R0:W-:Y:S02]  /*22c10*/  @!P3 STG.E.U8 desc[UR30][R6.64+0x9], R8 ;  /* 0x000009080600b986 */ /* 0x0001e4000c10111e */
[----:B0-----:R-:W-:Y:S01]  /*22c20*/  PRMT R8, RZ, 0x7610, R8 ;  /* 0x00007610ff087816 */ /* 0x001fe20000000008 */
[----:B------:R-:W0:Y:S05]  /*22c30*/  @!P2 LDC.64 R6, c[0x0][0x5c0] ;  /* 0x00017000ff06ab82 */ /* 0x000e2a0000000a00 */
        /* <DEDUP_REMOVED lines=178> */
[----:B------:R-:W-:Y:S02]  /*23760*/  F2FP.SATFINITE.E4M3.F32.PACK_AB_MERGE_C R9, RZ, R8, RZ ;  /* 0x00000008ff09723e */ /* 0x000fe400048070ff */
[----:B------:R-:W-:-:S03]  /*23770*/  PRMT R8, RZ, 0x7610, R8 ;  /* 0x00007610ff087816 */ /* 0x000fc60000000008 */
        /* <DEDUP_REMOVED lines=23> */
[--C-:B------:R-:W-:Y:S01]  /*238f0*/  FFMA R217, R217, UR18, R8.reuse ;  /* 0x00000012d9d97c23 */ /* 0x100fe20008000008 */
[----:B------:R-:W-:-:S04]  /*23900*/  PRMT R8, RZ, 0x7610, R8 ;  /* 0x00007610ff087816 */ /* 0x000fc80000000008 */
[----:B------:R-:W-:-:S05]  /*23910*/  F2FP.SATFINITE.E4M3.F32.PACK_AB_MERGE_C R217, RZ, R217, RZ ;  /* 0x000000d9ffd9723e */ /* 0x000fca00048070ff */
[----:B------:R0:W-:Y:S04]  /*23920*/  @!P3 STG.E.U8 desc[UR30][R6.64+0x29], R217 ;  /* 0x000029d90600b986 */ /* 0x0001e8000c10111e */
[----:B------:R-:W2:Y:S01]  /*23930*/  @!P2 LDG.E.U8 R8, desc[UR30][R4.64+0x28] ;  /* 0x0000281e0408a981 */ /* 0x000ea2000c1e1100 */
[----:B------:R-:W-:Y:S01]  /*23940*/  ISETP.LT.OR P3, PT, R29, 0x2a, !P0 ;  /* 0x0000002a1d00780c */ /* 0x000fe20004761670 */
[----:B0-----:R-:W0:Y:S02]  /*23950*/  @!P2 LDC.64 R6, c[0x0][0x5c0] ;  /* 0x00017000ff06ab82 */ /* 0x001e240000000a00 */
[----:B0-----:R-:W-:-:S04]  /*23960*/  @!P2 IADD3 R6, P4, P5, R24, UR10, R6 ;  /* 0x0000000a1806ac10 */ /* 0x001fc8000fd9e006 */
[----:B------:R-:W-:Y:S02]  /*23970*/  @!P2 IADD3.X R7, R30, UR9, R7, P4, P5 ;  /* 0x000000091e07ac10 */ /* 0x000fe4000a7ea407 */
        /* <DEDUP_REMOVED lines=264> */
[----:B------:R-:W-:Y:S02]  /*24a00*/  FFMA R8, R41, UR18, R8 ;  /* 0x0000001229087c23 */ /* 0x000fe40008000008 */
[----:B------:R-:W2:Y:S03]  /*24a10*/  LDL.LU R41, [R1+0x30c] ;  /* 0x00030c0001297983 */ /* 0x000ea60000300800 */
[----:B------:R-:W-:Y:S02]  /*24a20*/  F2FP.SATFINITE.E4M3.F32.PACK_AB_MERGE_C R9, RZ, R8, RZ ;  /* 0x00000008ff09723e */ /* 0x000fe400048070ff */
[----:B------:R-:W-:-:S03]  /*24a30*/  PRMT R8, RZ, 0x7610, R8 ;  /* 0x00007610ff087816 */ /* 0x000fc60000000008 */
[----:B------:R0:W-:Y:S04]  /*24a40*/  @!P2 STG.E.U8 desc[UR30][R6.64+0x50], R9 ;  /* 0x000050090600a986 */ /* 0x0001e8000c10111e */
[----:B------:R-:W3:Y:S01]  /*24a50*/  @!P3 LDG.E.U8 R8, desc[UR30][R4.64+0x51] ;  /* 0x0000511e0408b981 */ /* 0x000ee2000c1e1100 */
[----:B------:R-:W-:Y:S01]  /*24a60*/  ISETP.LT.OR P2, PT, R29, 0x59, !P1 ;  /* 0x000000591d00780c */ /* 0x000fe20004f41670 */
[----:B0-----:R-:W0:Y:S02]  /*24a70*/  @!P3 LDC.64 R6, c[0x0][0x5c0] ;  /* 0x00017000ff06bb82 */ /* 0x001e240000000a00 */
[----:B0-----:R-:W-:-:S04]  /*24a80*/  @!P3 IADD3 R6, P4, P5, R24, UR10, R6 ;  /* 0x0000000a1806bc10 */ /* 0x001fc8000fd9e006 */
[----:B------:R-:W-:Y:S02]  /*24a90*/  @!P3 IADD3.X R7, R30, UR9, R7, P4, P5 ;  /* 0x000000091e07bc10 */ /* 0x000fe4000a7ea407 */
[----:B---3--:R-:W-:-:S04]  /*24aa0*/  LOP3.LUT R8, R8, 0xff, RZ, 0xc0, !PT ;  /* 0x000000ff08087812 */ /* 0x008fc800078ec0ff */
[----:B------:R-:W-:-:S05]  /*24ab0*/  F2FP.F16.E4M3.UNPACK_B R8, R8 ;  /* 0x00000008ff08723e */ /* 0x000fca00020006ff */
[----:B------:R-:W-:-:S05]  /*24ac0*/  HADD2.F32 R8, -RZ, R8.H0_H0 ;  /* 0x20000008ff087230 */ /* 0x000fca0000004100 */
[----:B------:R-:W-:-:S04]  /*24ad0*/  FMUL R8, R8, UR17 ;  /* 0x0000001108087c20 */ /* 0x000fc80008400000 */
[----:B------:R-:W-:Y:S02]  /*24ae0*/  FFMA R8, R37, UR18, R8 ;  /* 0x0000001225087c23 */ /* 0x000fe40008000008 */
[----:B------:R-:W3:Y:S03]  /*24af0*/  LDL.LU R37, [R1+0x310] ;  /* 0x0003100001257983 */ /* 0x000ee60000300800 */
[----:B------:R-:W-:Y:S02]  /*24b00*/  F2FP.SATFINITE.E4M3.F32.PACK_AB_MERGE_C R9, RZ, R8, RZ ;  /* 0x00000008ff09723e */ /* 0x000fe400048070ff */
[----:B------:R-:W-:-:S03]  /*24b10*/  PRMT R8, RZ, 0x7610, R8 ;  /* 0x00007610ff087816 */ /* 0x000fc60000000008 */
[----:B------:R0:W-:Y:S04]  /*24b20*/  @!P3 STG.E.U8 desc[UR30][R6.64+0x51], R9 ;  /* 0x000051090600b986 */ /* 0x0001e8000c10111e */
[----:B------:R-:W4:Y:S01]  /*24b30*/  @!P2 LDG.E.U8 R8, desc[UR30][R26.64+0x58] ;  /* 0x0000581e1a08a981 */ /* 0x000f22000c1e1100 */
[----:B------:R-:W-:Y:S01]  /*24b40*/  ISETP.LT.OR P3, PT, R29, 0x5a, !P1 ;  /* 0x0000005a1d00780c */ /* 0x000fe20004f61670 */
[----:B0-----:R-:W0:Y:S02]  /*24b50*/  @!P2 LDC.64 R6, c[0x0][0x5c0] ;  /* 0x00017000ff06ab82 */ /* 0x001e240000000a00 */
[----:B0-----:R-:W-:-:S05]  /*24b60*/  @!P2 IADD3 R6, P4, R24, R6, RZ ;  /* 0x000000061806a210 */ /* 0x001fca0007f9e0ff */
[----:B------:R-:W-:Y:S01]  /*24b70*/  @!P2 IMAD.X R7, R30, 0x1, R7, P4 ;  /* 0x000000011e07a824 */ /* 0x000fe200020e0607 */
[----:B----4-:R-:W-:-:S04]  /*24b80*/  LOP3.LUT R8, R8, 0xff, RZ, 0xc0, !PT ;  /* 0x000000ff08087812 */ /* 0x010fc800078ec0ff */
[----:B------:R-:W-:-:S05]  /*24b90*/  F2FP.F16.E4M3.UNPACK_B R8, R8 ;  /* 0x00000008ff08723e */ /* 0x000fca00020006ff */
[----:B------:R-:W-:-:S05]  /*24ba0*/  HADD2.F32 R8, -RZ, R8.H0_H0 ;  /* 0x20000008ff087230 */ /* 0x000fca0000004100 */
[----:B------:R-:W-:-:S04]  /*24bb0*/  FMUL R8, R8, UR17 ;  /* 0x0000001108087c20 */ /* 0x000fc80008400000 */
[----:B------:R-:W-:Y:S02]  /*24bc0*/  FFMA R8, R40, UR18, R8 ;  /* 0x0000001228087c23 */ /* 0x000fe40008000008 */
[----:B------:R-:W4:Y:S03]  /*24bd0*/  LDL.LU R40, [R1+0x314] ;  /* 0x0003140001287983 */ /* 0x000f260000300800 */
        /* <DEDUP_REMOVED lines=34> */
[----:B0-----:R-:W-:-:S04]  /*24e00*/  @!P3 IADD3 R6, P4, P5, R24, UR10, R6 ;  /* 0x0000000a1806bc10 */ /* 0x001fc8000fd9e006 */
[----:B------:R-:W-:Y:S02]  /*24e10*/  @!P3 IADD3.X R7, R30, UR9, R7, P4, P5 ;  /* 0x000000091e07bc10 */ /* 0x000fe4000a7ea407 */
        /* <DEDUP_REMOVED lines=26> */
[----:B0-----:R-:W-:-:S05]  /*24fc0*/  @!P3 IADD3 R6, P4, R24, R6, RZ ;  /* 0x000000061806b210 */ /* 0x001fca0007f9e0ff */
[----:B------:R-:W-:Y:S01]  /*24fd0*/  @!P3 IMAD.X R7, R30, 0x1, R7, P4 ;  /* 0x000000011e07b824 */ /* 0x000fe200020e0607 */
        /* <DEDUP_REMOVED lines=592> */
[----:B------:R-:W-:Y:S01]  /*274e0*/  FFMA R8, R37, UR18, R8 ;  /* 0x0000001225087c23 */ /* 0x000fe20008000008 */
[----:B------:R-:W-:Y:S01]  /*274f0*/  ISETP.LT.OR P1, PT, R29, 0xba, !P1 ;  /* 0x000000ba1d00780c */ /* 0x000fe20004f21670 */
[----:B------:R-:W3:Y:S03]  /*27500*/  LDL.LU R37, [R1+0x3d0] ;  /* 0x0003d00001257983 */ /* 0x000ee60000300800 */
[----:B------:R-:W-:Y:S02]  /*27510*/  F2FP.SATFINITE.E4M3.F32.PACK_AB_MERGE_C R9, RZ, R8, RZ ;  /* 0x00000008ff09723e */ /* 0x000fe400048070ff */
[----:B------:R-:W-:-:S03]  /*27520*/  PRMT R8, RZ, 0x7610, R8 ;  /* 0x00007610ff087816 */ /* 0x000fc60000000008 */
[----:B------:R0:W-:Y:S04]  /*27530*/  @!P3 STG.E.U8 desc[UR30][R6.64+0xb1], R9 ;  /* 0x0000b1090600b986 */ /* 0x0001e8000c10111e */
[----:B------:R-:W4:Y:S01]  /*27540*/  @!P2 LDG.E.U8 R8, desc[UR30][R26.64+0xb8] ;  /* 0x0000b81e1a08a981 */ /* 0x000f22000c1e1100 */
        /* <DEDUP_REMOVED lines=34> */
[----:B---3--:R-:W-:Y:S02]  /*27770*/  FFMA R8, R37, UR18, R8 ;  /* 0x0000001225087c23 */ /* 0x008fe40008000008 */
[----:B------:R-:W2:Y:S03]  /*27780*/  LDL.LU R37, [R1+0x3d8] ;  /* 0x0003d80001257983 */ /* 0x000ea60000300800 */
[----:B------:R-:W-:Y:S02]  /*27790*/  F2FP.SATFINITE.E4M3.F32.PACK_AB_MERGE_C R9, RZ, R8, RZ ;  /* 0x00000008ff09723e */ /* 0x000fe400048070ff */
[----:B------:R-:W-:-:S03]  /*277a0*/  PRMT R8, RZ, 0x7610, R8 ;  /* 0x00007610ff087816 */ /* 0x000fc60000000008 */
[----:B------:R0:W-:Y:S04]  /*277b0*/  @!P2 STG.E.U8 desc[UR30][R6.64+0xb8], R9 ;  /* 0x0000b8090600a986 */ /* 0x0001e8000c10111e */
[----:B------:R-:W3:Y:S01]  /*277c0*/  @!P1 LDG.E.U8 R8, desc[UR30][R4.64+0xb9] ;  /* 0x0000b91e04089981 */ /* 0x000ee2000c1e1100 */
[----:B0-----:R-:W0:Y:S02]  /*277d0*/  @!P1 LDC.64 R6, c[0x0][0x5c0] ;  /* 0x00017000ff069b82 */ /* 0x001e240000000a00 */
[----:B0-----:R-:W-:-:S04]  /*277e0*/  @!P1 IADD3 R6, P4, P5, R24, UR10, R6 ;  /* 0x0000000a18069c10 */ /* 0x001fc8000fd9e006 */
[----:B------:R-:W-:Y:S02]  /*277f0*/  @!P1 IADD3.X R7, R30, UR9, R7, P4, P5 ;  /* 0x000000091e079c10 */ /* 0x000fe4000a7ea407 */
[----:B---3--:R-:W-:Y:S02]  /*27800*/  LOP3.LUT R4, R8, 0xff, RZ, 0xc0, !PT ;  /* 0x000000ff08047812 */ /* 0x008fe400078ec0ff */
[----:B------:R-:W-:Y:S02]  /*27810*/  IADD3 R8, P0, R36, 0x80, RZ ;  /* 0x0000008024087810 */ /* 0x000fe40007f1e0ff */
[----:B------:R-:W-:-:S03]  /*27820*/  F2FP.F16.E4M3.UNPACK_B R4, R4 ;  /* 0x00000004ff04723e */ /* 0x000fc600020006ff */
[----:B------:R-:W-:Y:S01]  /*27830*/  IMAD.X R10, RZ, RZ, R39, P0 ;  /* 0x000000ffff0a7224 */ /* 0x000fe200000e0627 */
[----:B------:R-:W-:Y:S01]  /*27840*/  ISETP.GE.AND P0, PT, R28, 0x81, PT ;  /* 0x000000811c00780c */ /* 0x000fe20003f06270 */
[----:B------:R-:W-:Y:S02]  /*27850*/  HADD2.F32 R4, -RZ, R4.H0_H0 ;  /* 0x20000004ff047230 */ /* 0x000fe40000004100 */
[----:B------:R-:W-:-:S03]  /*27860*/  IMAD R10, R10, UR20, RZ ;  /* 0x000000140a0a7c24 */ /* 0x000fc6000f8e02ff */
[----:B------:R-:W-:Y:S01]  /*27870*/  FMUL R9, R4, UR17 ;  /* 0x0000001104097c20 */ /* 0x000fe20008400000 */
[----:B------:R-:W-:Y:S01]  /*27880*/  IMAD.WIDE.U32 R4, R8, UR20, R32 ;  /* 0x0000001408047c25 */ /* 0x000fe2000f8e0020 */
[----:B------:R-:W-:-:S03]  /*27890*/  ISETP.LT.OR P3, PT, R29, 0x1, !P0 ;  /* 0x000000011d00780c */ /* 0x000fc60004761670 */
[----:B----4-:R-:W-:Y:S01]  /*278a0*/  FFMA R9, R40, UR18, R9 ;  /* 0x0000001228097c23 */ /* 0x010fe20008000009 */
[----:B------:R-:W-:Y:S01]  /*278b0*/  IMAD R8, R8, UR21, R10 ;  /* 0x0000001508087c24 */ /* 0x000fe2000f8e020a */
[----:B------:R-:W-:Y:S01]  /*278c0*/  IADD3 R4, P2, R4, UR22, RZ ;  /* 0x0000001604047c10 */ /* 0x000fe2000ff5e0ff */
[----:B------:R-:W3:Y:S02]  /*278d0*/  LDL.LU R40, [R1+0x3dc] ;  /* 0x0003dc0001287983 */ /* 0x000ee40000300800 */
[----:B------:R-:W-:Y:S02]  /*278e0*/  F2FP.SATFINITE.E4M3.F32.PACK_AB_MERGE_C R9, RZ, R9, RZ ;  /* 0x00000009ff09723e */ /* 0x000fe400048070ff */
[--C-:B------:R-:W-:Y:S02]  /*278f0*/  IADD3.X R5, R5, UR23, R8.reuse, P2, !PT ;  /* 0x0000001705057c10 */ /* 0x100fe400097fe408 */
[----:B------:R-:W-:Y:S01]  /*27900*/  PRMT R8, RZ, 0x7610, R8 ;  /* 0x00007610ff087816 */ /* 0x000fe20000000008 */
[----:B------:R0:W-:Y:S05]  /*27910*/  @!P1 STG.E.U8 desc[UR30][R6.64+0xb9], R9 ;  /* 0x0000b90906009986 */ /* 0x0001ea000c10111e */
        /* <DEDUP_REMOVED lines=9> */
[----:B--2---:R-:W-:Y:S01]  /*279b0*/  FFMA R8, R37, UR18, R8 ;  /* 0x0000001225087c23 */ /* 0x004fe20008000008 */
[----:B------:R-:W-:Y:S01]  /*279c0*/  IADD3 R11, P1, R36, 0x88, RZ ;  /* 0x00000088240b7810 */ /* 0x000fe20007f3e0ff */
[----:B------:R-:W2:Y:S03]  /*279d0*/  LDL.LU R37, [R1+0x3e0] ;  /* 0x0003e00001257983 */ /* 0x000ea60000300800 */
[----:B------:R-:W-:Y:S01]  /*279e0*/  F2FP.SATFINITE.E4M3.F32.PACK_AB_MERGE_C R9, RZ, R8, RZ ;  /* 0x00000008ff09723e */ /* 0x000fe200048070ff */
[----:B------:R-:W-:Y:S01]  /*279f0*/  IMAD.X R13, RZ, RZ, R39, P1 ;  /* 0x000000ffff0d7224 */ /* 0x000fe200008e0627 */
[----:B------:R-:W-:Y:S01]  /*27a00*/  PRMT R8, RZ, 0x7610, R8 ;  /* 0x00007610ff087816 */ /* 0x000fe20000000008 */
[----:B------:R-:W4:Y:S04]  /*27a10*/  LDL.LU R41, [R1+0x3e4] ;  /* 0x0003e40001297983 */ /* 0x000f280000300800 */
[----:B------:R0:W-:Y:S04]  /*27a20*/  @!P3 STG.E.U8 desc[UR30][R6.64], R9 ;  /* 0x000000090600b986 */ /* 0x0001e8000c10111e */
[----:B------:R-:W3:Y:S01]  /*27a30*/  @!P2 LDG.E.U8 R8, desc[UR30][R4.64+0x1] ;  /* 0x0000011e0408a981 */ /* 0x000ee2000c1e1100 */
[----:B------:R-:W-:Y:S01]  /*27a40*/  ISETP.GE.AND P1, PT, R28, 0x89, PT ;  /* 0x000000891c00780c */ /* 0x000fe20003f26270 */
[----:B------:R-:W-:-:S03]  /*27a50*/  IMAD R13, R13, UR20, RZ ;  /* 0x000000140d0d7c24 */ /* 0x000fc6000f8e02ff */
[----:B------:R-:W-:Y:S01]  /*27a60*/  ISETP.LT.OR P3, PT, R29, 0x1, !P1 ;  /* 0x000000011d00780c */ /* 0x000fe20004f61670 */
[----:B------:R-:W-:Y:S01]  /*27a70*/  IMAD R13, R11, UR21, R13 ;  /* 0x000000150b0d7c24 */ /* 0x000fe2000f8e020d */
[----:B0-----:R-:W0:Y:S02]  /*27a80*/  @!P2 LDC.64 R6, c[0x0][0x5c0] ;  /* 0x00017000ff06ab82 */ /* 0x001e240000000a00 */
[----:B0-----:R-:W-:Y:S02]  /*27a90*/  @!P2 IADD3 R10, P4, P5, R24, UR8, R6 ;  /* 0x00000008180aac10 */ /* 0x001fe4000fd9e006 */
[----:B---3--:R-:W-:-:S04]  /*27aa0*/  LOP3.LUT R8, R8, 0xff, RZ, 0xc0, !PT ;  /* 0x000000ff08087812 */ /* 0x008fc800078ec0ff */
[----:B------:R-:W-:-:S05]  /*27ab0*/  F2FP.F16.E4M3.UNPACK_B R8, R8 ;  /* 0x00000008ff08723e */ /* 0x000fca00020006ff */
[----:B------:R-:W-:-:S05]  /*27ac0*/  HADD2.F32 R8, -RZ, R8.H0_H0 ;  /* 0x20000008ff087230 */ /* 0x000fca0000004100 */
[----:B------:R-:W-:Y:S01]  /*27ad0*/  FMUL R12, R8, UR17 ;  /* 0x00000011080c7c20 */ /* 0x000fe20008400000 */
[----:B------:R-:W-:Y:S01]  /*27ae0*/  IMAD.WIDE.U32 R8, R11, UR20, R32 ;  /* 0x000000140b087c25 */ /* 0x000fe2000f8e0020 */
[----:B------:R-:W-:-:S03]  /*27af0*/  @!P2 IADD3.X R11, R30, UR7, R7, P4, P5 ;  /* 0x000000071e0bac10 */ /* 0x000fc6000a7ea407 */
[----:B------:R-:W-:Y:S01]  /*27b00*/  FFMA R12, R40, UR18, R12 ;  /* 0x00000012280c7c23 */ /* 0x000fe2000800000c */
[----:B------:R-:W-:-:S04]  /*27b10*/  IADD3 R6, P4, R8, UR22, RZ ;  /* 0x0000001608067c10 */ /* 0x000fc8000ff9e0ff */
[----:B------:R-:W-:Y:S02]  /*27b20*/  F2FP.SATFINITE.E4M3.F32.PACK_AB_MERGE_C R8, RZ, R12, RZ ;  /* 0x0000000cff08723e */ /* 0x000fe400048070ff */
[----:B------:R-:W-:Y:S02]  /*27b30*/  PRMT R12, RZ, 0x7610, R12 ;  /* 0x00007610ff0c7816 */ /* 0x000fe4000000000c */
[----:B------:R-:W-:Y:S01]  /*27b40*/  IADD3.X R7, R9, UR23, R13, P4, !PT ;  /* 0x0000001709077c10 */ /* 0x000fe2000a7fe40d */
[----:B------:R0:W-:Y:S04]  /*27b50*/  @!P2 STG.E.U8 desc[UR30][R10.64+0x1], R8 ;  /* 0x000001080a00a986 */ /* 0x0001e8000c10111e */
[----:B------:R-:W3:Y:S01]  /*27b60*/  @!P3 LDG.E.U8 R12, desc[UR30][R6.64] ;  /* 0x0000001e060cb981 */ /* 0x000ee2000c1e1100 */
[----:B0-----:R-:W0:Y:S01]  /*27b70*/  @!P3 LDC.64 R8, c[0x0][0x5c0] ;  /* 0x00017000ff08bb82 */ /* 0x001e220000000a00 */
[----:B------:R-:W-:Y:S01]  /*27b80*/  IMAD.U32 R13, RZ, RZ, UR9 ;  /* 0x00000009ff0d7e24 */ /* 0x000fe2000f8e00ff */
[----:B------:R-:W-:-:S02]  /*27b90*/  ISETP.LT.OR P2, PT, R29, 0x2, !P1 ;  /* 0x000000021d00780c */ /* 0x000fc40004f41670 */
[----:B---3--:R-:W-:Y:S01]  /*27ba0*/  LOP3.LUT R10, R12, 0xff, RZ, 0xc0, !PT ;  /* 0x000000ff0c0a7812 */ /* 0x008fe200078ec0ff */
[----:B------:R-:W-:-:S03]  /*27bb0*/  IMAD.U32 R12, RZ, RZ, UR10 ;  /* 0x0000000aff0c7e24 */ /* 0x000fc6000f8e00ff */
[----:B------:R-:W-:-:S05]  /*27bc0*/  F2FP.F16.E4M3.UNPACK_B R10, R10 ;  /* 0x0000000aff0a723e */ /* 0x000fca00020006ff */
[----:B------:R-:W-:Y:S01]  /*27bd0*/  HADD2.F32 R11, -RZ, R10.H0_H0 ;  /* 0x2000000aff0b7230 */ /* 0x000fe20000004100 */
[----:B------:R-:W-:-:S04]  /*27be0*/  @!P3 IADD3 R10, P4, P5, R12, UR8, R24 ;  /* 0x000000080c0abc10 */ /* 0x000fc8000fd9e018 */
[----:B------:R-:W-:Y:S01]  /*27bf0*/  FMUL R11, R11, UR17 ;  /* 0x000000110b0b7c20 */ /* 0x000fe20008400000 */
[----:B------:R-:W-:Y:S02]  /*27c00*/  @!P3 IADD3.X R12, R13, UR7, R30, P4, P5 ;  /* 0x000000070d0cbc10 */ /* 0x000fe4000a7ea41e */
[----:B0-----:R-:W-:Y:S01]  /*27c10*/  @!P3 IADD3 R8, P4, R10, R8, RZ ;  /* 0x000000080a08b210 */ /* 0x001fe20007f9e0ff */
[----:B--2---:R-:W-:Y:S02]  /*27c20*/  FFMA R10, R37, UR18, R11 ;  /* 0x00000012250a7c23 */ /* 0x004fe4000800000b */
[----:B------:R-:W2:Y:S02]  /*27c30*/  LDL.LU R37, [R1+0x3e8] ;  /* 0x0003e80001257983 */ /* 0x000ea40000300800 */
[----:B------:R-:W-:Y:S01]  /*27c40*/  @!P3 IMAD.X R9, R12, 0x1, R9, P4 ;  /* 0x000000010c09b824 */ /* 0x000fe200020e0609 */
[----:B------:R-:W-:Y:S01]  /*27c50*/  F2FP.SATFINITE.E4M3.F32.PACK_AB_MERGE_C R11, RZ, R10, RZ ;  /* 0x0000000aff0b723e */ /* 0x000fe200048070ff */
[----:B------:R-:W3:Y:S01]  /*27c60*/  LDL.LU R40, [R1+0x3ec] ;  /* 0x0003ec0001287983 */ /* 0x000ee20000300800 */
[----:B------:R-:W-:-:S03]  /*27c70*/  PRMT R10, RZ, 0x7610, R10 ;  /* 0x00007610ff0a7816 */ /* 0x000fc6000000000a */
[----:B------:R0:W-:Y:S04]  /*27c80*/  @!P3 STG.E.U8 desc[UR30][R8.64], R11 ;  /* 0x0000000b0800b986 */ /* 0x0001e8000c10111e */
[----:B------:R-:W4:Y:S01]  /*27c90*/  @!P2 LDG.E.U8 R10, desc[UR30][R6.64+0x1] ;  /* 0x0000011e060aa981 */ /* 0x000f22000c1e1100 */
[----:B0-----:R-:W0:Y:S01]  /*27ca0*/  @!P2 LDC.64 R8, c[0x0][0x5c0] ;  /* 0x00017000ff08ab82 */ /* 0x001e220000000a00 */
[----:B------:R-:W-:Y:S01]  /*27cb0*/  IMAD.U32 R12, RZ, RZ, UR10 ;  /* 0x0000000aff0c7e24 */ /* 0x000fe2000f8e00ff */
[----:B------:R-:W-:Y:S02]  /*27cc0*/  ISETP.LT.OR P3, PT, R29, 0x9, !P0 ;  /* 0x000000091d00780c */ /* 0x000fe40004761670 */
[----:B----4-:R-:W-:-:S04]  /*27cd0*/  LOP3.LUT R10, R10, 0xff, RZ, 0xc0, !PT ;  /* 0x000000ff0a0a7812 */ /* 0x010fc800078ec0ff */
[----:B------:R-:W-:-:S05]  /*27ce0*/  F2FP.F16.E4M3.UNPACK_B R10, R10 ;  /* 0x0000000aff0a723e */ /* 0x000fca00020006ff */
[----:B------:R-:W-:Y:S01]  /*27cf0*/  HADD2.F32 R11, -RZ, R10.H0_H0 ;  /* 0x2000000aff0b7230 */ /* 0x000fe20000004100 */
[----:B------:R-:W-:-:S04]  /*27d00*/  @!P2 IADD3 R10, P4, P5, R12, UR8, R24 ;  /* 0x000000080c0aac10 */ /* 0x000fc8000fd9e018 */
[----:B------:R-:W-:Y:S01]  /*27d10*/  FMUL R11, R11, UR17 ;  /* 0x000000110b0b7c20 */ /* 0x000fe20008400000 */
[----:B------:R-:W-:Y:S02]  /*27d20*/  @!P2 IADD3.X R12, R13, UR7, R30, P4, P5 ;  /* 0x000000070d0cac10 */ /* 0x000fe4000a7ea41e */
[----:B0-----:R-:W-:Y:S01]  /*27d30*/  @!P2 IADD3 R8, P4, R10, R8, RZ ;  /* 0x000000080a08a210 */ /* 0x001fe20007f9e0ff */
[----:B------:R-:W-:-:S04]  /*27d40*/  FFMA R10, R41, UR18, R11 ;  /* 0x00000012290a7c23 */ /* 0x000fc8000800000b */
[----:B------:R-:W-:Y:S01]  /*27d50*/  @!P2 IMAD.X R9, R12, 0x1, R9, P4 ;  /* 0x000000010c09a824 */ /* 0x000fe200020e0609 */
[----:B------:R-:W-:Y:S02]  /*27d60*/  F2FP.SATFINITE.E4M3.F32.PACK_AB_MERGE_C R11, RZ, R10, RZ ;  /* 0x0000000aff0b723e */ /* 0x000fe400048070ff */
[----:B------:R-:W-:-:S03]  /*27d70*/  PRMT R10, RZ, 0x7610, R10 ;  /* 0x00007610ff0a7816 */ /* 0x000fc6000000000a */
[----:B------:R0:W-:Y:S04]  /*27d80*/  @!P2 STG.E.U8 desc[UR30][R8.64+0x1], R11 ;  /* 0x0000010b0800a986 */ /* 0x0001e8000c10111e */
[----:B------:R-:W4:Y:S01]  /*27d90*/  @!P3 LDG.E.U8 R10, desc[UR30][R4.64+0x8] ;  /* 0x0000081e040ab981 */ /* 0x000f22000c1e1100 */
[----:B0-----:R-:W0:Y:S01]  /*27da0*/  @!P3 LDC.64 R8, c[0x0][0x5c0] ;  /* 0x00017000ff08bb82 */ /* 0x001e220000000a00 */
[----:B------:R-:W-:Y:S02]  /*27db0*/  ISETP.LT.OR P2, PT, R29, 0xa, !P0 ;  /* 0x0000000a1d00780c */ /* 0x000fe40004741670 */
[----:B0-----:R-:W-:-:S04]  /*27dc0*/  @!P3 IADD3 R8, P4, P5, R24, UR8, R8 ;  /* 0x000000081808bc10 */ /* 0x001fc8000fd9e008 */
[----:B------:R-:W-:Y:S02]  /*27dd0*/  @!P3 IADD3.X R9, R30, UR7, R9, P4, P5 ;  /* 0x000000071e09bc10 */ /* 0x000fe4000a7ea409 */
[----:B----4-:R-:W-:-:S04]  /*27de0*/  LOP3.LUT R10, R10, 0xff, RZ, 0xc0, !PT ;  /* 0x000000ff0a0a7812 */ /* 0x010fc800078ec0ff */
[----:B------:R-:W-:-:S05]  /*27df0*/  F2FP.F16.E4M3.UNPACK_B R10, R10 ;  /* 0x0000000aff0a723e */ /* 0x000fca00020006ff */
[----:B------:R-:W-:-:S05]  /*27e00*/  HADD2.F32 R10, -RZ, R10.H0_H0 ;  /* 0x2000000aff0a7230 */ /* 0x000fca0000004100 */
[----:B------:R-:W-:-:S04]  /*27e10*/  FMUL R10, R10, UR17 ;  /* 0x000000110a0a7c20 */ /* 0x000fc80008400000 */
[----:B--2---:R-:W-:Y:S02]  /*27e20*/  FFMA R10, R37, UR18, R10 ;  /* 0x00000012250a7c23 */ /* 0x004fe4000800000a */
[----:B------:R-:W2:Y:S03]  /*27e30*/  LDL.LU R37, [R1+0x3f0] ;  /* 0x0003f00001257983 */ /* 0x000ea60000300800 */
[----:B------:R-:W-:Y:S01]  /*27e40*/  F2FP.SATFINITE.E4M3.F32.PACK_AB_MERGE_C R11, RZ, R10, RZ ;  /* 0x0000000aff0b723e */ /* 0x000fe200048070ff */
[----:B------:R-:W-:Y:S01]  /*27e50*/  IMAD.U32 R12, RZ, RZ, UR10 ;  /* 0x0000000aff0c7e24 */ /* 0x000fe2000f8e00ff */
[----:B------:R-:W-:Y:S01]  /*27e60*/  PRMT R10, RZ, 0x7610, R10 ;  /* 0x00007610ff0a7816 */ /* 0x000fe2000000000a */
[----:B------:R-:W4:Y:S04]  /*27e70*/  LDL.LU R41, [R1+0x3f4] ;  /* 0x0003f40001297983 */ /* 0x000f280000300800 */
[----:B------:R0:W-:Y:S04]  /*27e80*/  @!P3 STG.E.U8 desc[UR30][R8.64+0x8], R11 ;  /* 0x0000080b0800b986 */ /* 0x0001e8000c10111e */
[----:B------:R-:W3:Y:S01]  /*27e90*/  @!P2 LDG.E.U8 R10, desc[UR30][R4.64+0x9] ;  /* 0x0000091e040aa981 */ /* 0x000ee2000c1e1100 */
[----:B0-----:R-:W0:Y:S01]  /*27ea0*/  @!P2 LDC.64 R8, c[0x0][0x5c0] ;  /* 0x00017000ff08ab82 */ /* 0x001e220000000a00 */
[----:B------:R-:W-:-:S02]  /*27eb0*/  ISETP.LT.OR P3, PT, R29, 0x9, !P1 ;  /* 0x000000091d00780c */ /* 0x000fc40004f61670 */
[----:B0-----:R-:W-:-:S04]  /*27ec0*/  @!P2 IADD3 R8, P4, P5, R24, UR8, R8 ;  /* 0x000000081808ac10 */ /* 0x001fc8000fd9e008 */
[----:B------:R-:W-:Y:S02]  /*27ed0*/  @!P2 IADD3.X R9, R30, UR7, R9, P4, P5 ;  /* 0x000000071e09ac10 */ /* 0x000fe4000a7ea409 */
[----:B---3--:R-:W-:-:S04]  /*27ee0*/  LOP3.LUT R10, R10, 0xff, RZ, 0xc0, !PT ;  /* 0x000000ff0a0a7812 */ /* 0x008fc800078ec0ff */
[----:B------:R-:W-:-:S05]  /*27ef0*/  F2FP.F16.E4M3.UNPACK_B R10, R10 ;  /* 0x0000000aff0a723e */ /* 0x000fca00020006ff */
[----:B------:R-:W-:-:S05]  /*27f00*/  HADD2.F32 R10, -RZ, R10.H0_H0 ;  /* 0x2000000aff0a7230 */ /* 0x000fca0000004100 */
[----:B------:R-:W-:-:S04]  /*27f10*/  FMUL R10, R10, UR17 ;  /* 0x000000110a0a7c20 */ /* 0x000fc80008400000 */
[----:B------:R-:W-:-:S05]  /*27f20*/  FFMA R10, R40, UR18, R10 ;  /* 0x00000012280a7c23 */ /* 0x000fca000800000a */
[----:B------:R-:W-:Y:S02]  /*27f30*/  F2FP.SATFINITE.E4M3.F32.PACK_AB_MERGE_C R11, RZ, R10, RZ ;  /* 0x0000000aff0b723e */ /* 0x000fe400048070ff */
[----:B------:R-:W-:-:S03]  /*27f40*/  PRMT R10, RZ, 0x7610, R10 ;  /* 0x00007610ff0a7816 */ /* 0x000fc6000000000a */
[----:B------:R0:W-:Y:S04]  /*27f50*/  @!P2 STG.E.U8 desc[UR30][R8.64+0x9], R11 ;  /* 0x0000090b0800a986 */ /* 0x0001e8000c10111e */
[----:B------:R-:W3:Y:S01]  /*27f60*/  @!P3 LDG.E.U8 R10, desc[UR30][R6.64+0x8] ;  /* 0x0000081e060ab981 */ /* 0x000ee2000c1e1100 */
[----:B0-----:R-:W0:Y:S01]  /*27f70*/  @!P3 LDC.64 R8, c[0x0][0x5c0] ;  /* 0x00017000ff08bb82 */ /* 0x001e220000000a00 */
[----:B------:R-:W-:Y:S02]  /*27f80*/  ISETP.LT.OR P2, PT, R29, 0xa, !P1 ;  /* 0x0000000a1d00780c */ /* 0x000fe40004f41670 */
[----:B---3--:R-:W-:-:S04]  /*27f90*/  LOP3.LUT R10, R10, 0xff, RZ, 0xc0, !PT ;  /* 0x000000ff0a0a7812 */ /* 0x008fc800078ec0ff */
        /* <DEDUP_REMOVED lines=990> */
[----:B------:R-:W-:Y:S02]  /*2bd80*/  @!P3 IADD3 R12, P4, P5, R12, UR8, R24 ;  /* 0x000000080c0cbc10 */ /* 0x000fe4000fd9e018 */
[----:B------:R-:W-:Y:S02]  /*2bd90*/  ISETP.LT.OR P2, PT, R29, 0x8a, !P1 ;  /* 0x0000008a1d00780c */ /* 0x000fe40004f41670 */
[----:B---3--:R-:W-:-:S04]  /*2bda0*/  LOP3.LUT R11, R10, 0xff, RZ, 0xc0, !PT ;  /* 0x000000ff0a0b7812 */ /* 0x008fc800078ec0ff */
[----:B------:R-:W-:Y:S01]  /*2bdb0*/  F2FP.F16.E4M3.UNPACK_B R11, R11 ;  /* 0x0000000bff0b723e */ /* 0x000fe200020006ff */
[----:B------:R-:W-:-:S04]  /*2bdc0*/  IMAD.U32 R10, RZ, RZ, UR9 ;  /* 0x00000009ff0a7e24 */ /* 0x000fc8000f8e00ff */
[----:B------:R-:W-:Y:S01]  /*2bdd0*/  HADD2.F32 R11, -RZ, R11.H0_H0 ;  /* 0x2000000bff0b7230 */ /* 0x000fe20000004100 */
[----:B------:R-:W-:-:S04]  /*2bde0*/  @!P3 IADD3.X R10, R10, UR7, R30, P4, P5 ;  /* 0x000000070a0abc10 */ /* 0x000fc8000a7ea41e */
[----:B------:R-:W-:Y:S01]  /*2bdf0*/  FMUL R11, R11, UR17 ;  /* 0x000000110b0b7c20 */ /* 0x000fe20008400000 */
[----:B0-----:R-:W-:-:S03]  /*2be00*/  @!P3 IADD3 R8, P4, R12, R8, RZ ;  /* 0x000000080c08b210 */ /* 0x001fc60007f9e0ff */
[----:B--2---:R-:W-:Y:S02]  /*2be10*/  FFMA R11, R37, UR18, R11 ;  /* 0x00000012250b7c23 */ /* 0x004fe4000800000b */
[----:B------:R-:W-:Y:S01]  /*2be20*/  @!P3 IMAD.X R9, R10, 0x1, R9, P4 ;  /* 0x000000010a09b824 */ /* 0x000fe200020e0609 */
[----:B------:R-:W-:Y:S01]  /*2be30*/  PRMT R10, RZ, 0x7610, R10 ;  /* 0x00007610ff0a7816 */ /* 0x000fe2000000000a */
[----:B------:R-:W-:Y:S01]  /*2be40*/  IMAD.U32 R12, RZ, RZ, UR10 ;  /* 0x0000000aff0c7e24 */ /* 0x000fe2000f8e00ff */
[----:B------:R-:W-:Y:S01]  /*2be50*/  F2FP.SATFINITE.E4M3.F32.PACK_AB_MERGE_C R11, RZ, R11, RZ ;  /* 0x0000000bff0b723e */ /* 0x000fe200048070ff */
[----:B------:R-:W2:Y:S04]  /*2be60*/  LDL.LU R37, [R1+0x4f8] ;  /* 0x0004f80001257983 */ /* 0x000ea80000300800 */
[----:B------:R0:W-:Y:S04]  /*2be70*/  @!P3 STG.E.U8 desc[UR30][R8.64+0x88], R11 ;  /* 0x0000880b0800b986 */ /* 0x0001e8000c10111e */
[----:B------:R-:W3:Y:S01]  /*2be80*/  @!P2 LDG.E.U8 R10, desc[UR30][R6.64+0x89] ;  /* 0x0000891e060aa981 */ /* 0x000ee2000c1e1100 */
[----:B------:R-:W-:-:S03]  /*2be90*/  @!P2 IADD3 R12, P4, P5, R12, UR8, R24 ;  /* 0x000000080c0cac10 */ /* 0x000fc6000fd9e018 */
[----:B------:R-:W2:Y:S01]  /*2bea0*/  LDL.LU R40, [R1+0x4fc] ;  /* 0x0004fc0001287983 */ /* 0x000ea20000300800 */
[----:B0-----:R-:W0:Y:S01]  /*2beb0*/  @!P2 LDC.64 R8, c[0x0][0x5c0] ;  /* 0x00017000ff08ab82 */ /* 0x001e220000000a00 */
[----:B------:R-:W-:Y:S01]  /*2bec0*/  IMAD.U32 R11, RZ, RZ, UR9 ;  /* 0x00000009ff0b7e24 */ /* 0x000fe2000f8e00ff */
[----:B------:R-:W-:-:S04]  /*2bed0*/  ISETP.LT.OR P3, PT, R29, 0x91, !P0 ;  /* 0x000000911d00780c */ /* 0x000fc80004761670 */
[----:B------:R-:W-:Y:S02]  /*2bee0*/  @!P2 IADD3.X R11, R11, UR7, R30, P4, P5 ;  /* 0x000000070b0bac10 */ /* 0x000fe4000a7ea41e */
[----:B0-----:R-:W-:-:S05]  /*2bef0*/  @!P2 IADD3 R8, P4, R12, R8, RZ ;  /* 0x000000080c08a210 */ /* 0x001fca0007f9e0ff */
[----:B------:R-:W-:Y:S01]  /*2bf00*/  @!P2 IMAD.X R9, R11, 0x1, R9, P4 ;  /* 0x000000010b09a824 */ /* 0x000fe200020e0609 */
[----:B---3--:R-:W-:-:S04]  /*2bf10*/  LOP3.LUT R10, R10, 0xff, RZ, 0xc0, !PT ;  /* 0x000000ff0a0a7812 */ /* 0x008fc800078ec0ff */
[----:B------:R-:W-:-:S05]  /*2bf20*/  F2FP.F16.E4M3.UNPACK_B R10, R10 ;  /* 0x0000000aff0a723e */ /* 0x000fca00020006ff */
[----:B------:R-:W-:-:S05]  /*2bf30*/  HADD2.F32 R10, -RZ, R10.H0_H0 ;  /* 0x2000000aff0a7230 */ /* 0x000fca0000004100 */
[----:B------:R-:W-:-:S04]  /*2bf40*/  FMUL R10, R10, UR17 ;  /* 0x000000110a0a7c20 */ /* 0x000fc80008400000 */
[----:B----4-:R-:W-:-:S05]  /*2bf50*/  FFMA R10, R41, UR18, R10 ;  /* 0x00000012290a7c23 */ /* 0x010fca000800000a */
[----:B------:R-:W-:Y:S02]  /*2bf60*/  F2FP.SATFINITE.E4M3.F32.PACK_AB_MERGE_C R11, RZ, R10, RZ ;  /* 0x0000000aff0b723e */ /* 0x000fe400048070ff */
[----:B------:R-:W-:-:S03]  /*2bf70*/  PRMT R10, RZ, 0x7610, R10 ;  /* 0x00007610ff0a7816 */ /* 0x000fc6000000000a */
[----:B------:R0:W-:Y:S04]  /*2bf80*/  @!P2 STG.E.U8 desc[UR30][R8.64+0x89], R11 ;  /* 0x0000890b0800a986 */ /* 0x0001e8000c10111e */
[----:B------:R-:W3:Y:S01]  /*2bf90*/  @!P3 LDG.E.U8 R10, desc[UR30][R4.64+0x90] ;  /* 0x0000901e040ab981 */ /* 0x000ee2000c1e1100 */
[----:B0-----:R-:W0:Y:S01]  /*2bfa0*/  @!P3 LDC.64 R8, c[0x0][0x5c0] ;  /* 0x00017000ff08bb82 */ /* 0x001e220000000a00 */
[----:B------:R-:W-:Y:S02]  /*2bfb0*/  ISETP.LT.OR P2, PT, R29, 0x92, !P0 ;  /* 0x000000921d00780c */ /* 0x000fe40004741670 */
[----:B0-----:R-:W-:-:S04]  /*2bfc0*/  @!P3 IADD3 R8, P4, P5, R24, UR8, R8 ;  /* 0x000000081808bc10 */ /* 0x001fc8000fd9e008 */
[----:B------:R-:W-:Y:S02]  /*2bfd0*/  @!P3 IADD3.X R9, R30, UR7, R9, P4, P5 ;  /* 0x000000071e09bc10 */ /* 0x000fe4000a7ea409 */
[----:B---3--:R-:W-:-:S04]  /*2bfe0*/  LOP3.LUT R10, R10, 0xff, RZ, 0xc0, !PT ;  /* 0x000000ff0a0a7812 */ /* 0x008fc800078ec0ff */
        /* <DEDUP_REMOVED lines=8> */
[----:B------:R-:W3:Y:S04]  /*2c070*/  LDL.LU R41, [R1+0x504] ;  /* 0x0005040001297983 */ /* 0x000ee80000300800 */
[----:B------:R0:W-:Y:S04]  /*2c080*/  @!P3 STG.E.U8 desc[UR30][R8.64+0x90], R11 ;  /* 0x0000900b0800b986 */ /* 0x0001e8000c10111e */
[----:B------:R-:W4:Y:S01]  /*2c090*/  @!P2 LDG.E.U8 R10, desc[UR30][R4.64+0x91] ;  /* 0x0000911e040aa981 */ /* 0x000f22000c1e1100 */
[----:B0-----:R-:W0:Y:S01]  /*2c0a0*/  @!P2 LDC.64 R8, c[0x0][0x5c0] ;  /* 0x00017000ff08ab82 */ /* 0x001e220000000a00 */
[----:B------:R-:W-:-:S02]  /*2c0b0*/  ISETP.LT.OR P3, PT, R29, 0x91, !P1 ;  /* 0x000000911d00780c */ /* 0x000fc40004f61670 */
[----:B0-----:R-:W-:-:S04]  /*2c0c0*/  @!P2 IADD3 R8, P4, P5, R24, UR8, R8 ;  /* 0x000000081808ac10 */ /* 0x001fc8000fd9e008 */
[----:B------:R-:W-:Y:S02]  /*2c0d0*/  @!P2 IADD3.X R9, R30, UR7, R9, P4, P5 ;  /* 0x000000071e09ac10 */ /* 0x000fe4000a7ea409 */
[----:B----4-:R-:W-:-:S04]  /*2c0e0*/  LOP3.LUT R10, R10, 0xff, RZ, 0xc0, !PT ;  /* 0x000000ff0a0a7812 */ /* 0x010fc800078ec0ff */
[----:B------:R-:W-:-:S05]  /*2c0f0*/  F2FP.F16.E4M3.UNPACK_B R10, R10 ;  /* 0x0000000aff0a723e */ /* 0x000fca00020006ff */
[----:B------:R-:W-:-:S05]  /*2c100*/  HADD2.F32 R10, -RZ, R10.H0_H0 ;  /* 0x2000000aff0a7230 */ /* 0x000fca0000004100 */
[----:B------:R-:W-:-:S04]  /*2c110*/  FMUL R10, R10, UR17 ;  /* 0x000000110a0a7c20 */ /* 0x000fc80008400000 */
[----:B------:R-:W-:-:S05]  /*2c120*/  FFMA R10, R40, UR18, R10 ;  /* 0x00000012280a7c23 */ /* 0x000fca000800000a */
[----:B------:R-:W-:Y:S02]  /*2c130*/  F2FP.SATFINITE.E4M3.F32.PACK_AB_MERGE_C R11, RZ, R10, RZ ;  /* 0x0000000aff0b723e */ /* 0x000fe400048070ff */
[----:B------:R-:W-:-:S03]  /*2c140*/  PRMT R10, RZ, 0x7610, R10 ;  /* 0x00007610ff0a7816 */ /* 0x000fc6000000000a */
[----:B------:R0:W-:Y:S04]  /*2c150*/  @!P2 STG.E.U8 desc[UR30][R8.64+0x91], R11 ;  /* 0x0000910b0800a986 */ /* 0x0001e8000c10111e */
[----:B------:R-:W4:Y:S01]  /*2c160*/  @!P3 LDG.E.U8 R10, desc[UR30][R6.64+0x90] ;  /* 0x0000901e060ab981 */ /* 0x000f22000c1e1100 */
[----:B0-----:R-:W0:Y:S01]  /*2c170*/  @!P3 LDC.64 R8, c[0x0][0x5c0] ;  /* 0x00017000ff08bb82 */ /* 0x001e220000000a00 */
[----:B------:R-:W-:Y:S01]  /*2c180*/  IMAD.U32 R11, RZ, RZ, UR9 ;  /* 0x00000009ff0b7e24 */ /* 0x000fe2000f8e00ff */
[----:B------:R-:W-:Y:S02]  /*2c190*/  @!P3 IADD3 R12, P4, P5, R12, UR8, R24 ;  /* 0x000000080c0cbc10 */ /* 0x000fe4000fd9e018 */
[----:B------:R-:W-:Y:S02]  /*2c1a0*/  ISETP.LT.OR P2, PT, R29, 0x92, !P1 ;  /* 0x000000921d00780c */ /* 0x000fe40004f41670 */
[----:B------:R-:W-:-:S02]  /*2c1b0*/  @!P3 IADD3.X R11, R11, UR7, R30, P4, P5 ;  /* 0x000000070b0bbc10 */ /* 0x000fc4000a7ea41e */
[----:B0-----:R-:W-:-:S05]  /*2c1c0*/  @!P3 IADD3 R8, P4, R12, R8, RZ ;  /* 0x000000080c08b210 */ /* 0x001fca0007f9e0ff */
[----:B------:R-:W-:Y:S01]  /*2c1d0*/  @!P3 IMAD.X R9, R11, 0x1, R9, P4 ;  /* 0x000000010b09b824 */ /* 0x000fe200020e0609 */
[----:B----4-:R-:W-:-:S04]  /*2c1e0*/  LOP3.LUT R10, R10, 0xff, RZ, 0xc0, !PT ;  /* 0x000000ff0a0a7812 */ /* 0x010fc800078ec0ff */
[----:B------:R-:W-:-:S05]  /*2c1f0*/  F2FP.F16.E4M3.UNPACK_B R10, R10 ;  /* 0x0000000aff0a723e */ /* 0x000fca00020006ff */
[----:B------:R-:W-:-:S05]  /*2c200*/  HADD2.F32 R10, -RZ, R10.H0_H0 ;  /* 0x2000000aff0a7230 */ /* 0x000fca0000004100 */
[----:B------:R-:W-:-:S04]  /*2c210*/  FMUL R10, R10, UR17 ;  /* 0x000000110a0a7c20 */ /* 0x000fc80008400000 */
[----:B--2---:R-:W-:Y:S01]  /*2c220*/  FFMA R10, R37, UR18, R10 ;  /* 0x00000012250a7c23 */ /* 0x004fe2000800000a */
[----:B------:R-:W-:Y:S01]  /*2c230*/  IMAD.U32 R12, RZ, RZ, UR10 ;  /* 0x0000000aff0c7e24 */ /* 0x000fe2000f8e00ff */
[----:B------:R-:W2:Y:S03]  /*2c240*/  LDL.LU R37, [R1+0x508] ;  /* 0x0005080001257983 */ /* 0x000ea60000300800 */
[----:B------:R-:W-:Y:S01]  /*2c250*/  F2FP.SATFINITE.E4M3.F32.PACK_AB_MERGE_C R11, RZ, R10, RZ ;  /* 0x0000000aff0b723e */ /* 0x000fe200048070ff */
[----:B------:R-:W4:Y:S01]  /*2c260*/  LDL.LU R40, [R1+0x50c] ;  /* 0x00050c0001287983 */ /* 0x000f220000300800 */
[----:B------:R-:W-:-:S03]  /*2c270*/  PRMT R10, RZ, 0x7610, R10 ;  /* 0x00007610ff0a7816 */ /* 0x000fc6000000000a */
[----:B------:R0:W-:Y:S04]  /*2c280*/  @!P3 STG.E.U8 desc[UR30][R8.64+0x90], R11 ;  /* 0x0000900b0800b986 */ /* 0x0001e8000c10111e */
[----:B------:R-:W3:Y:S01]  /*2c290*/  @!P2 LDG.E.U8 R10, desc[UR30][R6.64+0x91] ;  /* 0x0000911e060aa981 */ /* 0x000ee2000c1e1100 */
[----:B0-----:R-:W0:Y:S01]  /*2c2a0*/  @!P2 LDC.64 R8, c[0x0][0x5c0] ;  /* 0x00017000ff08ab82 */ /* 0x001e220000000a00 */
[----:B------:R-:W-:Y:S01]  /*2c2b0*/  IMAD.U32 R11, RZ, RZ, UR9 ;  /* 0x00000009ff0b7e24 */ /* 0x000fe2000f8e00ff */
[----:B------:R-:W-:Y:S02]  /*2c2c0*/  @!P2 IADD3 R12, P4, P5, R12, UR8, R24 ;  /* 0x000000080c0cac10 */ /* 0x000fe4000fd9e018 */
[----:B------:R-:W-:Y:S02]  /*2c2d0*/  ISETP.LT.OR P3, PT, R29, 0x99, !P0 ;  /* 0x000000991d00780c */ /* 0x000fe40004761670 */
[----:B------:R-:W-:-:S02]  /*2c2e0*/  @!P2 IADD3.X R11, R11, UR7, R30, P4, P5 ;  /* 0x000000070b0bac10 */ /* 0x000fc4000a7ea41e */
[----:B0-----:R-:W-:-:S05]  /*2c2f0*/  @!P2 IADD3 R8, P4, R12, R8, RZ ;  /* 0x000000080c08a210 */ /* 0x001fca0007f9e0ff */
[----:B------:R-:W-:Y:S01]  /*2c300*/  @!P2 IMAD.X R9, R11, 0x1, R9, P4 ;  /* 0x000000010b09a824 */ /* 0x000fe200020e0609 */
        /* <DEDUP_REMOVED lines=59> */
[----:B------:R-:W-:-:S02]  /*2c6c0*/  @!P2 IADD3 R11, P4, P5, R11, UR8, R24 ;  /* 0x000000080b0bac10 */ /* 0x000fc4000fd9e018 */
[----:B------:R-:W-:Y:S02]  /*2c6d0*/  ISETP.LT.OR P3, PT, R29, 0xa1, !P0 ;  /* 0x000000a11d00780c */ /* 0x000fe40004761670 */
[----:B------:R-:W-:Y:S02]  /*2c6e0*/  @!P2 IADD3.X R12, R13, UR7, R30, P4, P5 ;  /* 0x000000070d0cac10 */ /* 0x000fe4000a7ea41e */
        /* <DEDUP_REMOVED lines=24> */
[----:B------:R-:W-:Y:S01]  /*2c870*/  IMAD.U32 R15, RZ, RZ, UR9 ;  /* 0x00000009ff0f7e24 */ /* 0x000fe2000f8e00ff */
        /* <DEDUP_REMOVED lines=73> */
[----:B------:R-:W-:Y:S01]  /*2cd10*/  FFMA R10, R40, UR18, R10 ;  /* 0x00000012280a7c23 */ /* 0x000fe2000800000a */
[----:B------:R-:W-:Y:S01]  /*2cd20*/  @!P3 IADD3 R13, P4, P5, R13, UR8, R24 ;  /* 0x000000080d0dbc10 */ /* 0x000fe2000fd9e018 */
[----:B------:R-:W4:Y:S03]  /*2cd30*/  LDL.LU R40, [R1+0x538] ;  /* 0x0005380001287983 */ /* 0x000f260000300800 */
[----:B------:R-:W-:Y:S02]  /*2cd40*/  F2FP.SATFINITE.E4M3.F32.PACK_AB_MERGE_C R11, RZ, R10, RZ ;  /* 0x0000000aff0b723e */ /* 0x000fe400048070ff */
[----:B------:R-:W-:-:S03]  /*2cd50*/  PRMT R10, RZ, 0x7610, R10 ;  /* 0x00007610ff0a7816 */ /* 0x000fc6000000000a */
[----:B------:R0:W-:Y:S04]  /*2cd60*/  @!P2 STG.E.U8 desc[UR30][R8.64+0xa9], R11 ;  /* 0x0000a90b0800a986 */ /* 0x0001e8000c10111e */
[----:B------:R-:W2:Y:S01]  /*2cd70*/  @!P3 LDG.E.U8 R10, desc[UR30][R6.64+0xa8] ;  /* 0x0000a81e060ab981 */ /* 0x000ea2000c1e1100 */
[----:B0-----:R-:W0:Y:S01]  /*2cd80*/  @!P3 LDC.64 R8, c[0x0][0x5c0] ;  /* 0x00017000ff08bb82 */ /* 0x001e220000000a00 */
[----:B------:R-:W-:Y:S02]  /*2cd90*/  ISETP.LT.OR P2, PT, R29, 0xaa, !P1 ;  /* 0x000000aa1d00780c */ /* 0x000fe40004f41670 */
[----:B------:R-:W-:Y:S02]  /*2cda0*/  @!P3 IADD3.X R12, R15, UR7, R30, P4, P5 ;  /* 0x000000070f0cbc10 */ /* 0x000fe4000a7ea41e */
[----:B0-----:R-:W-:-:S05]  /*2cdb0*/  @!P3 IADD3 R8, P4, R13, R8, RZ ;  /* 0x000000080d08b210 */ /* 0x001fca0007f9e0ff */
[----:B------:R-:W-:Y:S01]  /*2cdc0*/  @!P3 IMAD.X R9, R12, 0x1, R9, P4 ;  /* 0x000000010c09b824 */ /* 0x000fe200020e0609 */
[----:B--2---:R-:W-:-:S04]  /*2cdd0*/  LOP3.LUT R10, R10, 0xff, RZ, 0xc0, !PT ;  /* 0x000000ff0a0a7812 */ /* 0x004fc800078ec0ff */
[----:B------:R-:W-:-:S05]  /*2cde0*/  F2FP.F16.E4M3.UNPACK_B R10, R10 ;  /* 0x0000000aff0a723e */ /* 0x000fca00020006ff */
[----:B------:R-:W-:-:S05]  /*2cdf0*/  HADD2.F32 R10, -RZ, R10.H0_H0 ;  /* 0x2000000aff0a7230 */ /* 0x000fca0000004100 */
[----:B------:R-:W-:-:S04]  /*2ce00*/  FMUL R10, R10, UR17 ;  /* 0x000000110a0a7c20 */ /* 0x000fc80008400000 */
[----:B------:R-:W-:Y:S01]  /*2ce10*/  FFMA R10, R37, UR18, R10 ;  /* 0x00000012250a7c23 */ /* 0x000fe2000800000a */
[----:B------:R-:W-:Y:S01]  /*2ce20*/  IMAD.U32 R13, RZ, RZ, UR10 ;  /* 0x0000000aff0d7e24 */ /* 0x000fe2000f8e00ff */
[----:B------:R-:W2:Y:S03]  /*2ce30*/  LDL.LU R37, [R1+0x53c] ;  /* 0x00053c0001257983 */ /* 0x000ea60000300800 */
[----:B------:R-:W-:Y:S02]  /*2ce40*/  F2FP.SATFINITE.E4M3.F32.PACK_AB_MERGE_C R11, RZ, R10, RZ ;  /* 0x0000000aff0b723e */ /* 0x000fe400048070ff */
        /* <DEDUP_REMOVED lines=26> */
[----:B----4-:R-:W-:Y:S02]  /*2cff0*/  FFMA R10, R40, UR18, R10 ;  /* 0x00000012280a7c23 */ /* 0x010fe4000800000a */
[----:B------:R-:W3:Y:S03]  /*2d000*/  LDL.LU R40, [R1+0x540] ;  /* 0x0005400001287983 */ /* 0x000ee60000300800 */
        /* <DEDUP_REMOVED lines=30> */
[----:B------:R-:W-:Y:S01]  /*2d1f0*/  FFMA R10, R40, UR18, R10 ;  /* 0x00000012280a7c23 */ /* 0x000fe2000800000a */
[----:B------:R-:W-:Y:S01]  /*2d200*/  IMAD.U32 R13, RZ, RZ, UR10 ;  /* 0x0000000aff0d7e24 */ /* 0x000fe2000f8e00ff */
[----:B------:R-:W3:Y:S03]  /*2d210*/  LDL.LU R40, [R1+0x54c] ;  /* 0x00054c0001287983 */ /* 0x000ee60000300800 */
[----:B------:R-:W-:Y:S02]  /*2d220*/  F2FP.SATFINITE.E4M3.F32.PACK_AB_MERGE_C R11, RZ, R10, RZ ;  /* 0x0000000aff0b723e */ /* 0x000fe400048070ff */
[----:B------:R-:W-:-:S03]  /*2d230*/  PRMT R10, RZ, 0x7610, R10 ;  /* 0x00007610ff0a7816 */ /* 0x000fc6000000000a */
[----:B------:R0:W-:Y:S04]  /*2d240*/  @!P3 STG.E.U8 desc[UR30][R8.64+0xb0], R11 ;  /* 0x0000b00b0800b986 */ /* 0x0001e8000c10111e */
[----:B------:R-:W2:Y:S01]  /*2d250*/  @!P2 LDG.E.U8 R10, desc[UR30][R6.64+0xb1] ;  /* 0x0000b11e060aa981 */ /* 0x000ea2000c1e1100 */
[----:B0-----:R-:W0:Y:S01]  /*2d260*/  @!P2 LDC.64 R8, c[0x0][0x5c0] ;  /* 0x00017000ff08ab82 */ /* 0x001e220000000a00 */
[----:B------:R-:W-:Y:S02]  /*2d270*/  @!P2 IADD3 R13, P4, P5, R13, UR8, R24 ;  /* 0x000000080d0dac10 */ /* 0x000fe4000fd9e018 */
[----:B------:R-:W-:Y:S02]  /*2d280*/  ISETP.LT.OR P3, PT, R29, 0xb9, !P0 ;  /* 0x000000b91d00780c */ /* 0x000fe40004761670 */
[----:B------:R-:W-:-:S02]  /*2d290*/  @!P2 IADD3.X R12, R15, UR7, R30, P4, P5 ;  /* 0x000000070f0cac10 */ /* 0x000fc4000a7ea41e */
[----:B0-----:R-:W-:-:S05]  /*2d2a0*/  @!P2 IADD3 R8, P4, R13, R8, RZ ;  /* 0x000000080d08a210 */ /* 0x001fca0007f9e0ff */
[----:B------:R-:W-:Y:S01]  /*2d2b0*/  @!P2 IMAD.X R9, R12, 0x1, R9, P4 ;  /* 0x000000010c09a824 */ /* 0x000fe200020e0609 */
[----:B--2---:R-:W-:-:S04]  /*2d2c0*/  LOP3.LUT R10, R10, 0xff, RZ, 0xc0, !PT ;  /* 0x000000ff0a0a7812 */ /* 0x004fc800078ec0ff */
[----:B------:R-:W-:-:S05]  /*2d2d0*/  F2FP.F16.E4M3.UNPACK_B R10, R10 ;  /* 0x0000000aff0a723e */ /* 0x000fca00020006ff */
[----:B------:R-:W-:-:S05]  /*2d2e0*/  HADD2.F32 R10, -RZ, R10.H0_H0 ;  /* 0x2000000aff0a7230 */ /* 0x000fca0000004100 */
[----:B------:R-:W-:-:S04]  /*2d2f0*/  FMUL R10, R10, UR17 ;  /* 0x000000110a0a7c20 */ /* 0x000fc80008400000 */
[----:B------:R-:W-:Y:S01]  /*2d300*/  FFMA R10, R37, UR18, R10 ;  /* 0x00000012250a7c23 */ /* 0x000fe2000800000a */
[----:B------:R-:W-:Y:S01]  /*2d310*/  ISETP.LT.OR P0, PT, R29, 0xba, !P0 ;  /* 0x000000ba1d00780c */ /* 0x000fe20004701670 */
[----:B------:R-:W2:Y:S03]  /*2d320*/  LDL.LU R37, [R1+0x550] ;  /* 0x0005500001257983 */ /* 0x000ea60000300800 */
[----:B------:R-:W-:Y:S02]  /*2d330*/  F2FP.SATFINITE.E4M3.F32.PACK_AB_MERGE_C R11, RZ, R10, RZ ;  /* 0x0000000aff0b723e */ /* 0x000fe400048070ff */
[----:B------:R-:W-:-:S03]  /*2d340*/  PRMT R10, RZ, 0x7610, R10 ;  /* 0x00007610ff0a7816 */ /* 0x000fc6000000000a */
[----:B------:R0:W-:Y:S04]  /*2d350*/  @!P2 STG.E.U8 desc[UR30][R8.64+0xb1], R11 ;  /* 0x0000b10b0800a986 */ /* 0x0001e8000c10111e */
[----:B------:R-:W4:Y:S01]  /*2d360*/  @!P3 LDG.E.U8 R10, desc[UR30][R4.64+0xb8] ;  /* 0x0000b81e040ab981 */ /* 0x000f22000c1e1100 */
[----:B0-----:R-:W0:Y:S02]  /*2d370*/  @!P3 LDC.64 R8, c[0x0][0x5c0] ;  /* 0x00017000ff08bb82 */ /* 0x001e240000000a00 */
        /* <DEDUP_REMOVED lines=10> */
[----:B------:R1:W4:Y:S02]  /*2d420*/  @!P0 LDG.E.U8 R10, desc[UR30][R4.64+0xb9] ;  /* 0x0000b91e040a8981 */ /* 0x000324000c1e1100 */
[----:B-1----:R-:W1:Y:S01]  /*2d430*/  @!P0 LDC.64 R4, c[0x0][0x5c0] ;  /* 0x00017000ff048b82 */ /* 0x002e620000000a00 */
[----:B------:R-:W-:Y:S02]  /*2d440*/  ISETP.LT.OR P2, PT, R29, 0xb9, !P1 ;  /* 0x000000b91d00780c */ /* 0x000fe40004f41670 */
[----:B0-----:R-:W-:Y:S02]  /*2d450*/  PRMT R8, RZ, 0x7610, R8 ;  /* 0x00007610ff087816 */ /* 0x001fe40000000008 */
[----:B-1----:R-:W-:-:S04]  /*2d460*/  @!P0 IADD3 R4, P3, P4, R24, UR8, R4 ;  /* 0x0000000818048c10 */ /* 0x002fc8000fc7e004 */
[----:B------:R-:W-:Y:S02]  /*2d470*/  @!P0 IADD3.X R5, R30, UR7, R5, P3, P4 ;  /* 0x000000071e058c10 */ /* 0x000fe40009fe8405 */
[----:B----4-:R-:W-:-:S04]  /*2d480*/  LOP3.LUT R10, R10, 0xff, RZ, 0xc0, !PT ;  /* 0x000000ff0a0a7812 */ /* 0x010fc800078ec0ff */
[----:B------:R-:W-:-:S05]  /*2d490*/  F2FP.F16.E4M3.UNPACK_B R10, R10 ;  /* 0x0000000aff0a723e */ /* 0x000fca00020006ff */
[----:B------:R-:W-:-:S05]  /*2d4a0*/  HADD2.F32 R10, -RZ, R10.H0_H0 ;  /* 0x2000000aff0a7230 */ /* 0x000fca0000004100 */
[----:B------:R-:W-:-:S04]  /*2d4b0*/  FMUL R10, R10, UR17 ;  /* 0x000000110a0a7c20 */ /* 0x000fc80008400000 */
[----:B---3--:R-:W-:Y:S01]  /*2d4c0*/  FFMA R10, R40, UR18, R10 ;  /* 0x00000012280a7c23 */ /* 0x008fe2000800000a */
[----:B------:R-:W-:Y:S02]  /*2d4d0*/  IMAD.U32 R11, RZ, RZ, UR10 ;  /* 0x0000000aff0b7e24 */ /* 0x000fe4000f8e00ff */
[----:B------:R-:W-:Y:S01]  /*2d4e0*/  IMAD.U32 R13, RZ, RZ, UR9 ;  /* 0x00000009ff0d7e24 */ /* 0x000fe2000f8e00ff */
[----:B------:R-:W-:Y:S01]  /*2d4f0*/  ISETP.LT.OR P1, PT, R29, 0xba, !P1 ;  /* 0x000000ba1d00780c */ /* 0x000fe20004f21670 */
[----:B------:R-:W3:Y:S01]  /*2d500*/  LDL.LU R40, [R1+0x554] ;  /* 0x0005540001287983 */ /* 0x000ee20000300800 */
[----:B------:R-:W-:-:S05]  /*2d510*/  F2FP.SATFINITE.E4M3.F32.PACK_AB_MERGE_C R9, RZ, R10, RZ ;  /* 0x0000000aff09723e */ /* 0x000fca00048070ff */
[----:B------:R0:W-:Y:S04]  /*2d520*/  @!P0 STG.E.U8 desc[UR30][R4.64+0xb9], R9 ;  /* 0x0000b90904008986 */ /* 0x0001e8000c10111e */
[----:B------:R-:W4:Y:S01]  /*2d530*/  @!P2 LDG.E.U8 R8, desc[UR30][R6.64+0xb8] ;  /* 0x0000b81e0608a981 */ /* 0x000f22000c1e1100 */
[----:B0-----:R-:W0:Y:S01]  /*2d540*/  @!P2 LDC.64 R4, c[0x0][0x5c0] ;  /* 0x00017000ff04ab82 */ /* 0x001e220000000a00 */
[----:B------:R-:W-:-:S04]  /*2d550*/  @!P2 IADD3 R11, P0, P3, R11, UR8, R24 ;  /* 0x000000080b0bac10 */ /* 0x000fc8000fb1e018 */
[----:B------:R-:W-:Y:S02]  /*2d560*/  @!P2 IADD3.X R10, R13, UR7, R30, P0, P3 ;  /* 0x000000070d0aac10 */ /* 0x000fe400087e641e */
[----:B0-----:R-:W-:-:S05]  /*2d570*/  @!P2 IADD3 R4, P4, R11, R4, RZ ;  /* 0x000000040b04a210 */ /* 0x001fca0007f9e0ff */
[----:B------:R-:W-:Y:S01]  /*2d580*/  @!P2 IMAD.X R5, R10, 0x1, R5, P4 ;  /* 0x000000010a05a824 */ /* 0x000fe200020e0605 */
[----:B----4-:R-:W-:-:S04]  /*2d590*/  LOP3.LUT R8, R8, 0xff, RZ, 0xc0, !PT ;  /* 0x000000ff08087812 */ /* 0x010fc800078ec0ff */
[----:B------:R-:W-:-:S05]  /*2d5a0*/  F2FP.F16.E4M3.UNPACK_B R8, R8 ;  /* 0x00000008ff08723e */ /* 0x000fca00020006ff */
[----:B------:R-:W-:-:S05]  /*2d5b0*/  HADD2.F32 R8, -RZ, R8.H0_H0 ;  /* 0x20000008ff087230 */ /* 0x000fca0000004100 */
[----:B------:R-:W-:-:S04]  /*2d5c0*/  FMUL R8, R8, UR17 ;  /* 0x0000001108087c20 */ /* 0x000fc80008400000 */
[----:B--2---:R-:W-:Y:S01]  /*2d5d0*/  FFMA R8, R37, UR18, R8 ;  /* 0x0000001225087c23 */ /* 0x004fe20008000008 */
[----:B------:R-:W-:Y:S01]  /*2d5e0*/  IADD3 R9, P0, R36, 0x100, RZ ;  /* 0x0000010024097810 */ /* 0x000fe20007f1e0ff */
[----:B------:R-:W-:Y:S01]  /*2d5f0*/  IMAD.U32 R13, RZ, RZ, UR10 ;  /* 0x0000000aff0d7e24 */ /* 0x000fe2000f8e00ff */
[----:B------:R-:W2:Y:S02]  /*2d600*/  LDL.LU R37, [R1+0x558] ;  /* 0x0005580001257983 */ /* 0x000ea40000300800 */
[----:B------:R-:W-:Y:S02]  /*2d610*/  F2FP.SATFINITE.E4M3.F32.PACK_AB_MERGE_C R11, RZ, R8, RZ ;  /* 0x00000008ff0b723e */ /* 0x000fe400048070ff */
[----:B------:R-:W-:-:S03]  /*2d620*/  PRMT R8, RZ, 0x7610, R8 ;  /* 0x00007610ff087816 */ /* 0x000fc60000000008 */
[----:B------:R0:W-:Y:S04]  /*2d630*/  @!P2 STG.E.U8 desc[UR30][R4.64+0xb8], R11 ;  /* 0x0000b80b0400a986 */ /* 0x0001e8000c10111e */
[----:B------:R1:W4:Y:S02]  /*2d640*/  @!P1 LDG.E.U8 R8, desc[UR30][R6.64+0xb9] ;  /* 0x0000b91e06089981 */ /* 0x000324000c1e1100 */
[----:B-1----:R-:W1:Y:S01]  /*2d650*/  @!P1 LDC.64 R6, c[0x0][0x5c0] ;  /* 0x00017000ff069b82 */ /* 0x002e620000000a00 */
[----:B------:R-:W-:Y:S01]  /*2d660*/  IMAD.X R10, RZ, RZ, R39, P0 ;  /* 0x000000ffff0a7224 */ /* 0x000fe200000e0627 */
[----:B------:R-:W-:Y:S02]  /*2d670*/  ISETP.GE.AND P0, PT, R28, 0x101, PT ;  /* 0x000001011c00780c */ /* 0x000fe40003f06270 */
[----:B0-----:R-:W-:Y:S01]  /*2d680*/  @!P1 IADD3 R11, P4, P5, R13, UR8, R24 ;  /* 0x000000080d0b9c10 */ /* 0x001fe2000fd9e018 */
[----:B------:R-:W-:Y:S01]  /*2d690*/  IMAD.U32 R13, RZ, RZ, UR9 ;  /* 0x00000009ff0d7e24 */ /* 0x000fe2000f8e00ff */
[----:B------:R-:W-:Y:S01]  /*2d6a0*/  ISETP.LT.OR P2, PT, R29, 0x1, !P0 ;  /* 0x000000011d00780c */ /* 0x000fe20004741670 */
[----:B------:R-:W-:-:S02]  /*2d6b0*/  IMAD R10, R10, UR20, RZ ;  /* 0x000000140a0a7c24 */ /* 0x000fc4000f8e02ff */
[----:B------:R-:W-:Y:S01]  /*2d6c0*/  IMAD.WIDE.U32 R4, R9, UR20, R32 ;  /* 0x0000001409047c25 */ /* 0x000fe2000f8e0020 */
[----:B------:R-:W-:-:S03]  /*2d6d0*/  @!P1 IADD3.X R12, R13, UR7, R30, P4, P5 ;  /* 0x000000070d0c9c10 */ /* 0x000fc6000a7ea41e */
[----:B------:R-:W-:Y:S01]  /*2d6e0*/  IMAD R9, R9, UR21, R10 ;  /* 0x0000001509097c24 */ /* 0x000fe2000f8e020a */
[----:B------:R-:W-:-:S04]  /*2d6f0*/  IADD3 R4, P4, R4, UR22, RZ ;  /* 0x0000001604047c10 */ /* 0x000fc8000ff9e0ff */
[----:B------:R-:W-:Y:S02]  /*2d700*/  IADD3.X R5, R5, UR23, R9, P4, !PT ;  /* 0x0000001705057c10 */ /* 0x000fe4000a7fe409 */
[----:B-1----:R-:W-:-:S05]  /*2d710*/  @!P1 IADD3 R6, P3, R11, R6, RZ ;  /* 0x000000060b069210 */ /* 0x002fca0007f7e0ff */
[----:B------:R-:W-:Y:S01]  /*2d720*/  @!P1 IMAD.X R7, R12, 0x1, R7, P3 ;  /* 0x000000010c079824 */ /* 0x000fe200018e0607 */
[----:B----4-:R-:W-:-:S04]  /*2d730*/  LOP3.LUT R8, R8, 0xff, RZ, 0xc0, !PT ;  /* 0x000000ff08087812 */ /* 0x010fc800078ec0ff */
[----:B------:R-:W-:-:S05]  /*2d740*/  F2FP.F16.E4M3.UNPACK_B R8, R8 ;  /* 0x00000008ff08723e */ /* 0x000fca00020006ff */
[----:B------:R-:W-:-:S05]  /*2d750*/  HADD2.F32 R8, -RZ, R8.H0_H0 ;  /* 0x20000008ff087230 */ /* 0x000fca0000004100 */
[----:B------:R-:W-:-:S04]  /*2d760*/  FMUL R8, R8, UR17 ;  /* 0x0000001108087c20 */ /* 0x000fc80008400000 */
[----:B---3--:R-:W-:Y:S01]  /*2d770*/  FFMA R8, R40, UR18, R8 ;  /* 0x0000001228087c23 */ /* 0x008fe20008000008 */
[----:B------:R-:W-:Y:S01]  /*2d780*/  ISETP.LT.OR P3, PT, R29, 0x2, !P0 ;  /* 0x000000021d00780c */ /* 0x000fe20004761670 */
[----:B------:R-:W3:Y:S03]  /*2d790*/  LDL.LU R40, [R1+0x55c] ;  /* 0x00055c0001287983 */ /* 0x000ee60000300800 */
        /* <DEDUP_REMOVED lines=17> */
[----:B------:R-:W-:Y:S01]  /*2d8b0*/  IMAD.U32 R17, RZ, RZ, UR9 ;  /* 0x00000009ff117e24 */ /* 0x000fe2000f8e00ff */
[----:B------:R-:W4:Y:S04]  /*2d8c0*/  LDL.LU R41, [R1+0x564] ;  /* 0x0005640001297983 */ /* 0x000f280000300800 */
[----:B------:R0:W-:Y:S04]  /*2d8d0*/  @!P2 STG.E.U8 desc[UR30][R6.64], R13 ;  /* 0x0000000d0600a986 */ /* 0x0001e8000c10111e */
[----:B------:R-:W3:Y:S01]  /*2d8e0*/  @!P3 LDG.E.U8 R8, desc[UR30][R4.64+0x1] ;  /* 0x0000011e0408b981 */ /* 0x000ee2000c1e1100 */
[----:B0-----:R-:W0:Y:S01]  /*2d8f0*/  @!P3 LDC.64 R6, c[0x0][0x5c0] ;  /* 0x00017000ff06bb82 */ /* 0x001e220000000a00 */
[----:B------:R-:W-:Y:S01]  /*2d900*/  ISETP.GE.AND P1, PT, R28, 0x109, PT ;  /* 0x000001091c00780c */ /* 0x000fe20003f26270 */
[----:B------:R-:W-:-:S03]  /*2d910*/  IMAD R12, R9, UR20, RZ ;  /* 0x00000014090c7c24 */ /* 0x000fc6000f8e02ff */
[----:B------:R-:W-:Y:S01]  /*2d920*/  ISETP.LT.OR P2, PT, R29, 0x1, !P1 ;  /* 0x000000011d00780c */ /* 0x000fe20004f41670 */
[----:B------:R-:W-:Y:S01]  /*2d930*/  IMAD R13, R11, UR21, R12 ;  /* 0x000000150b0d7c24 */ /* 0x000fe2000f8e020c */
        /* <DEDUP_REMOVED lines=12> */
[----:B------:R0:W-:Y:S01]  /*2da00*/  @!P3 STG.E.U8 desc[UR30][R10.64+0x1], R15 ;  /* 0x0000010f0a00b986 */ /* 0x0001e2000c10111e */
[----:B------:R-:W1:Y:S03]  /*2da10*/  @!P2 LDC.64 R8, c[0x0][0x5c0] ;  /* 0x00017000ff08ab82 */ /* 0x000e660000000a00 */
[----:B------:R-:W3:Y:S01]  /*2da20*/  @!P2 LDG.E.U8 R12, desc[UR30][R6.64] ;  /* 0x0000001e060ca981 */ /* 0x000ee2000c1e1100 */
[----:B------:R-:W-:Y:S01]  /*2da30*/  IMAD.U32 R13, RZ, RZ, UR10 ;  /* 0x0000000aff0d7e24 */ /* 0x000fe2000f8e00ff */
[----:B------:R-:W-:-:S04]  /*2da40*/  ISETP.LT.OR P3, PT, R29, 0x2, !P1 ;  /* 0x000000021d00780c */ /* 0x000fc80004f61670 */
[----:B------:R-:W-:-:S04]  /*2da50*/  @!P2 IADD3 R13, P4, P5, R13, UR12, R24 ;  /* 0x0000000c0d0dac10 */ /* 0x000fc8000fd9e018 */
[----:B0-----:R-:W-:Y:S02]  /*2da60*/  @!P2 IADD3.X R10, R17, UR11, R30, P4, P5 ;  /* 0x0000000b110aac10 */ /* 0x001fe4000a7ea41e */
[----:B-1----:R-:W-:-:S05]  /*2da70*/  @!P2 IADD3 R8, P4, R13, R8, RZ ;  /* 0x000000080d08a210 */ /* 0x002fca0007f9e0ff */
[----:B------:R-:W-:Y:S01]  /*2da80*/  @!P2 IMAD.X R9, R10, 0x1, R9, P4 ;  /* 0x000000010a09a824 */ /* 0x000fe200020e0609 */
[----:B------:R-:W-:Y:S02]  /*2da90*/  PRMT R10, RZ, 0x7610, R10 ;  /* 0x00007610ff0a7816 */ /* 0x000fe4000000000a */
[----:B---3--:R-:W-:-:S04]  /*2daa0*/  LOP3.LUT R12, R12, 0xff, RZ, 0xc0, !PT ;  /* 0x000000ff0c0c7812 */ /* 0x008fc800078ec0ff */
        /* <DEDUP_REMOVED lines=8> */
[----:B------:R-:W-:Y:S01]  /*2db30*/  @!P3 IADD3 R13, P4, P5, R13, UR12, R24 ;  /* 0x0000000c0d0dbc10 */ /* 0x000fe2000fd9e018 */
[----:B------:R-:W3:Y:S04]  /*2db40*/  LDL.LU R40, [R1+0x56c] ;  /* 0x00056c0001287983 */ /* 0x000ee80000300800 */
[----:B------:R0:W-:Y:S04]  /*2db50*/  @!P2 STG.E.U8 desc[UR30][R8.64], R11 ;  /* 0x0000000b0800a986 */ /* 0x0001e8000c10111e */
[----:B------:R-:W4:Y:S01]  /*2db60*/  @!P3 LDG.E.U8 R10, desc[UR30][R6.64+0x1] ;  /* 0x0000011e060ab981 */ /* 0x000f22000c1e1100 */
[----:B0-----:R-:W0:Y:S01]  /*2db70*/  @!P3 LDC.64 R8, c[0x0][0x5c0] ;  /* 0x00017000ff08bb82 */ /* 0x001e220000000a00 */
[----:B------:R-:W-:-:S02]  /*2db80*/  ISETP.LT.OR P2, PT, R29, 0x9, !P0 ;  /* 0x000000091d00780c */ /* 0x000fc40004741670 */
[----:B------:R-:W-:Y:S02]  /*2db90*/  @!P3 IADD3.X R12, R15, UR11, R30, P4, P5 ;  /* 0x0000000b0f0cbc10 */ /* 0x000fe4000a7ea41e */
[----:B0-----:R-:W-:-:S05]  /*2dba0*/  @!P3 IADD3 R8, P4, R13, R8, RZ ;  /* 0x000000080d08b210 */ /* 0x001fca0007f9e0ff */
[----:B------:R-:W-:Y:S01]  /*2dbb0*/  @!P3 IMAD.X R9, R12, 0x1, R9, P4 ;  /* 0x000000010c09b824 */ /* 0x000fe200020e0609 */
        /* <DEDUP_REMOVED lines=52> */
[----:B------:R-:W3:Y:S01]  /*2df00*/  LDL.LU R40, [R1+0x57c] ;  /* 0x00057c0001287983 */ /* 0x000ee20000300800 */
        /* <DEDUP_REMOVED lines=1220> */
[----:B------:R-:W-:Y:S01]  /*32b50*/  FFMA R10, R40, UR18, R10 ;  /* 0x00000012280a7c23 */ /* 0x000fe2000800000a */
[----:B------:R-:W-:Y:S01]  /*32b60*/  @!P2 IADD3 R13, P4, P5, R13, UR12, R24 ;  /* 0x0000000c0d0dac10 */ /* 0x000fe2000fd9e018 */
[----:B------:R-:W3:Y:S03]  /*32b70*/  LDL.LU R40, [R1+0x6b8] ;  /* 0x0006b80001287983 */ /* 0x000ee60000300800 */
        /* <DEDUP_REMOVED lines=43> */
[----:B---3--:R-:W-:Y:S02]  /*32e30*/  FFMA R10, R40, UR18, R10 ;  /* 0x00000012280a7c23 */ /* 0x008fe4000800000a */
        /* <DEDUP_REMOVED lines=30> */
[----:B---3--:R-:W-:Y:S01]  /*33020*/  FFMA R10, R40, UR18, R10 ;  /* 0x00000012280a7c23 */ /* 0x008fe2000800000a */
[----:B------:R-:W-:Y:S01]  /*33030*/  IMAD.U32 R13, RZ, RZ, UR10 ;  /* 0x0000000aff0d7e24 */ /* 0x000fe2000f8e00ff */
[----:B------:R-:W3:Y:S03]  /*33040*/  LDL.LU R40, [R1+0x6c8] ;  /* 0x0006c80001287983 */ /* 0x000ee60000300800 */
[----:B------:R-:W-:Y:S01]  /*33050*/  F2FP.SATFINITE.E4M3.F32.PACK_AB_MERGE_C R11, RZ, R10, RZ ;  /* 0x0000000aff0b723e */ /* 0x000fe200048070ff */
[----:B------:R-:W4:Y:S01]  /*33060*/  LDL.LU R41, [R1+0x6cc] ;  /* 0x0006cc0001297983 */ /* 0x000f220000300800 */
        /* <DEDUP_REMOVED lines=9> */
[----:B------:R-:W-:Y:S02]  /*33100*/  PRMT R12, RZ, 0x7610, R12 ;  /* 0x00007610ff0c7816 */ /* 0x000fe4000000000c */
        /* <DEDUP_REMOVED lines=8> */
[----:B------:R-:W0:Y:S03]  /*33190*/  @!P2 LDC.64 R10, c[0x0][0x5c0] ;  /* 0x00017000ff0aab82 */ /* 0x000e260000000a00 */
[----:B------:R1:W-:Y:S04]  /*331a0*/  @!P3 STG.E.U8 desc[UR30][R8.64+0xb1], R13 ;  /* 0x0000b10d0800b986 */ /* 0x0003e8000c10111e */
[----:B------:R-:W3:Y:S01]  /*331b0*/  @!P2 LDG.E.U8 R12, desc[UR30][R4.64+0xb8] ;  /* 0x0000b81e040ca981 */ /* 0x000ee2000c1e1100 */
[----:B-1----:R-:W1:Y:S01]  /*331c0*/  @!P0 LDC.64 R8, c[0x0][0x5c0] ;  /* 0x00017000ff088b82 */ /* 0x002e620000000a00 */
[----:B0-----:R-:W-:-:S04]  /*331d0*/  @!P2 IADD3 R10, P3, P4, R24, UR12, R10 ;  /* 0x0000000c180aac10 */ /* 0x001fc8000fc7e00a */
[----:B------:R-:W-:Y:S02]  /*331e0*/  @!P2 IADD3.X R11, R30, UR11, R11, P3, P4 ;  /* 0x0000000b1e0bac10 */ /* 0x000fe40009fe840b */
[----:B---3--:R-:W-:-:S04]  /*331f0*/  LOP3.LUT R12, R12, 0xff, RZ, 0xc0, !PT ;  /* 0x000000ff0c0c7812 */ /* 0x008fc800078ec0ff */
[----:B------:R-:W-:-:S05]  /*33200*/  F2FP.F16.E4M3.UNPACK_B R12, R12 ;  /* 0x0000000cff0c723e */ /* 0x000fca00020006ff */
[----:B------:R-:W-:-:S05]  /*33210*/  HADD2.F32 R12, -RZ, R12.H0_H0 ;  /* 0x2000000cff0c7230 */ /* 0x000fca0000004100 */
[----:B------:R-:W-:-:S04]  /*33220*/  FMUL R12, R12, UR17 ;  /* 0x000000110c0c7c20 */ /* 0x000fc80008400000 */
[----:B------:R-:W-:Y:S01]  /*33230*/  FFMA R12, R40, UR18, R12 ;  /* 0x00000012280c7c23 */ /* 0x000fe2000800000c */
[----:B-1----:R-:W-:Y:S01]  /*33240*/  @!P0 IADD3 R8, P3, P4, R24, UR12, R8 ;  /* 0x0000000c18088c10 */ /* 0x002fe2000fc7e008 */
[----:B------:R-:W-:Y:S01]  /*33250*/  IMAD.U32 R15, RZ, RZ, UR10 ;  /* 0x0000000aff0f7e24 */ /* 0x000fe2000f8e00ff */
[----:B------:R-:W3:Y:S02]  /*33260*/  LDL.LU R40, [R1+0x6d4] ;  /* 0x0006d40001287983 */ /* 0x000ee40000300800 */
[----:B------:R-:W-:Y:S02]  /*33270*/  F2FP.SATFINITE.E4M3.F32.PACK_AB_MERGE_C R13, RZ, R12, RZ ;  /* 0x0000000cff0d723e */ /* 0x000fe400048070ff */
[----:B------:R-:W-:-:S03]  /*33280*/  PRMT R12, RZ, 0x7610, R12 ;  /* 0x00007610ff0c7816 */ /* 0x000fc6000000000c */
[----:B------:R0:W-:Y:S04]  /*33290*/  @!P2 STG.E.U8 desc[UR30][R10.64+0xb8], R13 ;  /* 0x0000b80d0a00a986 */ /* 0x0001e8000c10111e */
[----:B------:R1:W4:Y:S01]  /*332a0*/  @!P0 LDG.E.U8 R12, desc[UR30][R4.64+0xb9] ;  /* 0x0000b91e040c8981 */ /* 0x000322000c1e1100 */
[----:B------:R-:W-:Y:S02]  /*332b0*/  ISETP.LT.OR P2, PT, R29, 0xb9, !P1 ;  /* 0x000000b91d00780c */ /* 0x000fe40004f41670 */
[----:B------:R-:W-:Y:S02]  /*332c0*/  @!P0 IADD3.X R9, R30, UR11, R9, P3, P4 ;  /* 0x0000000b1e098c10 */ /* 0x000fe40009fe8409 */
[----:B0-----:R-:W-:-:S09]  /*332d0*/  PRMT R10, RZ, 0x7610, R10 ;  /* 0x00007610ff0a7816 */ /* 0x001fd2000000000a */
[----:B-1----:R-:W0:Y:S01]  /*332e0*/  @!P2 LDC.64 R4, c[0x0][0x5c0] ;  /* 0x00017000ff04ab82 */ /* 0x002e220000000a00 */
[----:B----4-:R-:W-:-:S04]  /*332f0*/  LOP3.LUT R12, R12, 0xff, RZ, 0xc0, !PT ;  /* 0x000000ff0c0c7812 */ /* 0x010fc800078ec0ff */
[----:B------:R-:W-:-:S05]  /*33300*/  F2FP.F16.E4M3.UNPACK_B R12, R12 ;  /* 0x0000000cff0c723e */ /* 0x000fca00020006ff */
[----:B------:R-:W-:-:S05]  /*33310*/  HADD2.F32 R12, -RZ, R12.H0_H0 ;  /* 0x2000000cff0c7230 */ /* 0x000fca0000004100 */
[----:B------:R-:W-:-:S04]  /*33320*/  FMUL R12, R12, UR17 ;  /* 0x000000110c0c7c20 */ /* 0x000fc80008400000 */
[----:B------:R-:W-:-:S05]  /*33330*/  FFMA R12, R41, UR18, R12 ;  /* 0x00000012290c7c23 */ /* 0x000fca000800000c */
[----:B------:R-:W-:-:S05]  /*33340*/  F2FP.SATFINITE.E4M3.F32.PACK_AB_MERGE_C R13, RZ, R12, RZ ;  /* 0x0000000cff0d723e */ /* 0x000fca00048070ff */
[----:B------:R1:W-:Y:S04]  /*33350*/  @!P0 STG.E.U8 desc[UR30][R8.64+0xb9], R13 ;  /* 0x0000b90d08008986 */ /* 0x0003e8000c10111e */
[----:B------:R-:W4:Y:S01]  /*33360*/  @!P2 LDG.E.U8 R10, desc[UR30][R6.64+0xb8] ;  /* 0x0000b81e060aa981 */ /* 0x000f22000c1e1100 */
[----:B------:R-:W-:Y:S02]  /*33370*/  @!P2 IADD3 R15, P0, P3, R15, UR12, R24 ;  /* 0x0000000c0f0fac10 */ /* 0x000fe4000fb1e018 */
[----:B------:R-:W-:Y:S02]  /*33380*/  ISETP.LT.OR P1, PT, R29, 0xba, !P1 ;  /* 0x000000ba1d00780c */ /* 0x000fe40004f21670 */
[----:B-1----:R-:W-:Y:S02]  /*33390*/  @!P2 IADD3.X R8, R17, UR11, R30, P0, P3 ;  /* 0x0000000b1108ac10 */ /* 0x002fe400087e641e */
[----:B----4-:R-:W-:-:S04]  /*333a0*/  LOP3.LUT R10, R10, 0xff, RZ, 0xc0, !PT ;  /* 0x000000ff0a0a7812 */ /* 0x010fc800078ec0ff */
[----:B------:R-:W-:-:S05]  /*333b0*/  F2FP.F16.E4M3.UNPACK_B R10, R10 ;  /* 0x0000000aff0a723e */ /* 0x000fca00020006ff */
[----:B------:R-:W-:-:S05]  /*333c0*/  HADD2.F32 R10, -RZ, R10.H0_H0 ;  /* 0x2000000aff0a7230 */ /* 0x000fca0000004100 */
[----:B------:R-:W-:Y:S01]  /*333d0*/  FMUL R11, R10, UR17 ;  /* 0x000000110a0b7c20 */ /* 0x000fe20008400000 */
[----:B0-----:R-:W-:-:S03]  /*333e0*/  @!P2 IADD3 R10, P4, R15, R4, RZ ;  /* 0x000000040f0aa210 */ /* 0x001fc60007f9e0ff */
[----:B--2---:R-:W-:Y:S02]  /*333f0*/  FFMA R4, R37, UR18, R11 ;  /* 0x0000001225047c23 */ /* 0x004fe4000800000b */
[----:B------:R-:W-:Y:S01]  /*33400*/  @!P2 IMAD.X R11, R8, 0x1, R5, P4 ;  /* 0x00000001080ba824 */ /* 0x000fe200020e0605 */
[----:B------:R-:W-:Y:S01]  /*33410*/  IADD3 R9, P0, R36, 0x180, RZ ;  /* 0x0000018024097810 */ /* 0x000fe20007f1e0ff */
[----:B------:R-:W-:Y:S01]  /*33420*/  IMAD.U32 R15, RZ, RZ, UR10 ;  /* 0x0000000aff0f7e24 */ /* 0x000fe2000f8e00ff */
[----:B------:R-:W-:Y:S01]  /*33430*/  F2FP.SATFINITE.E4M3.F32.PACK_AB_MERGE_C R13, RZ, R4, RZ ;  /* 0x00000004ff0d723e */ /* 0x000fe200048070ff */
[----:B------:R-:W2:Y:S01]  /*33440*/  LDL.LU R37, [R1+0x6d8] ;  /* 0x0006d80001257983 */ /* 0x000ea20000300800 */
[----:B------:R-:W-:-:S03]  /*33450*/  PRMT R4, RZ, 0x7610, R4 ;  /* 0x00007610ff047816 */ /* 0x000fc60000000004 */
[----:B------:R0:W-:Y:S04]  /*33460*/  @!P2 STG.E.U8 desc[UR30][R10.64+0xb8], R13 ;  /* 0x0000b80d0a00a986 */ /* 0x0001e8000c10111e */
[----:B------:R1:W4:Y:S01]  /*33470*/  @!P1 LDG.E.U8 R4, desc[UR30][R6.64+0xb9] ;  /* 0x0000b91e06049981 */ /* 0x000322000c1e1100 */
[----:B0-----:R-:W-:Y:S01]  /*33480*/  IMAD.U32 R13, RZ, RZ, UR9 ;  /* 0x00000009ff0d7e24 */ /* 0x001fe2000f8e00ff */
[----:B------:R-:W-:Y:S01]  /*33490*/  @!P1 IADD3 R11, P4, P5, R15, UR12, R24 ;  /* 0x0000000c0f0b9c10 */ /* 0x000fe2000fd9e018 */
[----:B-1----:R-:W-:-:S03]  /*334a0*/  IMAD.WIDE.U32 R6, R9, UR20, R32 ;  /* 0x0000001409067c25 */ /* 0x002fc6000f8e0020 */
[----:B------:R-:W-:Y:S02]  /*334b0*/  @!P1 IADD3.X R14, R13, UR11, R30, P4, P5 ;  /* 0x0000000b0d0e9c10 */ /* 0x000fe4000a7ea41e */
[----:B----4-:R-:W-:Y:S02]  /*334c0*/  LOP3.LUT R8, R4, 0xff, RZ, 0xc0, !PT ;  /* 0x000000ff04087812 */ /* 0x010fe400078ec0ff */
[----:B------:R-:W0:Y:S02]  /*334d0*/  @!P1 LDC.64 R4, c[0x0][0x5c0] ;  /* 0x00017000ff049b82 */ /* 0x000e240000000a00 */
[----:B------:R-:W-:-:S05]  /*334e0*/  F2FP.F16.E4M3.UNPACK_B R8, R8 ;  /* 0x00000008ff08723e */ /* 0x000fca00020006ff */
[----:B------:R-:W-:-:S05]  /*334f0*/  HADD2.F32 R8, -RZ, R8.H0_H0 ;  /* 0x20000008ff087230 */ /* 0x000fca0000004100 */
[----:B------:R-:W-:-:S04]  /*33500*/  FMUL R8, R8, UR17 ;  /* 0x0000001108087c20 */ /* 0x000fc80008400000 */
[----:B---3--:R-:W-:Y:S01]  /*33510*/  FFMA R12, R40, UR18, R8 ;  /* 0x00000012280c7c23 */ /* 0x008fe20008000008 */
[----:B------:R-:W-:Y:S01]  /*33520*/  IMAD.X R8, RZ, RZ, R39, P0 ;  /* 0x000000ffff087224 */ /* 0x000fe200000e0627 */
[----:B------:R-:W-:Y:S01]  /*33530*/  ISETP.GE.AND P0, PT, R28, 0x181, PT ;  /* 0x000001811c00780c */ /* 0x000fe20003f06270 */
[----:B------:R-:W3:Y:S02]  /*33540*/  LDL.LU R40, [R1+0x6dc] ;  /* 0x0006dc0001287983 */ /* 0x000ee40000300800 */
[----:B------:R-:W-:Y:S01]  /*33550*/  IMAD R10, R8, UR20, RZ ;  /* 0x00000014080a7c24 */ /* 0x000fe2000f8e02ff */
[----:B------:R-:W-:Y:S02]  /*33560*/  ISETP.LT.OR P2, PT, R29, 0x1, !P0 ;  /* 0x000000011d00780c */ /* 0x000fe40004741670 */
[----:B0-----:R-:W-:Y:S01]  /*33570*/  @!P1 IADD3 R8, P3, R11, R4, RZ ;  /* 0x000000040b089210 */ /* 0x001fe20007f7e0ff */
[----:B------:R-:W-:Y:S01]  /*33580*/  IMAD R11, R9, UR21, R10 ;  /* 0x00000015090b7c24 */ /* 0x000fe2000f8e020a */
[----:B------:R-:W-:-:S02]  /*33590*/  IADD3 R4, P4, R6, UR22, RZ ;  /* 0x0000001606047c10 */ /* 0x000fc4000ff9e0ff */
[----:B------:R-:W-:Y:S01]  /*335a0*/  F2FP.SATFINITE.E4M3.F32.PACK_AB_MERGE_C R13, RZ, R12, RZ ;  /* 0x0000000cff0d723e */ /* 0x000fe200048070ff */
[----:B------:R-:W-:Y:S01]  /*335b0*/  @!P1 IMAD.X R9, R14, 0x1, R5, P3 ;  /* 0x000000010e099824 */ /* 0x000fe200018e0605 */
[----:B------:R-:W-:Y:S02]  /*335c0*/  PRMT R10, RZ, 0x7610, R10 ;  /* 0x00007610ff0a7816 */ /* 0x000fe4000000000a */
[----:B------:R-:W-:Y:S02]  /*335d0*/  IADD3.X R5, R7, UR23, R11, P4, !PT ;  /* 0x0000001707057c10 */ /* 0x000fe4000a7fe40b */
[----:B------:R0:W-:Y:S01]  /*335e0*/  @!P1 STG.E.U8 desc[UR30][R8.64+0xb9], R13 ;  /* 0x0000b90d08009986 */ /* 0x0001e2000c10111e */
[----:B------:R-:W1:Y:S03]  /*335f0*/  @!P2 LDC.64 R6, c[0x0][0x5c0] ;  /* 0x00017000ff06ab82 */ /* 0x000e660000000a00 */
[----:B------:R-:W4:Y:S01]  /*33600*/  @!P2 LDG.E.U8 R10, desc[UR30][R4.64] ;  /* 0x0000001e040aa981 */ /* 0x000f22000c1e1100 */
[----:B------:R-:W-:Y:S01]  /*33610*/  ISETP.LT.OR P3, PT, R29, 0x2, !P0 ;  /* 0x000000021d00780c */ /* 0x000fe20004761670 */
[----:B0-----:R-:W-:-:S02]  /*33620*/  @!P2 IMAD.MOV.U32 R8, RZ, RZ, R24 ;  /* 0x000000ffff08a224 */ /* 0x001fc400078e0018 */
[----:B------:R-:W-:Y:S01]  /*33630*/  @!P2 IMAD.MOV.U32 R9, RZ, RZ, R30 ;  /* 0x000000ffff09a224 */ /* 0x000fe200078e001e */
[----:B----4-:R-:W-:-:S04]  /*33640*/  LOP3.LUT R10, R10, 0xff, RZ, 0xc0, !PT ;  /* 0x000000ff0a0a7812 */ /* 0x010fc800078ec0ff */
[----:B------:R-:W-:-:S05]  /*33650*/  F2FP.F16.E4M3.UNPACK_B R10, R10 ;  /* 0x0000000aff0a723e */ /* 0x000fca00020006ff */
[----:B------:R-:W-:-:S05]  /*33660*/  HADD2.F32 R10, -RZ, R10.H0_H0 ;  /* 0x2000000aff0a7230 */ /* 0x000fca0000004100 */
[----:B------:R-:W-:Y:S01]  /*33670*/  FMUL R12, R10, UR17 ;  /* 0x000000110a0c7c20 */ /* 0x000fe20008400000 */
[----:B------:R-:W-:-:S04]  /*33680*/  @!P2 IMAD.WIDE.U32 R10, R2, 0x180, R8 ;  /* 0x00000180020aa825 */ /* 0x000fc800078e0008 */
[----:B--2---:R-:W-:Y:S01]  /*33690*/  FFMA R12, R37, UR18, R12 ;  /* 0x00000012250c7c23 */ /* 0x004fe2000800000c */
[----:B------:R-:W-:Y:S01]  /*336a0*/  @!P2 IMAD R9, R3, 0x180, RZ ;  /* 0x000001800309a824 */ /* 0x000fe200078e02ff */
[----:B-1----:R-:W-:Y:S01]  /*336b0*/  @!P2 IADD3 R8, P1, R10, R6, RZ ;  /* 0x000000060a08a210 */ /* 0x002fe20007f3e0ff */
[----:B------:R-:W2:Y:S01]  /*336c0*/  LDL.LU R37, [R1+0x6e0] ;  /* 0x0006e00001257983 */ /* 0x000ea20000300800 */
[----:B------:R-:W-:Y:S02]  /*336d0*/  PRMT R6, RZ, 0x7610, R6 ;  /* 0x00007610ff067816 */ /* 0x000fe40000000006 */
[----:B------:R-:W-:Y:S01]  /*336e0*/  @!P2 IADD3.X R9, R7, R11, R9, P1, !PT ;  /* 0x0000000b0709a210 */ /* 0x000fe20000ffe409 */
[----:B------:R-:W4:Y:S01]  /*336f0*/  LDL.LU R41, [R1+0x6e4] ;  /* 0x0006e40001297983 */ /* 0x000f220000300800 */
[----:B------:R-:W-:-:S05]  /*33700*/  F2FP.SATFINITE.E4M3.F32.PACK_AB_MERGE_C R13, RZ, R12, RZ ;  /* 0x0000000cff0d723e */ /* 0x000fca00048070ff */
[----:B------:R0:W-:Y:S04]  /*33710*/  @!P2 STG.E.U8 desc[UR30][R8.64], R13 ;  /* 0x0000000d0800a986 */ /* 0x0001e8000c10111e */
[----:B------:R-:W3:Y:S01]  /*33720*/  @!P3 LDG.E.U8 R6, desc[UR30][R4.64+0x1] ;  /* 0x0000011e0406b981 */ /* 0x000ee2000c1e1100 */
[----:B------:R-:W-:Y:S02]  /*33730*/  IADD3 R11, P2, R36, 0x188, RZ ;  /* 0x00000188240b7810 */ /* 0x000fe40007f5e0ff */
[----:B------:R-:W-:-:S03]  /*33740*/  ISETP.GE.AND P1, PT, R28, 0x189, PT ;  /* 0x000001891c00780c */ /* 0x000fc60003f26270 */
[----:B------:R-:W-:Y:S02]  /*33750*/  IMAD.X R38, RZ, RZ, R39, P2 ;  /* 0x000000ffff267224 */ /* 0x000fe400010e0627 */
[----:B0-----:R-:W-:Y:S02]  /*33760*/  @!P3 IMAD.MOV.U32 R8, RZ, RZ, R24 ;  /* 0x000000ffff08b224 */ /* 0x001fe400078e0018 */
[----:B------:R-:W-:Y:S01]  /*33770*/  @!P3 IMAD.MOV.U32 R9, RZ, RZ, R30 ;  /* 0x000000ffff09b224 */ /* 0x000fe200078e001e */
[----:B------:R-:W-:Y:S01]  /*33780*/  ISETP.LT.OR P2, PT, R29, 0x1, !P1 ;  /* 0x000000011d00780c */ /* 0x000fe20004f41670 */
[----:B------:R-:W-:-:S04]  /*33790*/  IMAD.WIDE.U32 R32, R11, UR20, R32 ;  /* 0x000000140b207c25 */ /* 0x000fc8000f8e0020 */
[----:B------:R-:W-:-:S04]  /*337a0*/  @!P3 IMAD.WIDE.U32 R8, R2, 0x180, R8 ;  /* 0x000001800208b825 */ /* 0x000fc800078e0008 */
[----:B------:R-:W-:Y:S02]  /*337b0*/  IMAD R38, R38, UR20, RZ ;  /* 0x0000001426267c24 */ /* 0x000fe4000f8e02ff */
[----:B------:R-:W-:Y:S02]  /*337c0*/  @!P3 IMAD R12, R3, 0x180, RZ ;  /* 0x00000180030cb824 */ /* 0x000fe400078e02ff */
[----:B------:R-:W-:Y:S01]  /*337d0*/  IMAD R11, R11, UR21, R38 ;  /* 0x000000150b0b7c24 */ /* 0x000fe2000f8e0226 */
[----:B------:R-:W0:Y:S01]  /*337e0*/  @!P2 LDC.64 R16, c[0x0][0x5c0] ;  /* 0x00017000ff10ab82 */ /* 0x000e220000000a00 */
[----:B---3--:R-:W-:-:S07]  /*337f0*/  LOP3.LUT R10, R6, 0xff, RZ, 0xc0, !PT ;  /* 0x000000ff060a7812 */ /* 0x008fce00078ec0ff */
[----:B------:R-:W1:Y:S01]  /*33800*/  @!P3 LDC.64 R6, c[0x0][0x5c0] ;  /* 0x00017000ff06bb82 */ /* 0x000e620000000a00 */
[----:B------:R-:W-:-:S05]  /*33810*/  F2FP.F16.E4M3.UNPACK_B R10, R10 ;  /* 0x0000000aff0a723e */ /* 0x000fca00020006ff */
[----:B------:R-:W-:-:S05]  /*33820*/  HADD2.F32 R10, -RZ, R10.H0_H0 ;  /* 0x2000000aff0a7230 */ /* 0x000fca0000004100 */
[----:B------:R-:W-:-:S04]  /*33830*/  FMUL R10, R10, UR17 ;  /* 0x000000110a0a7c20 */ /* 0x000fc80008400000 */
[----:B------:R-:W-:-:S05]  /*33840*/  FFMA R10, R40, UR18, R10 ;  /* 0x00000012280a7c23 */ /* 0x000fca000800000a */
[----:B------:R-:W-:Y:S02]  /*33850*/  F2FP.SATFINITE.E4M3.F32.PACK_AB_MERGE_C R13, RZ, R10, RZ ;  /* 0x0000000aff0d723e */ /* 0x000fe400048070ff */
[----:B-1----:R-:W-:Y:S02]  /*33860*/  @!P3 IADD3 R8, P5, R8, R6, RZ ;  /* 0x000000060808b210 */ /* 0x002fe40007fbe0ff */
[----:B------:R-:W-:Y:S02]  /*33870*/  IADD3 R6, P4, R32, UR22, RZ ;  /* 0x0000001620067c10 */ /* 0x000fe4000ff9e0ff */
[----:B------:R-:W-:Y:S02]  /*33880*/  @!P3 IADD3.X R9, R7, R9, R12, P5, !PT ;  /* 0x000000090709b210 */ /* 0x000fe40002ffe40c */
[----:B------:R-:W-:Y:S02]  /*33890*/  PRMT R10, RZ, 0x7610, R10 ;  /* 0x00007610ff0a7816 */ /* 0x000fe4000000000a */
[----:B------:R-:W-:Y:S01]  /*338a0*/  IADD3.X R7, R33, UR23, R11, P4, !PT ;  /* 0x0000001721077c10 */ /* 0x000fe2000a7fe40b */
[----:B------:R1:W-:Y:S04]  /*338b0*/  @!P3 STG.E.U8 desc[UR30][R8.64+0x1], R13 ;  /* 0x0000010d0800b986 */ /* 0x0003e8000c10111e */
[----:B------:R-:W3:Y:S01]  /*338c0*/  @!P2 LDG.E.U8 R10, desc[UR30][R6.64] ;  /* 0x0000001e060aa981 */ /* 0x000ee2000c1e1100 */
[----:B------:R-:W-:Y:S01]  /*338d0*/  @!P2 IMAD R15, R3, 0x180, RZ ;  /* 0x00000180030fa824 */ /* 0x000fe200078e02ff */
[----:B------:R-:W-:Y:S01]  /*338e0*/  ISETP.LT.OR P3, PT, R29, 0x2, !P1 ;  /* 0x000000021d00780c */ /* 0x000fe20004f61670 */
[----:B-1----:R-:W-:-:S02]  /*338f0*/  @!P2 IMAD.MOV.U32 R8, RZ, RZ, R24 ;  /* 0x000000ffff08a224 */ /* 0x002fc400078e0018 */
[----:B------:R-:W-:Y:S01]  /*33900*/  @!P2 IMAD.MOV.U32 R9, RZ, RZ, R30 ;  /* 0x000000ffff09a224 */ /* 0x000fe200078e001e */
[----:B---3--:R-:W-:-:S04]  /*33910*/  LOP3.LUT R10, R10, 0xff, RZ, 0xc0, !PT ;  /* 0x000000ff0a0a7812 */ /* 0x008fc800078ec0ff */
[----:B------:R-:W-:-:S05]  /*33920*/  F2FP.F16.E4M3.UNPACK_B R10, R10 ;  /* 0x0000000aff0a723e */ /* 0x000fca00020006ff */
[----:B------:R-:W-:Y:S02]  /*33930*/  HADD2.F32 R12, -RZ, R10.H0_H0 ;  /* 0x2000000aff0c7230 */ /* 0x000fe40000004100 */
[----:B------:R-:W-:-:S04]  /*33940*/  @!P2 IMAD.WIDE.U32 R10, R2, 0x180, R8 ;  /* 0x00000180020aa825 */ /* 0x000fc800078e0008 */
[----:B------:R-:W-:Y:S01]  /*33950*/  FMUL R12, R12, UR17 ;  /* 0x000000110c0c7c20 */ /* 0x000fe20008400000 */
[----:B------:R-:W-:Y:S01]  /*33960*/  @!P2 IMAD.IADD R14, R11, 0x1, R15 ;  /* 0x000000010b0ea824 */ /* 0x000fe200078e020f */
[----:B0-----:R-:W-:Y:S02]  /*33970*/  @!P2 IADD3 R8, P4, P5, R10, UR10, R16 ;  /* 0x0000000a0a08ac10 */ /* 0x001fe4000fd9e010 */
[----:B--2---:R-:W-:Y:S01]  /*33980*/  FFMA R12, R37, UR18, R12 ;  /* 0x00000012250c7c23 */ /* 0x004fe2000800000c */
[----:B------:R-:W-:Y:S01]  /*33990*/  PRMT R10, RZ, 0x7610, R10 ;  /* 0x00007610ff0a7816 */ /* 0x000fe2000000000a */
[----:B------:R-:W-:Y:S01]  /*339a0*/  @!P3 IMAD R15, R3, 0x180, RZ ;  /* 0x00000180030fb824 */ /* 0x000fe200078e02ff */
[----:B------:R-:W-:Y:S01]  /*339b0*/  @!P2 IADD3.X R9, R14, UR9, R17, P4, P5 ;  /* 0x000000090e09ac10 */ /* 0x000fe2000a7ea411 */
[----:B------:R-:W2:Y:S01]  /*339c0*/  LDL.LU R37, [R1+0x6e8] ;  /* 0x0006e80001257983 */ /* 0x000ea20000300800 */
[----:B------:R-:W-:Y:S01]  /*339d0*/  F2FP.SATFINITE.E4M3.F32.PACK_AB_MERGE_C R13, RZ, R12, RZ ;  /* 0x0000000cff0d723e */ /* 0x000fe200048070ff */
[----:B------:R-:W0:Y:S02]  /*339e0*/  @!P3 LDC.64 R16, c[0x0][0x5c0] ;  /* 0x00017000ff10bb82 */ /* 0x000e240000000a00 */
[----:B------:R-:W3:Y:S04]  /*339f0*/  LDL.LU R40, [R1+0x6ec] ;  /* 0x0006ec0001287983 */ /* 0x000ee80000300800 */
[----:B------:R1:W-:Y:S04]  /*33a00*/  @!P2 STG.E.U8 desc[UR30][R8.64], R13 ;  /* 0x0000000d0800a986 */ /* 0x0003e8000c10111e */
[----:B------:R-:W4:Y:S01]  /*33a10*/  @!P3 LDG.E.U8 R10, desc[UR30][R6.64+0x1] ;  /* 0x0000011e060ab981 */ /* 0x000f22000c1e1100 */
[----:B------:R-:W-:Y:S01]  /*33a20*/  ISETP.LT.OR P2, PT, R29, 0x9, !P0 ;  /* 0x000000091d00780c */ /* 0x000fe20004741670 */
[----:B-1----:R-:W-:-:S02]  /*33a30*/  @!P3 IMAD.MOV.U32 R8, RZ, RZ, R24 ;  /* 0x000000ffff08b224 */ /* 0x002fc400078e0018 */
[----:B------:R-:W-:Y:S01]  /*33a40*/  @!P3 IMAD.MOV.U32 R9, RZ, RZ, R30 ;  /* 0x000000ffff09b224 */ /* 0x000fe200078e001e */
[----:B----4-:R-:W-:-:S04]  /*33a50*/  LOP3.LUT R10, R10, 0xff, RZ, 0xc0, !PT ;  /* 0x000000ff0a0a7812 */ /* 0x010fc800078ec0ff */
[----:B------:R-:W-:-:S05]  /*33a60*/  F2FP.F16.E4M3.UNPACK_B R10, R10 ;  /* 0x0000000aff0a723e */ /* 0x000fca00020006ff */
[----:B------:R-:W-:Y:S02]  /*33a70*/  HADD2.F32 R12, -RZ, R10.H0_H0 ;  /* 0x2000000aff0c7230 */ /* 0x000fe40000004100 */
[----:B------:R-:W-:-:S04]  /*33a80*/  @!P3 IMAD.WIDE.U32 R10, R2, 0x180, R8 ;  /* 0x00000180020ab825 */ /* 0x000fc800078e0008 */
[----:B------:R-:W-:Y:S01]  /*33a90*/  FMUL R12, R12, UR17 ;  /* 0x000000110c0c7c20 */ /* 0x000fe20008400000 */
[----:B------:R-:W-:Y:S01]  /*33aa0*/  @!P3 IMAD.IADD R8, R11, 0x1, R15 ;  /* 0x000000010b08b824 */ /* 0x000fe200078e020f */
[----:B0-----:R-:W-:Y:S01]  /*33ab0*/  @!P3 IADD3 R10, P4, P5, R10, UR10, R16 ;  /* 0x0000000a0a0abc10 */ /* 0x001fe2000fd9e010 */
[----:B------:R-:W0:Y:S01]  /*33ac0*/  @!P2 LDC.64 R14, c[0x0][0x5c0] ;  /* 0x00017000ff0eab82 */ /* 0x000e220000000a00 */
[----:B------:R-:W-:Y:S02]  /*33ad0*/  FFMA R12, R41, UR18, R12 ;  /* 0x00000012290c7c23 */ /* 0x000fe4000800000c */
[----:B------:R-:W-:Y:S02]  /*33ae0*/  @!P3 IADD3.X R11, R8, UR9, R17, P4, P5 ;  /* 0x00000009080bbc10 */ /* 0x000fe4000a7ea411 */
[----:B------:R-:W-:Y:S02]  /*33af0*/  PRMT R8, RZ, 0x7610, R8 ;  /* 0x00007610ff087816 */ /* 0x000fe40000000008 */
[----:B------:R-:W-:-:S05]  /*33b00*/  F2FP.SATFINITE.E4M3.F32.PACK_AB_MERGE_C R13, RZ, R12, RZ ;  /* 0x0000000cff0d723e */ /* 0x000fca00048070ff */
[----:B------:R1:W-:Y:S04]  /*33b10*/  @!P3 STG.E.U8 desc[UR30][R10.64+0x1], R13 ;  /* 0x0000010d0a00b986 */ /* 0x0003e8000c10111e */
[----:B------:R-:W4:Y:S01]  /*33b20*/  @!P2 LDG.E.U8 R8, desc[UR30][R4.64+0x8] ;  /* 0x0000081e0408a981 */ /* 0x000f22000c1e1100 */
[----:B------:R-:W-:Y:S01]  /*33b30*/  @!P2 IMAD.MOV.U32 R9, RZ, RZ, R30 ;  /* 0x000000ffff09a224 */ /* 0x000fe200078e001e */
[----:B------:R-:W-:Y:S01]  /*33b40*/  ISETP.LT.OR P3, PT, R29, 0xa, !P0 ;  /* 0x0000000a1d00780c */ /* 0x000fe20004761670 */
[----:B-1----:R-:W-:Y:S01]  /*33b50*/  @!P2 IMAD R10, R3, 0x180, RZ ;  /* 0x00000180030aa824 */ /* 0x002fe200078e02ff */
[----:B----4-:R-:W-:-:S04]  /*33b60*/  LOP3.LUT R8, R8, 0xff, RZ, 0xc0, !PT ;  /* 0x000000ff08087812 */ /* 0x010fc800078ec0ff */
[----:B------:R-:W-:-:S05]  /*33b70*/  F2FP.F16.E4M3.UNPACK_B R8, R8 ;  /* 0x00000008ff08723e */ /* 0x000fca00020006ff */
[----:B------:R-:W-:-:S05]  /*33b80*/  HADD2.F32 R8, -RZ, R8.H0_H0 ;  /* 0x20000008ff087230 */ /* 0x000fca0000004100 */
[----:B------:R-:W-:Y:S01]  /*33b90*/  FMUL R12, R8, UR17 ;  /* 0x00000011080c7c20 */ /* 0x000fe20008400000 */
[----:B------:R-:W-:-:S04]  /*33ba0*/  @!P2 IMAD.MOV.U32 R8, RZ, RZ, R24 ;  /* 0x000000ffff08a224 */ /* 0x000fc800078e0018 */
[----:B------:R-:W-:-:S04]  /*33bb0*/  @!P2 IMAD.WIDE.U32 R8, R2, 0x180, R8 ;  /* 0x000001800208a825 */ /* 0x000fc800078e0008 */
[----:B--2---:R-:W-:Y:S02]  /*33bc0*/  FFMA R12, R37, UR18, R12 ;  /* 0x00000012250c7c23 */ /* 0x004fe4000800000c */
[----:B------:R-:W2:Y:S01]  /*33bd0*/  LDL.LU R37, [R1+0x6f0] ;  /* 0x0006f00001257983 */ /* 0x000ea20000300800 */
[----:B0-----:R-:W-:Y:S02]  /*33be0*/  @!P2 IADD3 R8, P4, R8, R14, RZ ;  /* 0x0000000e0808a210 */ /* 0x001fe40007f9e0ff */
[----:B------:R-:W-:Y:S01]  /*33bf0*/  F2FP.SATFINITE.E4M3.F32.PACK_AB_MERGE_C R13, RZ, R12, RZ ;  /* 0x0000000cff0d723e */ /* 0x000fe200048070ff */
[----:B------:R-:W4:Y:S01]  /*33c00*/  LDL.LU R41, [R1+0x6f4] ;  /* 0x0006f40001297983 */ /* 0x000f220000300800 */
[--C-:B------:R-:W-:Y:S02]  /*33c10*/  @!P2 IADD3.X R9, R15, R9, R10.reuse, P4, !PT ;  /* 0x000000090f09a210 */ /* 0x100fe400027fe40a */
[----:B------:R-:W-:Y:S01]  /*33c20*/  PRMT R10, RZ, 0x7610, R10 ;  /* 0x00007610ff0a7816 */ /* 0x000fe2000000000a */
[----:B------:R-:W0:Y:S02]  /*33c30*/  @!P3 LDC.64 R14, c[0x0][0x5c0] ;  /* 0x00017000ff0ebb82 */ /* 0x000e240000000a00 */
[----:B------:R1:W-:Y:S04]  /*33c40*/  @!P2 STG.E.U8 desc[UR30][R8.64+0x8], R13 ;  /* 0x0000080d0800a986 */ /* 0x0003e8000c10111e */
[----:B------:R-:W3:Y:S01]  /*33c50*/  @!P3 LDG.E.U8 R10, desc[UR30][R4.64+0x9] ;  /* 0x0000091e040ab981 */ /* 0x000ee2000c1e1100 */
[----:B------:R-:W-:Y:S01]  /*33c60*/  ISETP.LT.OR P2, PT, R29, 0x9, !P1 ;  /* 0x000000091d00780c */ /* 0x000fe20004f41670 */
[----:B-1----:R-:W-:-:S02]  /*33c70*/  @!P3 IMAD.MOV.U32 R8, RZ, RZ, R24 ;  /* 0x000000ffff08b224 */ /* 0x002fc400078e0018 */
[----:B------:R-:W-:-:S10]  /*33c80*/  @!P3 IMAD.MOV.U32 R9, RZ, RZ, R30 ;  /* 0x000000ffff09b224 */ /* 0x000fd400078e001e */
[----:B------:R-:W1:Y:S01]  /*33c90*/  @!P2 LDC.64 R16, c[0x0][0x5c0] ;  /* 0x00017000ff10ab82 */ /* 0x000e620000000a00 */
[----:B---3--:R-:W-:-:S04]  /*33ca0*/  LOP3.LUT R10, R10, 0xff, RZ, 0xc0, !PT ;  /* 0x000000ff0a0a7812 */ /* 0x008fc800078ec0ff */
[----:B------:R-:W-:-:S05]  /*33cb0*/  F2FP.F16.E4M3.UNPACK_B R10, R10 ;  /* 0x0000000aff0a723e */ /* 0x000fca00020006ff */
[----:B------:R-:W-:-:S05]  /*33cc0*/  HADD2.F32 R10, -RZ, R10.H0_H0 ;  /* 0x2000000aff0a7230 */ /* 0x000fca0000004100 */
[----:B------:R-:W-:Y:S01]  /*33cd0*/  FMUL R12, R10, UR17 ;  /* 0x000000110a0c7c20 */ /* 0x000fe20008400000 */
[----:B------:R-:W-:-:S04]  /*33ce0*/  @!P3 IMAD.WIDE.U32 R10, R2, 0x180, R8 ;  /* 0x00000180020ab825 */ /* 0x000fc800078e0008 */
[----:B------:R-:W-:Y:S01]  /*33cf0*/  FFMA R12, R40, UR18, R12 ;  /* 0x00000012280c7c23 */ /* 0x000fe2000800000c */
[----:B------:R-:W-:Y:S01]  /*33d00*/  @!P3 IMAD R9, R3, 0x180, RZ ;  /* 0x000001800309b824 */ /* 0x000fe200078e02ff */
[----:B0-----:R-:W-:Y:S02]  /*33d10*/  @!P3 IADD3 R8, P4, R10, R14, RZ ;  /* 0x0000000e0a08b210 */ /* 0x001fe40007f9e0ff */
[----:B------:R-:W-:Y:S02]  /*33d20*/  PRMT R10, RZ, 0x7610, R10 ;  /* 0x00007610ff0a7816 */ /* 0x000fe4000000000a */
[----:B------:R-:W-:Y:S02]  /*33d30*/  @!P3 IADD3.X R9, R15, R11, R9, P4, !PT ;  /* 0x0000000b0f09b210 */ /* 0x000fe400027fe409 */
[----:B------:R-:W-:-:S05]  /*33d40*/  F2FP.SATFINITE.E4M3.F32.PACK_AB_MERGE_C R13, RZ, R12, RZ ;  /* 0x0000000cff0d723e */ /* 0x000fca00048070ff */
[----:B------:R0:W-:Y:S04]  /*33d50*/  @!P3 STG.E.U8 desc[UR30][R8.64+0x9], R13 ;  /* 0x0000090d0800b986 */ /* 0x0001e8000c10111e */
[----:B------:R-:W3:Y:S01]  /*33d60*/  @!P2 LDG.E.U8 R10, desc[UR30][R6.64+0x8] ;  /* 0x0000081e060aa981 */ /* 0x000ee2000c1e1100 */
[----:B------:R-:W-:Y:S02]  /*33d70*/  @!P2 IMAD R15, R3, 0x180, RZ ;  /* 0x00000180030fa824 */ /* 0x000fe400078e02ff */
[----:B0-----:R-:W-:Y:S02]  /*33d80*/  @!P2 IMAD.MOV.U32 R8, RZ, RZ, R24 ;  /* 0x000000ffff08a224 */ /* 0x001fe400078e0018 */
[----:B------:R-:W-:Y:S01]  /*33d90*/  @!P2 IMAD.MOV.U32 R9, RZ, RZ, R30 ;  /* 0x000000ffff09a224 */ /* 0x000fe200078e001e */
[----:B------:R-:W-:-:S02]  /*33da0*/  ISETP.LT.OR P3, PT, R29, 0xa, !P1 ;  /* 0x0000000a1d00780c */ /* 0x000fc40004f61670 */
[----:B---3--:R-:W-:-:S04]  /*33db0*/  LOP3.LUT R10, R10, 0xff, RZ, 0xc0, !PT ;  /* 0x000000ff0a0a7812 */ /* 0x008fc800078ec0ff */
[----:B------:R-:W-:-:S05]  /*33dc0*/  F2FP.F16.E4M3.UNPACK_B R10, R10 ;  /* 0x0000000aff0a723e */ /* 0x000fca00020006ff */
[----:B------:R-:W-:Y:S02]  /*33dd0*/  HADD2.F32 R12, -RZ, R10.H0_H0 ;  /* 0x2000000aff0c7230 */ /* 0x000fe40000004100 */
[----:B------:R-:W-:-:S04]  /*33de0*/  @!P2 IMAD.WIDE.U32 R10, R2, 0x180, R8 ;  /* 0x00000180020aa825 */ /* 0x000fc800078e0008 */
[----:B------:R-:W-:Y:S01]  /*33df0*/  FMUL R12, R12, UR17 ;  /* 0x000000110c0c7c20 */ /* 0x000fe20008400000 */
[----:B------:R-:W-:Y:S01]  /*33e00*/  @!P2 IMAD.IADD R8, R11, 0x1, R15 ;  /* 0x000000010b08a824 */ /* 0x000fe200078e020f */
[----:B-1----:R-:W-:Y:S02]  /*33e10*/  @!P2 IADD3 R10, P4, P5, R10, UR10, R16 ;  /* 0x0000000a0a0aac10 */ /* 0x002fe4000fd9e010 */
[----:B--2---:R-:W-:Y:S02]  /*33e20*/  FFMA R12, R37, UR18, R12 ;  /* 0x00000012250c7c23 */ /* 0x004fe4000800000c */
[----:B------:R-:W-:Y:S01]  /*33e30*/  @!P2 IADD3.X R11, R8, UR9, R17, P4, P5 ;  /* 0x00000009080bac10 */ /* 0x000fe2000a7ea411 */
[----:B------:R-:W-:Y:S01]  /*33e40*/  @!P3 IMAD.MOV.U32 R9, RZ, RZ, R30 ;  /* 0x000000ffff09b224 */ /* 0x000fe200078e001e */
[----:B------:R-:W-:Y:S01]  /*33e50*/  PRMT R8, RZ, 0x7610, R8 ;  /* 0x00007610ff087816 */ /* 0x000fe20000000008 */
[----:B------:R-:W0:Y:S01]  /*33e60*/  @!P3 LDC.64 R16, c[0x0][0x5c0] ;  /* 0x00017000ff10bb82 */ /* 0x000e220000000a00 */
[----:B------:R-:W-:Y:S01]  /*33e70*/  F2FP.SATFINITE.E4M3.F32.PACK_AB_MERGE_C R13, RZ, R12, RZ ;  /* 0x0000000cff0d723e */ /* 0x000fe200048070ff */
[----:B------:R-:W-:Y:S01]  /*33e80*/  @!P3 IMAD R15, R3, 0x180, RZ ;  /* 0x00000180030fb824 */ /* 0x000fe200078e02ff */
[----:B------:R-:W2:Y:S04]  /*33e90*/  LDL.LU R37, [R1+0x6f8] ;  /* 0x0006f80001257983 */ /* 0x000ea80000300800 */
[----:B------:R1:W-:Y:S04]  /*33ea0*/  @!P2 STG.E.U8 desc[UR30][R10.64+0x8], R13 ;  /* 0x0000080d0a00a986 */ /* 0x0003e8000c10111e */
[----:B------:R-:W3:Y:S01]  /*33eb0*/  @!P3 LDG.E.U8 R8, desc[UR30][R6.64+0x9] ;  /* 0x0000091e0608b981 */ /* 0x000ee2000c1e1100 */
[----:B------:R-:W-:-:S03]  /*33ec0*/  ISETP.LT.OR P2, PT, R29, 0x11, !P0 ;  /* 0x000000111d00780c */ /* 0x000fc60004741670 */
[----:B------:R-:W2:Y:S01]  /*33ed0*/  LDL.LU R40, [R1+0x6fc] ;  /* 0x0006fc0001287983 */ /* 0x000ea20000300800 */
[----:B---3--:R-:W-:-:S04]  /*33ee0*/  LOP3.LUT R8, R8, 0xff, RZ, 0xc0, !PT ;  /* 0x000000ff08087812 */ /* 0x008fc800078ec0ff */
[----:B------:R-:W-:-:S05]  /*33ef0*/  F2FP.F16.E4M3.UNPACK_B R8, R8 ;  /* 0x00000008ff08723e */ /* 0x000fca00020006ff */
[----:B------:R-:W-:Y:S02]  /*33f00*/  HADD2.F32 R12, -RZ, R8.H0_H0 ;  /* 0x20000008ff0c7230 */ /* 0x000fe40000004100 */
[----:B------:R-:W-:-:S03]  /*33f10*/  @!P3 IMAD.MOV.U32 R8, RZ, RZ, R24 ;  /* 0x000000ffff08b224 */ /* 0x000fc600078e0018 */
[----:B------:R-:W-:Y:S01]  /*33f20*/  FMUL R12, R12, UR17 ;  /* 0x000000110c0c7c20 */ /* 0x000fe20008400000 */
[----:B------:R-:W-:-:S04]  /*33f30*/  @!P3 IMAD.WIDE.U32 R8, R2, 0x180, R8 ;  /* 0x000001800208b825 */ /* 0x000fc800078e0008 */
[----:B----4-:R-:W-:Y:S01]  /*33f40*/  FFMA R12, R41, UR18, R12 ;  /* 0x00000012290c7c23 */ /* 0x010fe2000800000c */
[----:B-1----:R-:W-:Y:S01]  /*33f50*/  @!P3 IMAD.IADD R10, R9, 0x1, R15 ;  /* 0x00000001090ab824 */ /* 0x002fe200078e020f */
[----:B0-----:R-:W-:Y:S01]  /*33f60*/  @!P3 IADD3 R8, P4, P5, R8, UR10, R16 ;  /* 0x0000000a0808bc10 */ /* 0x001fe2000fd9e010 */
[----:B------:R-:W0:Y:S02]  /*33f70*/  @!P2 LDC.64 R14, c[0x0][0x5c0] ;  /* 0x00017000ff0eab82 */ /* 0x000e240000000a00 */
[----:B------:R-:W-:Y:S02]  /*33f80*/  F2FP.SATFINITE.E4M3.F32.PACK_AB_MERGE_C R13, RZ, R12, RZ ;  /* 0x0000000cff0d723e */ /* 0x000fe400048070ff */
[----:B------:R-:W-:Y:S02]  /*33f90*/  @!P3 IADD3.X R9, R10, UR9, R17, P4, P5 ;  /* 0x000000090a09bc10 */ /* 0x000fe4000a7ea411 */
[----:B------:R-:W-:-:S03]  /*33fa0*/  PRMT R10, RZ, 0x7610, R10 ;  /* 0x00007610ff0a7816 */ /* 0x000fc6000000000a */
[----:B------:R1:W-:Y:S04]  /*33fb0*/  @!P3 STG.E.U8 desc[UR30][R8.64+0x9], R13 ;  /* 0x0000090d0800b986 */ /* 0x0003e8000c10111e */
[----:B------:R-:W3:Y:S01]  /*33fc0*/  @!P2 LDG.E.U8 R10, desc[UR30][R4.64+0x10] ;  /* 0x0000101e040aa981 */ /* 0x000ee2000c1e1100 */
[----:B------:R-:W-:Y:S01]  /*33fd0*/  ISETP.LT.OR P3, PT, R29, 0x12, !P0 ;  /* 0x000000121d00780c */ /* 0x000fe20004761670 */
[----:B-1----:R-:W-:Y:S02]  /*33fe0*/  @!P2 IMAD.MOV.U32 R8, RZ, RZ, R24 ;  /* 0x000000ffff08a224 */ /* 0x002fe400078e0018 */
[----:B------:R-:W-:Y:S01]  /*33ff0*/  @!P2 IMAD.MOV.U32 R9, RZ, RZ, R30 ;  /* 0x000000ffff09a224 */ /* 0x000fe200078e001e */
[----:B---3--:R-:W-:-:S04]  /*34000*/  LOP3.LUT R10, R10, 0xff, RZ, 0xc0, !PT ;  /* 0x000000ff0a0a7812 */ /* 0x008fc800078ec0ff */
[----:B------:R-:W-:-:S05]  /*34010*/  F2FP.F16.E4M3.UNPACK_B R10, R10 ;  /* 0x0000000aff0a723e */ /* 0x000fca00020006ff */
[----:B------:R-:W-:-:S05]  /*34020*/  HADD2.F32 R10, -RZ, R10.H0_H0 ;  /* 0x2000000aff0a7230 */ /* 0x000fca0000004100 */
[----:B------:R-:W-:Y:S01]  /*34030*/  FMUL R12, R10, UR17 ;  /* 0x000000110a0c7c20 */ /* 0x000fe20008400000 */
[----:B------:R-:W-:-:S04]  /*34040*/  @!P2 IMAD.WIDE.U32 R10, R2, 0x180, R8 ;  /* 0x00000180020aa825 */ /* 0x000fc800078e0008 */
[----:B--2---:R-:W-:Y:S01]  /*34050*/  FFMA R12, R37, UR18, R12 ;  /* 0x00000012250c7c23 */ /* 0x004fe2000800000c */
[----:B------:R-:W-:Y:S01]  /*34060*/  @!P2 IMAD R9, R3, 0x180, RZ ;  /* 0x000001800309a824 */ /* 0x000fe200078e02ff */
[----:B0-----:R-:W-:Y:S01]  /*34070*/  @!P2 IADD3 R8, P4, R10, R14, RZ ;  /* 0x0000000e0a08a210 */ /* 0x001fe20007f9e0ff */
[----:B------:R-:W2:Y:S01]  /*34080*/  LDL.LU R37, [R1+0x700] ;  /* 0x0007000001257983 */ /* 0x000ea20000300800 */
[----:B------:R-:W-:Y:S02]  /*34090*/  PRMT R10, RZ, 0x7610, R10 ;  /* 0x00007610ff0a7816 */ /* 0x000fe4000000000a */
[----:B------:R-:W-:Y:S01]  /*340a0*/  @!P2 IADD3.X R9, R15, R11, R9, P4, !PT ;  /* 0x0000000b0f09a210 */ /* 0x000fe200027fe409 */
[----:B------:R-:W3:Y:S01]  /*340b0*/  LDL.LU R41, [R1+0x704] ;  /* 0x0007040001297983 */ /* 0x000ee20000300800 */
[----:B------:R-:W-:Y:S01]  /*340c0*/  F2FP.SATFINITE.E4M3.F32.PACK_AB_MERGE_C R13, RZ, R12, RZ ;  /* 0x0000000cff0d723e */ /* 0x000fe200048070ff */
[----:B------:R-:W0:Y:S04]  /*340d0*/  @!P3 LDC.64 R14, c[0x0][0x5c0] ;  /* 0x00017000ff0ebb82 */ /* 0x000e280000000a00 */
[----:B------:R1:W-:Y:S04]  /*340e0*/  @!P2 STG.E.U8 desc[UR30][R8.64+0x10], R13 ;  /* 0x0000100d0800a986 */ /* 0x0003e8000c10111e */
[----:B------:R-:W4:Y:S01]  /*340f0*/  @!P3 LDG.E.U8 R10, desc[UR30][R4.64+0x11] ;  /* 0x0000111e040ab981 */ /* 0x000f22000c1e1100 */
[----:B------:R-:W-:Y:S01]  /*34100*/  ISETP.LT.OR P2, PT, R29, 0x11, !P1 ;  /* 0x000000111d00780c */ /* 0x000fe20004f41670 */
[----:B-1----:R-:W-:-:S02]  /*34110*/  @!P3 IMAD.MOV.U32 R8, RZ, RZ, R24 ;  /* 0x000000ffff08b224 */ /* 0x002fc400078e0018 */
[----:B------:R-:W-:-:S10]  /*34120*/  @!P3 IMAD.MOV.U32 R9, RZ, RZ, R30 ;  /* 0x000000ffff09b224 */ /* 0x000fd400078e001e */
[----:B------:R-:W1:Y:S01]  /*34130*/  @!P2 LDC.64 R16, c[0x0][0x5c0] ;  /* 0x00017000ff10ab82 */ /* 0x000e620000000a00 */
[----:B----4-:R-:W-:-:S04]  /*34140*/  LOP3.LUT R10, R10, 0xff, RZ, 0xc0, !PT ;  /* 0x000000ff0a0a7812 */ /* 0x010fc800078ec0ff */
        /* <DEDUP_REMOVED lines=11> */
[----:B------:R-:W4:Y:S01]  /*34200*/  @!P2 LDG.E.U8 R10, desc[UR30][R6.64+0x10] ;  /* 0x0000101e060aa981 */ /* 0x000f22000c1e1100 */
[----:B------:R-:W-:Y:S02]  /*34210*/  @!P2 IMAD R15, R3, 0x180, RZ ;  /* 0x00000180030fa824 */ /* 0x000fe400078e02ff */
[----:B0-----:R-:W-:Y:S02]  /*34220*/  @!P2 IMAD.MOV.U32 R8, RZ, RZ, R24 ;  /* 0x000000ffff08a224 */ /* 0x001fe400078e0018 */
[----:B------:R-:W-:Y:S01]  /*34230*/  @!P2 IMAD.MOV.U32 R9, RZ, RZ, R30 ;  /* 0x000000ffff09a224 */ /* 0x000fe200078e001e */
[----:B------:R-:W-:-:S02]  /*34240*/  ISETP.LT.OR P3, PT, R29, 0x12, !P1 ;  /* 0x000000121d00780c */ /* 0x000fc40004f61670 */
[----:B----4-:R-:W-:-:S04]  /*34250*/  LOP3.LUT R10, R10, 0xff, RZ, 0xc0, !PT ;  /* 0x000000ff0a0a7812 */ /* 0x010fc800078ec0ff */
        /* <DEDUP_REMOVED lines=15> */
[----:B------:R-:W4:Y:S01]  /*34350*/  @!P3 LDG.E.U8 R8, desc[UR30][R6.64+0x11] ;  /* 0x0000111e0608b981 */ /* 0x000f22000c1e1100 */
[----:B------:R-:W-:-:S03]  /*34360*/  ISETP.LT.OR P2, PT, R29, 0x19, !P0 ;  /* 0x000000191d00780c */ /* 0x000fc60004741670 */
[----:B------:R-:W2:Y:S01]  /*34370*/  LDL.LU R40, [R1+0x70c] ;  /* 0x00070c0001287983 */ /* 0x000ea20000300800 */
[----:B----4-:R-:W-:-:S04]  /*34380*/  LOP3.LUT R8, R8, 0xff, RZ, 0xc0, !PT ;  /* 0x000000ff08087812 */ /* 0x010fc800078ec0ff */
[----:B------:R-:W-:-:S05]  /*34390*/  F2FP.F16.E4M3.UNPACK_B R8, R8 ;  /* 0x00000008ff08723e */ /* 0x000fca00020006ff */
[----:B------:R-:W-:Y:S02]  /*343a0*/  HADD2.F32 R12, -RZ, R8.H0_H0 ;  /* 0x20000008ff0c7230 */ /* 0x000fe40000004100 */
[----:B------:R-:W-:-:S04]  /*343b0*/  @!P3 IMAD.MOV.U32 R8, RZ, RZ, R24 ;  /* 0x000000ffff08b224 */ /* 0x000fc800078e0018 */
[----:B------:R-:W-:-:S04]  /*343c0*/  @!P3 IMAD.WIDE.U32 R8, R2, 0x180, R8 ;  /* 0x000001800208b825 */ /* 0x000fc800078e0008 */
[----:B------:R-:W-:Y:S01]  /*343d0*/  FMUL R12, R12, UR17 ;  /* 0x000000110c0c7c20 */ /* 0x000fe20008400000 */
[----:B-1----:R-:W-:Y:S01]  /*343e0*/  @!P3 IMAD.IADD R10, R9, 0x1, R15 ;  /* 0x00000001090ab824 */ /* 0x002fe200078e020f */
[----:B0-----:R-:W-:Y:S02]  /*343f0*/  @!P3 IADD3 R8, P4, P5, R8, UR10, R16 ;  /* 0x0000000a0808bc10 */ /* 0x001fe4000fd9e010 */
[----:B---3--:R-:W-:Y:S01]  /*34400*/  FFMA R12, R41, UR18, R12 ;  /* 0x00000012290c7c23 */ /* 0x008fe2000800000c */
[----:B------:R-:W0:Y:S01]  /*34410*/  @!P2 LDC.64 R14, c[0x0][0x5c0] ;  /* 0x00017000ff0eab82 */ /* 0x000e220000000a00 */
[----:B------:R-:W-:Y:S02]  /*34420*/  @!P3 IADD3.X R9, R10, UR9, R17, P4, P5 ;  /* 0x000000090a09bc10 */ /* 0x000fe4000a7ea411 */
[----:B------:R-:W-:Y:S02]  /*34430*/  PRMT R10, RZ, 0x7610, R10 ;  /* 0x00007610ff0a7816 */ /* 0x000fe4000000000a */
[----:B------:R-:W-:-:S05]  /*34440*/  F2FP.SATFINITE.E4M3.F32.PACK_AB_MERGE_C R13, RZ, R12, RZ ;  /* 0x0000000cff0d723e */ /* 0x000fca00048070ff */
        /* <DEDUP_REMOVED lines=10> */
[----:B------:R-:W-:Y:S02]  /*344f0*/  @!P2 IMAD R9, R3, 0x180, RZ ;  /* 0x000001800309a824 */ /* 0x000fe400078e02ff */
[----:B--2---:R-:W-:Y:S01]  /*34500*/  FFMA R12, R37, UR18, R12 ;  /* 0x00000012250c7c23 */ /* 0x004fe2000800000c */
[----:B0-----:R-:W-:Y:S02]  /*34510*/  @!P2 IADD3 R8, P4, R10, R14, RZ ;  /* 0x0000000e0a08a210 */ /* 0x001fe40007f9e0ff */
[----:B------:R-:W-:Y:S01]  /*34520*/  PRMT R10, RZ, 0x7610, R10 ;  /* 0x00007610ff0a7816 */ /* 0x000fe2000000000a */
[----:B------:R-:W2:Y:S01]  /*34530*/  LDL.LU R37, [R1+0x710] ;  /* 0x0007100001257983 */ /* 0x000ea20000300800 */
[----:B------:R-:W-:Y:S02]  /*34540*/  F2FP.SATFINITE.E4M3.F32.PACK_AB_MERGE_C R13, RZ, R12, RZ ;  /* 0x0000000cff0d723e */ /* 0x000fe400048070ff */
[----:B------:R-:W-:Y:S01]  /*34550*/  @!P2 IADD3.X R9, R15, R11, R9, P4, !PT ;  /* 0x0000000b0f09a210 */ /* 0x000fe200027fe409 */
[----:B------:R-:W3:Y:S01]  /*34560*/  LDL.LU R41, [R1+0x714] ;  /* 0x0007140001297983 */ /* 0x000ee20000300800 */
[----:B------:R-:W0:Y:S03]  /*34570*/  @!P3 LDC.64 R14, c[0x0][0x5c0] ;  /* 0x00017000ff0ebb82 */ /* 0x000e260000000a00 */
        /* <DEDUP_REMOVED lines=11> */
[----:B------:R-:W-:Y:S02]  /*34630*/  @!P3 IMAD R9, R3, 0x180, RZ ;  /* 0x000001800309b824 */ /* 0x000fe400078e02ff */
[----:B------:R-:W-:Y:S01]  /*34640*/  FFMA R12, R40, UR18, R12 ;  /* 0x00000012280c7c23 */ /* 0x000fe2000800000c */
[----:B0-----:R-:W-:Y:S02]  /*34650*/  @!P3 IADD3 R8, P4, R10, R14, RZ ;  /* 0x0000000e0a08b210 */ /* 0x001fe40007f9e0ff */
[----:B------:R-:W-:Y:S02]  /*34660*/  PRMT R10, RZ, 0x7610, R10 ;  /* 0x00007610ff0a7816 */ /* 0x000fe4000000000a */
[----:B------:R-:W-:Y:S02]  /*34670*/  F2FP.SATFINITE.E4M3.F32.PACK_AB_MERGE_C R13, RZ, R12, RZ ;  /* 0x0000000cff0d723e */ /* 0x000fe400048070ff */
[----:B------:R-:W-:-:S05]  /*34680*/  @!P3 IADD3.X R9, R15, R11, R9, P4, !PT ;  /* 0x0000000b0f09b210 */ /* 0x000fca00027fe409 */
[----:B------:R0:W-:Y:S04]  /*34690*/  @!P3 STG.E.U8 desc[UR30][R8.64+0x19], R13 ;  /* 0x0000190d0800b986 */ /* 0x0001e8000c10111e */
[----:B------:R-:W4:Y:S01]  /*346a0*/  @!P2 LDG.E.U8 R10, desc[UR30][R6.64+0x18] ;  /* 0x0000181e060aa981 */ /* 0x000f22000c1e1100 */
[----:B------:R-:W-:Y:S01]  /*346b0*/  @!P2 IMAD R15, R3, 0x180, RZ ;  /* 0x00000180030fa824 */ /* 0x000fe200078e02ff */
[----:B------:R-:W-:Y:S01]  /*346c0*/  ISETP.LT.OR P3, PT, R29, 0x1a, !P1 ;  /* 0x0000001a1d00780c */ /* 0x000fe20004f61670 */
[----:B0-----:R-:W-:Y:S02]  /*346d0*/  @!P2 IMAD.MOV.U32 R8, RZ, RZ, R24 ;  /* 0x000000ffff08a224 */ /* 0x001fe400078e0018 */
[----:B------:R-:W-:Y:S01]  /*346e0*/  @!P2 IMAD.MOV.U32 R9, RZ, RZ, R30 ;  /* 0x000000ffff09a224 */ /* 0x000fe200078e001e */
        /* <DEDUP_REMOVED lines=8> */
[----:B------:R-:W-:Y:S02]  /*34770*/  @!P2 IADD3.X R11, R8, UR9, R17, P4, P5 ;  /* 0x00000009080bac10 */ /* 0x000fe4000a7ea411 */
[----:B------:R-:W-:Y:S01]  /*34780*/  PRMT R8, RZ, 0x7610, R8 ;  /* 0x00007610ff087816 */ /* 0x000fe20000000008 */
[----:B------:R-:W0:Y:S01]  /*34790*/  @!P3 LDC.64 R16, c[0x0][0x5c0] ;  /* 0x00017000ff10bb82 */ /* 0x000e220000000a00 */
[----:B------:R-:W-:Y:S01]  /*347a0*/  F2FP.SATFINITE.E4M3.F32.PACK_AB_MERGE_C R13, RZ, R12, RZ ;  /* 0x0000000cff0d723e */ /* 0x000fe200048070ff */
[----:B------:R-:W-:-:S02]  /*347b0*/  @!P3 IMAD.MOV.U32 R9, RZ, RZ, R30 ;  /* 0x000000ffff09b224 */ /* 0x000fc400078e001e */
        /* <DEDUP_REMOVED lines=1441> */
[----:B------:R-:W-:Y:S02]  /*3a1d0*/  @!P2 IADD3.X R9, R15, R11, R9, P3, !PT ;  /* 0x0000000b0f09a210 */ /* 0x000fe40001ffe409 */
[----:B------:R-:W0:Y:S03]  /*3a1e0*/  @!P0 LDC.64 R14, c[0x0][0x5c0] ;  /* 0x00017000ff0e8b82 */ /* 0x000e260000000a00 */
[----:B------:R1:W-:Y:S04]  /*3a1f0*/  @!P2 STG.E.U8 desc[UR30][R8.64+0xb8], R13 ;  /* 0x0000b80d0800a986 */ /* 0x0003e8000c10111e */
[----:B------:R3:W4:Y:S01]  /*3a200*/  @!P0 LDG.E.U8 R10, desc[UR30][R4.64+0xb9] ;  /* 0x0000b91e040a8981 */ /* 0x000722000c1e1100 */
[----:B------:R-:W-:Y:S01]  /*3a210*/  ISETP.LT.OR P2, PT, R29, 0xb9, !P1 ;  /* 0x000000b91d00780c */ /* 0x000fe20004f41670 */
[----:B---3--:R-:W-:-:S02]  /*3a220*/  @!P0 IMAD.MOV.U32 R4, RZ, RZ, R24 ;  /* 0x000000ffff048224 */ /* 0x008fc400078e0018 */
[----:B------:R-:W-:Y:S02]  /*3a230*/  @!P0 IMAD.MOV.U32 R5, RZ, RZ, R30 ;  /* 0x000000ffff058224 */ /* 0x000fe400078e001e */
[----:B-1----:R-:W-:Y:S01]  /*3a240*/  @!P0 IMAD R8, R3, 0x180, RZ ;  /* 0x0000018003088824 */ /* 0x002fe200078e02ff */
[----:B----4-:R-:W-:-:S04]  /*3a250*/  LOP3.LUT R10, R10, 0xff, RZ, 0xc0, !PT ;  /* 0x000000ff0a0a7812 */ /* 0x010fc800078ec0ff */
[----:B------:R-:W-:-:S05]  /*3a260*/  F2FP.F16.E4M3.UNPACK_B R10, R10 ;  /* 0x0000000aff0a723e */ /* 0x000fca00020006ff */
[----:B------:R-:W-:-:S05]  /*3a270*/  HADD2.F32 R10, -RZ, R10.H0_H0 ;  /* 0x2000000aff0a7230 */ /* 0x000fca0000004100 */
[----:B------:R-:W-:Y:S01]  /*3a280*/  FMUL R12, R10, UR17 ;  /* 0x000000110a0c7c20 */ /* 0x000fe20008400000 */
[----:B------:R-:W-:-:S04]  /*3a290*/  @!P0 IMAD.WIDE.U32 R10, R2, 0x180, R4 ;  /* 0x00000180020a8825 */ /* 0x000fc800078e0004 */
[----:B------:R-:W-:Y:S01]  /*3a2a0*/  FFMA R12, R40, UR18, R12 ;  /* 0x00000012280c7c23 */ /* 0x000fe2000800000c */
[----:B0-----:R-:W-:-:S04]  /*3a2b0*/  @!P0 IADD3 R4, P3, R10, R14, RZ ;  /* 0x0000000e0a048210 */ /* 0x001fc80007f7e0ff */
[--C-:B------:R-:W-:Y:S02]  /*3a2c0*/  @!P0 IADD3.X R5, R15, R11, R8.reuse, P3, !PT ;  /* 0x0000000b0f058210 */ /* 0x100fe40001ffe408 */
[----:B------:R-:W-:Y:S02]  /*3a2d0*/  F2FP.SATFINITE.E4M3.F32.PACK_AB_MERGE_C R11, RZ, R12, RZ ;  /* 0x0000000cff0b723e */ /* 0x000fe400048070ff */
[----:B------:R-:W-:Y:S01]  /*3a2e0*/  PRMT R8, RZ, 0x7610, R8 ;  /* 0x00007610ff087816 */ /* 0x000fe20000000008 */
[----:B------:R-:W0:Y:S02]  /*3a2f0*/  @!P2 LDC.64 R14, c[0x0][0x5c0] ;  /* 0x00017000ff0eab82 */ /* 0x000e240000000a00 */
[----:B------:R1:W-:Y:S04]  /*3a300*/  @!P0 STG.E.U8 desc[UR30][R4.64+0xb9], R11 ;  /* 0x0000b90b04008986 */ /* 0x0003e8000c10111e */
[----:B------:R-:W3:Y:S01]  /*3a310*/  @!P2 LDG.E.U8 R8, desc[UR30][R6.64+0xb8] ;  /* 0x0000b81e0608a981 */ /* 0x000ee2000c1e1100 */
[----:B------:R-:W-:-:S02]  /*3a320*/  @!P2 IMAD R13, R3, 0x180, RZ ;  /* 0x00000180030da824 */ /* 0x000fc400078e02ff */
[----:B-1----:R-:W-:Y:S02]  /*3a330*/  @!P2 IMAD.MOV.U32 R4, RZ, RZ, R24 ;  /* 0x000000ffff04a224 */ /* 0x002fe400078e0018 */
[----:B------:R-:W-:Y:S01]  /*3a340*/  @!P2 IMAD.MOV.U32 R5, RZ, RZ, R30 ;  /* 0x000000ffff05a224 */ /* 0x000fe200078e001e */
[----:B------:R-:W-:Y:S01]  /*3a350*/  ISETP.LT.OR P1, PT, R29, 0xba, !P1 ;  /* 0x000000ba1d00780c */ /* 0x000fe20004f21670 */
[----:B------:R-:W-:Y:S01]  /*3a360*/  BSSY B1, `(.L_x_33) ;  /* 0x000000f000017945 */ /* 0x000fe20003800000 */
[----:B---3--:R-:W-:-:S04]  /*3a370*/  LOP3.LUT R8, R8, 0xff, RZ, 0xc0, !PT ;  /* 0x000000ff08087812 */ /* 0x008fc800078ec0ff */
[----:B------:R-:W-:-:S05]  /*3a380*/  F2FP.F16.E4M3.UNPACK_B R8, R8 ;  /* 0x00000008ff08723e */ /* 0x000fca00020006ff */
[----:B------:R-:W-:Y:S02]  /*3a390*/  HADD2.F32 R10, -RZ, R8.H0_H0 ;  /* 0x20000008ff0a7230 */ /* 0x000fe40000004100 */
[----:B------:R-:W-:-:S04]  /*3a3a0*/  @!P2 IMAD.WIDE.U32 R8, R2, 0x180, R4 ;  /* 0x000001800208a825 */ /* 0x000fc800078e0004 */
[----:B------:R-:W-:Y:S01]  /*3a3b0*/  FMUL R10, R10, UR17 ;  /* 0x000000110a0a7c20 */ /* 0x000fe20008400000 */
[----:B------:R-:W-:Y:S01]  /*3a3c0*/  @!P2 IMAD.IADD R12, R9, 0x1, R13 ;  /* 0x00000001090ca824 */ /* 0x000fe200078e020d */
[----:B0-----:R-:W-:Y:S02]  /*3a3d0*/  @!P2 IADD3 R8, P0, P3, R8, UR10, R14 ;  /* 0x0000000a0808ac10 */ /* 0x001fe4000fb1e00e */
[----:B--2---:R-:W-:Y:S02]  /*3a3e0*/  FFMA R10, R37, UR18, R10 ;  /* 0x00000012250a7c23 */ /* 0x004fe4000800000a */
[----:B------:R-:W-:-:S03]  /*3a3f0*/  @!P2 IADD3.X R9, R12, UR9, R15, P0, P3 ;  /* 0x000000090c09ac10 */ /* 0x000fc600087e640f */
[----:B------:R-:W-:-:S05]  /*3a400*/  F2FP.SATFINITE.E4M3.F32.PACK_AB_MERGE_C R5, RZ, R10, RZ ;  /* 0x0000000aff05723e */ /* 0x000fca00048070ff */
[----:B------:R0:W-:Y:S01]  /*3a410*/  @!P2 STG.E.U8 desc[UR30][R8.64+0xb8], R5 ;  /* 0x0000b8050800a986 */ /* 0x0001e2000c10111e */
[----:B------:R-:W-:Y:S01]  /*3a420*/  PRMT R4, RZ, 0x7610, R4 ;  /* 0x00007610ff047816 */ /* 0x000fe20000000004 */
[----:B------:R-:W-:Y:S06]  /*3a430*/  @P1 BRA `(.L_x_34) ;  /* 0x0000000000041947 */ /* 0x000fec0003800000 */
[----:B------:R1:W5:Y:S02]  /*3a440*/  LDG.E.U8 R4, desc[UR30][R6.64+0xb9] ;  /* 0x0000b91e06047981 */ /* 0x000364000c1e1100 */
.L_x_34:
[----:B------:R-:W-:Y:S05]  /*3a450*/  BSYNC B1 ;  /* 0x0000000000017941 */ /* 0x000fea0003800000 */
.L_x_33:
[----:B------:R-:W-:Y:S05]  /*3a460*/  @P1 BRA `(.L_x_35) ;  /* 0x0000012800c81947 */ /* 0x000fea0003800000 */
[----:B-1----:R-:W2:Y:S01]  /*3a470*/  LDL.LU R6, [R1+0x854] ;  /* 0x0008540001067983 */ /* 0x002ea20000300800 */
[----:B-----5:R-:W-:Y:S01]  /*3a480*/  LOP3.LUT R4, R4, 0xff, RZ, 0xc0, !PT ;  /* 0x000000ff04047812 */ /* 0x020fe200078ec0ff */
[----:B------:R-:W-:Y:S01]  /*3a490*/  IMAD.MOV.U32 R25, RZ, RZ, R30 ;  /* 0x000000ffff197224 */ /* 0x000fe200078e001e */
[----:B------:R-:W-:Y:S01]  /*3a4a0*/  ULDC.64 UR20, c[0x0][0x5c0] ;  /* 0x0001700000147ab9 */ /* 0x000fe20000000a00 */
[----:B------:R-:W-:Y:S01]  /*3a4b0*/  IMAD R3, R3, 0x180, RZ ;  /* 0x0000018003037824 */ /* 0x000fe200078e02ff */
[----:B------:R-:W-:Y:S01]  /*3a4c0*/  F2FP.F16.E4M3.UNPACK_B R4, R4 ;  /* 0x00000004ff04723e */ /* 0x000fe200020006ff */
[----:B------:R-:W-:-:S04]  /*3a4d0*/  IMAD.WIDE.U32 R24, R2, 0x180, R24 ;  /* 0x0000018002187825 */ /* 0x000fc800078e0018 */
[----:B------:R-:W-:Y:S02]  /*3a4e0*/  HADD2.F32 R4, -RZ, R4.H0_H0 ;  /* 0x20000004ff047230 */ /* 0x000fe40000004100 */
[----:B0-----:R-:W-:Y:S02]  /*3a4f0*/  IMAD.U32 R5, RZ, RZ, UR20 ;  /* 0x00000014ff057e24 */ /* 0x001fe4000f8e00ff */
[----:B------:R-:W-:Y:S02]  /*3a500*/  IMAD.IADD R3, R25, 0x1, R3 ;  /* 0x0000000119037824 */ /* 0x000fe400078e0203 */
[----:B------:R-:W-:Y:S01]  /*3a510*/  FMUL R4, R4, UR17 ;  /* 0x0000001104047c20 */ /* 0x000fe20008400000 */
[----:B------:R-:W-:Y:S01]  /*3a520*/  IMAD.U32 R2, RZ, RZ, UR21 ;  /* 0x00000015ff027e24 */ /* 0x000fe2000f8e00ff */
[----:B------:R-:W-:-:S04]  /*3a530*/  IADD3 R24, P0, P1, R24, UR10, R5 ;  /* 0x0000000a18187c10 */ /* 0x000fc8000f91e005 */
[----:B------:R-:W-:Y:S01]  /*3a540*/  IADD3.X R25, R3, UR9, R2, P0, P1 ;  /* 0x0000000903197c10 */ /* 0x000fe200087e2402 */
[----:B--2---:R-:W-:-:S05]  /*3a550*/  FFMA R4, R6, UR18, R4 ;  /* 0x0000001206047c23 */ /* 0x004fca0008000004 */
[----:B------:R-:W-:-:S05]  /*3a560*/  F2FP.SATFINITE.E4M3.F32.PACK_AB_MERGE_C R3, RZ, R4, RZ ;  /* 0x00000004ff03723e */ /* 0x000fca00048070ff */
[----:B------:R2:W-:Y:S01]  /*3a570*/  STG.E.U8 desc[UR30][R24.64+0xb9], R3 ;  /* 0x0000b90318007986 */ /* 0x0005e2000c10111e */
[----:B------:R-:W-:Y:S05]  /*3a580*/  BRA `(.L_x_35) ;  /* 0x0000012800807947 */ /* 0x000fea0003800000 */
.L_x_32:
[----:B------:R-:W-:Y:S01]  /*3a590*/  ISETP.GE.AND P1, PT, R28, 0x1, PT ;  /* 0x000000011c00780c */ /* 0x000fe20003f26270 */
[----:B------:R-:W2:Y:S03]  /*3a5a0*/  LDL.LU R57, [R1+0x300] ;  /* 0x0003000001397983 */ /* 0x000ea60000300800 */
[C---:B------:R-:W-:Y:S01]  /*3a5b0*/  ISETP.LT.OR P0, PT, R29.reuse, 0x1, !P1 ;  /* 0x000000011d00780c */ /* 0x040fe20004f01670 */
[----:B------:R-:W-:Y:S01]  /*3a5c0*/  FMUL R31, R4, UR18 ;  /* 0x00000012041f7c20 */ /* 0x000fe20008400000 */
[----:B------:R-:W-:Y:S01]  /*3a5d0*/  ISETP.LT.OR P3, PT, R29, 0x2, !P1 ;  /* 0x000000021d00780c */ /* 0x000fe20004f61670 */
[----:B------:R-:W-:Y:S01]  /*3a5e0*/  FMUL R8, R8, UR18 ;  /* 0x0000001208087c20 */ /* 0x000fe20008400000 */
        /* <DEDUP_REMOVED lines=9> */
[----:B------:R-:W0:Y:S01]  /*3a680*/  @!P0 LDC.64 R26, c[0x0][0x5c0] ;  /* 0x00017000ff1a8b82 */ /* 0x000e220000000a00 */
[----:B------:R-:W-:Y:S01]  /*3a690*/  F2FP.SATFINITE.E4M3.F32.PACK_AB_MERGE_C R31, RZ, R31, RZ ;  /* 0x0000001fff1f723e */ /* 0x000fe200048070ff */
        /* <DEDUP_REMOVED lines=22> */
[----:B0-----:R-:W-:Y:S01]  /*3a800*/  @!P0 IADD3 R26, P2, R24, R26, RZ ;  /* 0x0000001a181a8210 */ /* 0x001fe20007f5e0ff */
[----:B------:R-:W-:Y:S01]  /*3a810*/  FMUL R232, R232, UR18 ;  /* 0x00000012e8e87c20 */ /* 0x000fe20008400000 */
[----:B------:R-:W-:Y:S01]  /*3a820*/  FMUL R233, R233, UR18 ;  /* 0x00000012e9e97c20 */ /* 0x000fe20008400000 */
[----:B------:R-:W3:Y:S02]  /*3a830*/  LDL.LU R56, [R1+0x304] ;  /* 0x0003040001387983 */ /* 0x000ee40000300800 */
[----:B------:R-:W-:Y:S01]  /*3a840*/  @!P0 IMAD.X R27, R30, 0x1, R27, P2 ;  /* 0x000000011e1b8824 */ /* 0x000fe200010e061b */
[----:B------:R-:W-:Y:S01]  /*3a850*/  F2FP.SATFINITE.E4M3.F32.PACK_AB_MERGE_C R8, RZ, R8, RZ ;  /* 0x00000008ff08723e */ /* 0x000fe200048070ff */
[----:B------:R-:W-:Y:S01]  /*3a860*/  FMUL R234, R234, UR18 ;  /* 0x00000012eaea7c20 */ /* 0x000fe20008400000 */
[----:B------:R-:W-:Y:S01]  /*3a870*/  F2FP.SATFINITE.E4M3.F32.PACK_AB_MERGE_C R9, RZ, R9, RZ ;  /* 0x00000009ff09723e */ /* 0x000fe200048070ff */
[----:B------:R-:W-:Y:S01]  /*3a880*/  FMUL R235, R235, UR18 ;  /* 0x00000012ebeb7c20 */ /* 0x000fe20008400000 */
[----:B------:R0:W-:Y:S01]  /*3a890*/  @!P0 STG.E.U8 desc[UR30][R26.64], R31 ;  /* 0x0000001f1a008986 */ /* 0x0001e2000c10111e */
[----:B------:R-:W-:-:S02]  /*3a8a0*/  LOP3.LUT R4, R4, 0xfeffffff, RZ, 0xc0, !PT ;  /* 0xfeffffff04047812 */ /* 0x000fc400078ec0ff */
[----:B------:R-:W-:Y:S01]  /*3a8b0*/  F2FP.SATFINITE.E4M3.F32.PACK_AB_MERGE_C R10, RZ, R10, RZ ;  /* 0x0000000aff0a723e */ /* 0x000fe200048070ff */
[----:B------:R-:W-:Y:S01]  /*3a8c0*/  FMUL R236, R236, UR18 ;  /* 0x00000012ecec7c20 */ /* 0x000fe20008400000 */
[----:B------:R-:W-:Y:S01]  /*3a8d0*/  F2FP.SATFINITE.E4M3.F32.PACK_AB_MERGE_C R11, RZ, R11, RZ ;  /* 0x0000000bff0b723e */ /* 0x000fe200048070ff */
[----:B------:R-:W-:Y:S01]  /*3a8e0*/  FMUL R237, R237, UR18 ;  /* 0x00000012eded7c20 */ /* 0x000fe20008400000 */
[----:B------:R-:W-:Y:S01]  /*3a8f0*/  F2FP.SATFINITE.E4M3.F32.PACK_AB_MERGE_C R12, RZ, R12, RZ ;  /* 0x0000000cff0c723e */ /* 0x000fe200048070ff */
[----:B------:R-:W4:Y:S01]  /*3a900*/  LDL.LU R58, [R1+0x308] ;  /* 0x00030800013a7983 */ /* 0x000f220000300800 */
[----:B------:R-:W-:Y:S02]  /*3a910*/  ISETP.GE.AND P0, PT, R28, 0x9, PT ;  /* 0x000000091c00780c */ /* 0x000fe40003f06270 */
[----:B------:R-:W-:Y:S01]  /*3a920*/  F2FP.SATFINITE.E4M3.F32.PACK_AB_MERGE_C R13, RZ, R13, RZ ;  /* 0x0000000dff0d723e */ /* 0x000fe200048070ff */
[----:B0-----:R-:W0:Y:S01]  /*3a930*/  @!P3 LDC.64 R26, c[0x0][0x5c0] ;  /* 0x00017000ff1abb82 */ /* 0x001e220000000a00 */
[----:B------:R-:W-:Y:S01]  /*3a940*/  ISETP.LT.OR P2, PT, R29, 0x1, !P0 ;  /* 0x000000011d00780c */ /* 0x000fe20004741670 */
[----:B------:R-:W-:Y:S01]  /*3a950*/  FMUL R31, R5, UR18 ;  /* 0x00000012051f7c20 */ /* 0x000fe20008400000 */
[----:B------:R-:W-:-:S02]  /*3a960*/  F2FP.SATFINITE.E4M3.F32.PACK_AB_MERGE_C R14, RZ, R14, RZ ;  /* 0x0000000eff0e723e */ /* 0x000fc400048070ff */
[----:B------:R-:W-:Y:S02]  /*3a970*/  F2FP.SATFINITE.E4M3.F32.PACK_AB_MERGE_C R15, RZ, R15, RZ ;  /* 0x0000000fff0f723e */ /* 0x000fe400048070ff */
[----:B------:R-:W-:Y:S02]  /*3a980*/  F2FP.SATFINITE.E4M3.F32.PACK_AB_MERGE_C R31, RZ, R31, RZ ;  /* 0x0000001fff1f723e */ /* 0x000fe400048070ff */
[----:B------:R-:W-:Y:S02]  /*3a990*/  F2FP.SATFINITE.E4M3.F32.PACK_AB_MERGE_C R16, RZ, R16, RZ ;  /* 0x00000010ff10723e */ /* 0x000fe400048070ff */
[----:B------:R-:W-:Y:S02]  /*3a9a0*/  F2FP.SATFINITE.E4M3.F32.PACK_AB_MERGE_C R17, RZ, R17, RZ ;  /* 0x00000011ff11723e */ /* 0x000fe400048070ff */
[----:B------:R-:W-:Y:S02]  /*3a9b0*/  F2FP.SATFINITE.E4M3.F32.PACK_AB_MERGE_C R18, RZ, R18, RZ ;  /* 0x00000012ff12723e */ /* 0x000fe400048070ff */
[----:B------:R-:W-:-:S02]  /*3a9c0*/  F2FP.SATFINITE.E4M3.F32.PACK_AB_MERGE_C R19, RZ, R19, RZ ;  /* 0x00000013ff13723e */ /* 0x000fc400048070ff */
[----:B------:R-:W-:Y:S02]  /*3a9d0*/  F2FP.SATFINITE.E4M3.F32.PACK_AB_MERGE_C R20, RZ, R20, RZ ;  /* 0x00000014ff14723e */ /* 0x000fe400048070ff */
[----:B------:R-:W-:Y:S02]  /*3a9e0*/  F2FP.SATFINITE.E4M3.F32.PACK_AB_MERGE_C R21, RZ, R21, RZ ;  /* 0x00000015ff15723e */ /* 0x000fe400048070ff */
[----:B------:R-:W-:Y:S02]  /*3a9f0*/  F2FP.SATFINITE.E4M3.F32.PACK_AB_MERGE_C R22, RZ, R22, RZ ;  /* 0x00000016ff16723e */ /* 0x000fe400048070ff */
[----:B------:R-:W-:Y:S02]  /*3aa00*/  F2FP.SATFINITE.E4M3.F32.PACK_AB_MERGE_C R23, RZ, R23, RZ ;  /* 0x00000017ff17723e */ /* 0x000fe400048070ff */
[----:B0-----:R-:W-:Y:S02]  /*3aa10*/  @!P3 IADD3 R26, P4, R24, R26, RZ ;  /* 0x0000001a181ab210 */ /* 0x001fe40007f9e0ff */
[----:B------:R-:W-:-:S02]  /*3aa20*/  F2FP.SATFINITE.E4M3.F32.PACK_AB_MERGE_C R216, RZ, R216, RZ ;  /* 0x000000d8ffd8723e */ /* 0x000fc400048070ff */
[----:B------:R-:W-:Y:S01]  /*3aa30*/  F2FP.SATFINITE.E4M3.F32.PACK_AB_MERGE_C R217, RZ, R217, RZ ;  /* 0x000000d9ffd9723e */ /* 0x000fe200048070ff */
[----:B------:R-:W-:Y:S01]  /*3aa40*/  @!P3 IMAD.X R27, R30, 0x1, R27, P4 ;  /* 0x000000011e1bb824 */ /* 0x000fe200020e061b */
[----:B------:R-:W-:Y:S02]  /*3aa50*/  F2FP.SATFINITE.E4M3.F32.PACK_AB_MERGE_C R218, RZ, R218, RZ ;  /* 0x000000daffda723e */ /* 0x000fe400048070ff */
[----:B------:R-:W-:Y:S02]  /*3aa60*/  F2FP.SATFINITE.E4M3.F32.PACK_AB_MERGE_C R219, RZ, R219, RZ ;  /* 0x000000dbffdb723e */ /* 0x000fe400048070ff */
[----:B------:R0:W-:Y:S01]  /*3aa70*/  @!P3 STG.E.U8 desc[UR30][R26.64+0x1], R31 ;  /* 0x0000011f1a00b986 */ /* 0x0001e2000c10111e */
[----:B------:R-:W-:Y:S02]  /*3aa80*/  ISETP.LT.OR P3, PT, R29, 0x2, !P0 ;  /* 0x000000021d00780c */ /* 0x000fe40004761670 */
[----:B------:R-:W-:Y:S02]  /*3aa90*/  F2FP.SATFINITE.E4M3.F32.PACK_AB_MERGE_C R220, RZ, R220, RZ ;  /* 0x000000dcffdc723e */ /* 0x000fe400048070ff */
[----:B------:R-:W-:-:S02]  /*3aaa0*/  F2FP.SATFINITE.E4M3.F32.PACK_AB_MERGE_C R221, RZ, R221, RZ ;  /* 0x000000ddffdd723e */ /* 0x000fc400048070ff */
[----:B------:R-:W-:Y:S02]  /*3aab0*/  LOP3.LUT R5, R5, 0xfffffffe, RZ, 0xc0, !PT ;  /* 0xfffffffe05057812 */ /* 0x000fe400078ec0ff */
[----:B------:R-:W-:Y:S02]  /*3aac0*/  F2FP.SATFINITE.E4M3.F32.PACK_AB_MERGE_C R222, RZ, R222, RZ ;  /* 0x000000deffde723e */ /* 0x000fe400048070ff */
[----:B------:R-:W-:Y:S01]  /*3aad0*/  F2FP.SATFINITE.E4M3.F32.PACK_AB_MERGE_C R223, RZ, R223, RZ ;  /* 0x000000dfffdf723e */ /* 0x000fe200048070ff */
[----:B0-----:R-:W0:Y:S01]  /*3aae0*/  @!P2 LDC.64 R26, c[0x0][0x5c0] ;  /* 0x00017000ff1aab82 */ /* 0x001e220000000a00 */
[----:B------:R-:W-:Y:S01]  /*3aaf0*/  FMUL R31, R6, UR18 ;  /* 0x00000012061f7c20 */ /* 0x000fe20008400000 */
[----:B------:R-:W-:Y:S02]  /*3ab00*/  F2FP.SATFINITE.E4M3.F32.PACK_AB_MERGE_C R224, RZ, R224, RZ ;  /* 0x000000e0ffe0723e */ /* 0x000fe400048070ff */
[----:B------:R-:W-:Y:S02]  /*3ab10*/  F2FP.SATFINITE.E4M3.F32.PACK_AB_MERGE_C R225, RZ, R225, RZ ;  /* 0x000000e1ffe1723e */ /* 0x000fe400048070ff */
        /* <DEDUP_REMOVED lines=9> */
[----:B0-----:R-:W-:Y:S02]  /*3abb0*/  @!P2 IADD3 R26, P4, P5, R24, UR10, R26 ;  /* 0x0000000a181aac10 */ /* 0x001fe4000fd9e01a */
[----:B------:R-:W-:Y:S02]  /*3abc0*/  F2FP.SATFINITE.E4M3.F32.PACK_AB_MERGE_C R234, RZ, R234, RZ ;  /* 0x000000eaffea723e */ /* 0x000fe400048070ff */
[----:B------:R-:W-:Y:S02]  /*3abd0*/  @!P2 IADD3.X R27, R30, UR9, R27, P4, P5 ;  /* 0x000000091e1bac10 */ /* 0x000fe4000a7ea41b */
[----:B------:R-:W-:-:S02]  /*3abe0*/  F2FP.SATFINITE.E4M3.F32.PACK_AB_MERGE_C R235, RZ, R235, RZ ;  /* 0x000000ebffeb723e */ /* 0x000fc400048070ff */
[----:B------:R-:W-:Y:S01]  /*3abf0*/  F2FP.SATFINITE.E4M3.F32.PACK_AB_MERGE_C R236, RZ, R236, RZ ;  /* 0x000000ecffec723e */ /* 0x000fe200048070ff */
[----:B------:R0:W-:Y:S01]  /*3ac00*/  @!P2 STG.E.U8 desc[UR30][R26.64], R31 ;  /* 0x0000001f1a00a986 */ /* 0x0001e2000c10111e */
[----:B------:R-:W-:Y:S02]  /*3ac10*/  ISETP.LT.OR P2, PT, R29, 0x9, !P1 ;  /* 0x000000091d00780c */ /* 0x000fe40004f41670 */
[----:B------:R-:W-:Y:S01]  /*3ac20*/  F2FP.SATFINITE.E4M3.F32.PACK_AB_MERGE_C R237, RZ, R237, RZ ;  /* 0x000000edffed723e */ /* 0x000fe200048070ff */
[----:B0-----:R-:W0:Y:S01]  /*3ac30*/  @!P3 LDC.64 R26, c[0x0][0x5c0] ;  /* 0x00017000ff1abb82 */ /* 0x001e220000000a00 */
[----:B------:R-:W-:-:S05]  /*3ac40*/  FMUL R31, R7, UR18 ;  /* 0x00000012071f7c20 */ /* 0x000fca0008400000 */
[----:B------:R-:W-:-:S04]  /*3ac50*/  F2FP.SATFINITE.E4M3.F32.PACK_AB_MERGE_C R31, RZ, R31, RZ ;  /* 0x0000001fff1f723e */ /* 0x000fc800048070ff */
[----:B------:R-:W1:Y:S01]  /*3ac60*/  @!P2 LDC.64 R32, c[0x0][0x5c0] ;  /* 0x00017000ff20ab82 */ /* 0x000e620000000a00 */
[----:B0-----:R-:W-:-:S04]  /*3ac70*/  @!P3 IADD3 R26, P4, P5, R24, UR10, R26 ;  /* 0x0000000a181abc10 */ /* 0x001fc8000fd9e01a */
[----:B------:R-:W-:Y:S02]  /*3ac80*/  @!P3 IADD3.X R27, R30, UR9, R27, P4, P5 ;  /* 0x000000091e1bbc10 */ /* 0x000fe4000a7ea41b */
[C---:B------:R-:W-:Y:S02]  /*3ac90*/  ISETP.LT.OR P5, PT, R29.reuse, 0x9, !P0 ;  /* 0x000000091d00780c */ /* 0x040fe400047a1670 */
[----:B------:R-:W-:Y:S01]  /*3aca0*/  ISETP.LT.OR P4, PT, R29, 0xa, !P0 ;  /* 0x0000000a1d00780c */ /* 0x000fe20004781670 */
[----:B------:R1:W-:Y:S02]  /*3acb0*/  @!P3 STG.E.U8 desc[UR30][R26.64+0x1], R31 ;  /* 0x0000011f1a00b986 */ /* 0x0003e4000c10111e */
[----:B-1----:R-:W-:-:S10]  /*3acc0*/  @!P2 IADD3 R26, P3, R24, R32, RZ ;  /* 0x00000020181aa210 */ /* 0x002fd40007f7e0ff */
[----:B------:R-:W-:Y:S01]  /*3acd0*/  @P4 LOP3.LUT R4, R4, 0x1000000, RZ, 0xfc, !PT ;  /* 0x0100000004044812 */ /* 0x000fe200078efcff */
[----:B------:R-:W-:Y:S02]  /*3ace0*/  @!P2 IMAD.X R27, R30, 0x1, R33, P3 ;  /* 0x000000011e1ba824 */ /* 0x000fe400018e0621 */
[----:B------:R-:W0:Y:S03]  /*3acf0*/  @!P5 LDC.64 R32, c[0x0][0x5c0] ;  /* 0x00017000ff20db82 */ /* 0x000e260000000a00 */
[----:B------:R1:W-:Y:S05]  /*3ad00*/  @!P2 STG.E.U8 desc[UR30][R26.64+0x8], R8 ;  /* 0x000008081a00a986 */ /* 0x0003ea000c10111e */
[----:B-1----:R-:W1:Y:S01]  /*3ad10*/  @!P4 LDC.64 R26, c[0x0][0x5c0] ;  /* 0x00017000ff1acb82 */ /* 0x002e620000000a00 */
[----:B0-----:R-:W-:-:S04]  /*3ad20*/  @!P5 IADD3 R32, P2, P3, R24, UR10, R32 ;  /* 0x0000000a1820dc10 */ /* 0x001fc8000fb5e020 */
[----:B------:R-:W-:Y:S02]  /*3ad30*/  @!P5 IADD3.X R33, R30, UR9, R33, P2, P3 ;  /* 0x000000091e21dc10 */ /* 0x000fe400097e6421 */
[----:B-1----:R-:W-:-:S04]  /*3ad40*/  @!P4 IADD3 R34, P2, P3, R24, UR10, R26 ;  /* 0x0000000a1822cc10 */ /* 0x002fc8000fb5e01a */
[----:B------:R-:W-:Y:S02]  /*3ad50*/  @!P4 IADD3.X R35, R30, UR9, R27, P2, P3 ;  /* 0x000000091e23cc10 */ /* 0x000fe400097e641b */
[C---:B------:R-:W-:Y:S02]  /*3ad60*/  ISETP.LT.OR P2, PT, R29.reuse, 0xa, !P1 ;  /* 0x0000000a1d00780c */ /* 0x040fe40004f41670 */
[----:B------:R-:W-:-:S11]  /*3ad70*/  ISETP.LT.OR P4, PT, R29, 0x19, !P0 ;  /* 0x000000191d00780c */ /* 0x000fd60004781670 */
[----:B------:R-:W0:Y:S02]  /*3ad80*/  @!P2 LDC.64 R26, c[0x0][0x5c0] ;  /* 0x00017000ff1aab82 */ /* 0x000e240000000a00 */
[----:B0-----:R-:W-:-:S05]  /*3ad90*/  @!P2 IADD3 R26, P3, R24, R26, RZ ;  /* 0x0000001a181aa210 */ /* 0x001fca0007f7e0ff */
[----:B------:R-:W-:Y:S01]  /*3ada0*/  @!P2 IMAD.X R27, R30, 0x1, R27, P3 ;  /* 0x000000011e1ba824 */ /* 0x000fe200018e061b */
[----:B------:R-:W-:-:S04]  /*3adb0*/  ISETP.LT.OR P3, PT, R29, 0x11, !P0 ;  /* 0x000000111d00780c */ /* 0x000fc80004761670 */
[----:B------:R0:W-:Y:S04]  /*3adc0*/  @!P2 STG.E.U8 desc[UR30][R26.64+0x9], R9 ;  /* 0x000009091a00a986 */ /* 0x0001e8000c10111e */
[----:B------:R-:W-:Y:S05]  /*3add0*/  @!P5 STG.E.U8 desc[UR30][R32.64+0x8], R10 ;  /* 0x0000080a2000d986 */ /* 0x000fea000c10111e */
[----:B0-----:R-:W0:Y:S02]  /*3ade0*/  @!P3 LDC.64 R8, c[0x0][0x5c0] ;  /* 0x00017000ff08bb82 */ /* 0x001e240000000a00 */
[----:B0-----:R-:W-:-:S04]  /*3adf0*/  @!P3 IADD3 R36, P2, P6, R24, UR10, R8 ;  /* 0x0000000a1824bc10 */ /* 0x001fc8000fe5e008 */
[----:B------:R-:W-:Y:S02]  /*3ae00*/  @!P3 IADD3.X R37, R30, UR9, R9, P2, P6 ;  /* 0x000000091e25bc10 */ /* 0x000fe400097ec409 */
[----:B------:R-:W-:-:S13]  /*3ae10*/  ISETP.LT.OR P2, PT, R29, 0x12, !P0 ;  /* 0x000000121d00780c */ /* 0x000fda0004741670 */
[----:B------:R-:W0:Y:S02]  /*3ae20*/  @!P2 LDC.64 R8, c[0x0][0x5c0] ;  /* 0x00017000ff08ab82 */ /* 0x000e240000000a00 */
[----:B0-----:R-:W-:-:S04]  /*3ae30*/  @!P2 IADD3 R26, P5, P6, R24, UR10, R8 ;  /* 0x0000000a181aac10 */ /* 0x001fc8000febe008 */
[----:B------:R-:W-:Y:S02]  /*3ae40*/  @!P2 IADD3.X R27, R30, UR9, R9, P5, P6 ;  /* 0x000000091e1bac10 */ /* 0x000fe4000afec409 */
[----:B------:R-:W0:Y:S02]  /*3ae50*/  @!P4 LDC.64 R8, c[0x0][0x5c0] ;  /* 0x00017000ff08cb82 */ /* 0x000e240000000a00 */
[----:B0-----:R-:W-:-:S04]  /*3ae60*/  @!P4 IADD3 R38, P5, P6, R24, UR10, R8 ;  /* 0x0000000a1826cc10 */ /* 0x001fc8000febe008 */
[----:B------:R-:W-:Y:S02]  /*3ae70*/  @!P4 IADD3.X R39, R30, UR9, R9, P5, P6 ;  /* 0x000000091e27cc10 */ /* 0x000fe4000afec409 */
[C---:B------:R-:W-:Y:S02]  /*3ae80*/  LOP3.LUT P4, RZ, R4.reuse, 0x1000000, RZ, 0xc0, !PT ;  /* 0x0100000004ff7812 */ /* 0x040fe4000788c0ff */
[----:B------:R-:W-:Y:S02]  /*3ae90*/  ISETP.LT.OR P6, PT, R29, 0x1a, !P0 ;  /* 0x0000001a1d00780c */ /* 0x000fe400047c1670 */
[----:B------:R-:W-:-:S09]  /*3aea0*/  LOP3.LUT R4, R4, 0xff7fffff, RZ, 0xc0, !PT ;  /* 0xff7fffff04047812 */ /* 0x000fd200078ec0ff */
[----:B------:R-:W-:Y:S01]  /*3aeb0*/  @!P4 STG.E.U8 desc[UR30][R34.64+0x9], R11 ;  /* 0x0000090b2200c986 */ /* 0x000fe2000c10111e */
[----:B------:R-:W-:-:S13]  /*3aec0*/  ISETP.LT.OR P4, PT, R29, 0x11, !P1 ;  /* 0x000000111d00780c */ /* 0x000fda0004f81670 */
[----:B------:R-:W0:Y:S02]  /*3aed0*/  @!P4 LDC.64 R8, c[0x0][0x5c0] ;  /* 0x00017000ff08cb82 */ /* 0x000e240000000a00 */
[----:B0-----:R-:W-:-:S05]  /*3aee0*/  @!P4 IADD3 R8, P5, R24, R8, RZ ;  /* 0x000000081808c210 */ /* 0x001fca0007fbe0ff */
[----:B------:R-:W-:-:S05]  /*3aef0*/  @!P4 IMAD.X R9, R30, 0x1, R9, P5 ;  /* 0x000000011e09c824 */ /* 0x000fca00028e0609 */
[----:B------:R0:W-:Y:S02]  /*3af00*/  @!P4 STG.E.U8 desc[UR30][R8.64+0x10], R12 ;  /* 0x0000100c0800c986 */ /* 0x0001e4000c10111e */
[----:B0-----:R-:W0:Y:S02]  /*3af10*/  @!P6 LDC.64 R8, c[0x0][0x5c0] ;  /* 0x00017000ff08eb82 */ /* 0x001e240000000a00 */
[----:B0-----:R-:W-:-:S04]  /*3af20*/  @!P6 IADD3 R10, P4, P5, R24, UR10, R8 ;  /* 0x0000000a180aec10 */ /* 0x001fc8000fd9e008 */
[----:B------:R-:W-:Y:S02]  /*3af30*/  @!P6 IADD3.X R11, R30, UR9, R9, P4, P5 ;  /* 0x000000091e0bec10 */ /* 0x000fe4000a7ea409 */
[----:B------:R-:W-:-:S13]  /*3af40*/  ISETP.LT.OR P4, PT, R29, 0x12, !P1 ;  /* 0x000000121d00780c */ /* 0x000fda0004f81670 */
[----:B------:R-:W0:Y:S02]  /*3af50*/  @!P4 LDC.64 R8, c[0x0][0x5c0] ;  /* 0x00017000ff08cb82 */ /* 0x000e240000000a00 */
[----:B0-----:R-:W-:-:S05]  /*3af60*/  @!P4 IADD3 R8, P5, R24, R8, RZ ;  /* 0x000000081808c210 */ /* 0x001fca0007fbe0ff */
[----:B------:R-:W-:-:S05]  /*3af70*/  @!P4 IMAD.X R9, R30, 0x1, R9, P5 ;  /* 0x000000011e09c824 */ /* 0x000fca00028e0609 */
[----:B------:R0:W-:Y:S01]  /*3af80*/  @!P4 STG.E.U8 desc[UR30][R8.64+0x11], R13 ;  /* 0x0000110d0800c986 */ /* 0x0001e2000c10111e */
[----:B------:R-:W-:-:S03]  /*3af90*/  ISETP.LT.OR P4, PT, R29, 0x21, !P0 ;  /* 0x000000211d00780c */ /* 0x000fc60004781670 */
[----:B------:R-:W-:Y:S01]  /*3afa0*/  @!P3 STG.E.U8 desc[UR30][R36.64+0x10], R14 ;  /* 0x0000100e2400b986 */ /* 0x000fe2000c10111e */
[----:B------:R-:W-:-:S03]  /*3afb0*/  ISETP.LT.OR P3, PT, R29, 0x22, !P0 ;  /* 0x000000221d00780c */ /* 0x000fc60004761670 */
[----:B------:R-:W-:Y:S01]  /*3afc0*/  @!P2 STG.E.U8 desc[UR30][R26.64+0x11], R15 ;  /* 0x0000110f1a00a986 */ /* 0x000fe2000c10111e */
[----:B------:R-:W-:-:S05]  /*3afd0*/  ISETP.LT.OR P2, PT, R29, 0x19, !P1 ;  /* 0x000000191d00780c */ /* 0x000fca0004f41670 */
[----:B0-----:R-:W0:Y:S01]  /*3afe0*/  @!P4 LDC.64 R8, c[0x0][0x5c0] ;  /* 0x00017000ff08cb82 */ /* 0x001e220000000a00 */
[----:B------:R-:W-:-:S04]  /*3aff0*/  @P4 LOP3.LUT R4, R4, 0x800000, RZ, 0xfc, !PT ;  /* 0x0080000004044812 */ /* 0x000fc800078efcff */
[----:B------:R-:W-:Y:S02]  /*3b000*/  LOP3.LUT R4, R4, 0xffbfffff, RZ, 0xc0, !PT ;  /* 0xffbfffff04047812 */ /* 0x000fe400078ec0ff */
[----:B0-----:R-:W-:-:S04]  /*3b010*/  @!P4 IADD3 R32, P5, P6, R24, UR10, R8 ;  /* 0x0000000a1820cc10 */ /* 0x001fc8000febe008 */
[----:B------:R-:W-:Y:S02]  /*3b020*/  @!P4 IADD3.X R33, R30, UR9, R9, P5, P6 ;  /* 0x000000091e21cc10 */ /* 0x000fe4000afec409 */
[----:B------:R-:W0:Y:S01]  /*3b030*/  @!P3 LDC.64 R8, c[0x0][0x5c0] ;  /* 0x00017000ff08bb82 */ /* 0x000e220000000a00 */
[----:B------:R-:W-:Y:S02]  /*3b040*/  ISETP.LT.OR P4, PT, R29, 0x29, !P0 ;  /* 0x000000291d00780c */ /* 0x000fe40004781670 */
[----:B0-----:R-:W-:-:S04]  /*3b050*/  @!P3 IADD3 R12, P5, P6, R24, UR10, R8 ;  /* 0x0000000a180cbc10 */ /* 0x001fc8000febe008 */
[----:B------:R-:W-:-:S07]  /*3b060*/  @!P3 IADD3.X R13, R30, UR9, R9, P5, P6 ;  /* 0x000000091e0dbc10 */ /* 0x000fce000afec409 */
[----:B------:R-:W0:Y:S02]  /*3b070*/  @!P4 LDC.64 R8, c[0x0][0x5c0] ;  /* 0x00017000ff08cb82 */ /* 0x000e240000000a00 */
[----:B0-----:R-:W-:-:S04]  /*3b080*/  @!P4 IADD3 R34, P5, P6, R24, UR10, R8 ;  /* 0x0000000a1822cc10 */ /* 0x001fc8000febe008 */
[----:B------:R-:W-:Y:S02]  /*3b090*/  @!P4 IADD3.X R35, R30, UR9, R9, P5, P6 ;  /* 0x000000091e23cc10 */ /* 0x000fe4000afec409 */
[----:B------:R-:W0:Y:S01]  /*3b0a0*/  @!P2 LDC.64 R8, c[0x0][0x5c0] ;  /* 0x00017000ff08ab82 */ /* 0x000e220000000a00 */
[----:B------:R-:W-:Y:S02]  /*3b0b0*/  ISETP.LT.OR P4, PT, R29, 0x2a, !P0 ;  /* 0x0000002a1d00780c */ /* 0x000fe40004781670 */
[----:B0-----:R-:W-:-:S05]  /*3b0c0*/  @!P2 IADD3 R8, P5, R24, R8, RZ ;  /* 0x000000081808a210 */ /* 0x001fca0007fbe0ff */
[----:B------:R-:W-:-:S05]  /*3b0d0*/  @!P2 IMAD.X R9, R30, 0x1, R9, P5 ;  /* 0x000000011e09a824 */ /* 0x000fca00028e0609 */
[----:B------:R0:W-:Y:S02]  /*3b0e0*/  @!P2 STG.E.U8 desc[UR30][R8.64+0x18], R16 ;  /* 0x000018100800a986 */ /* 0x0001e4000c10111e */
[----:B0-----:R-:W0:Y:S02]  /*3b0f0*/  @!P4 LDC.64 R8, c[0x0][0x5c0] ;  /* 0x00017000ff08cb82 */ /* 0x001e240000000a00 */
[----:B0-----:R-:W-:-:S04]  /*3b100*/  @!P4 IADD3 R14, P2, P5, R24, UR10, R8 ;  /* 0x0000000a180ecc10 */ /* 0x001fc8000fd5e008 */
[----:B------:R-:W-:Y:S02]  /*3b110*/  @!P4 IADD3.X R15, R30, UR9, R9, P2, P5 ;  /* 0x000000091e0fcc10 */ /* 0x000fe400097ea409 */
[C---:B------:R-:W-:Y:S02]  /*3b120*/  ISETP.LT.OR P2, PT, R29.reuse, 0x1a, !P1 ;  /* 0x0000001a1d00780c */ /* 0x040fe40004f41670 */
[----:B------:R-:W-:-:S11]  /*3b130*/  ISETP.LT.OR P4, PT, R29, 0x19, !P0 ;  /* 0x000000191d00780c */ /* 0x000fd60004781670 */
[----:B------:R-:W0:Y:S02]  /*3b140*/  @!P2 LDC.64 R8, c[0x0][0x5c0] ;  /* 0x00017000ff08ab82 */ /* 0x000e240000000a00 */
[----:B0-----:R-:W-:-:S05]  /*3b150*/  @!P2 IADD3 R8, P5, R24, R8, RZ ;  /* 0x000000081808a210 */ /* 0x001fca0007fbe0ff */
[----:B------:R-:W-:-:S05]  /*3b160*/  @!P2 IMAD.X R9, R30, 0x1, R9, P5 ;  /* 0x000000011e09a824 */ /* 0x000fca00028e0609 */
[----:B------:R0:W-:Y:S01]  /*3b170*/  @!P2 STG.E.U8 desc[UR30][R8.64+0x19], R17 ;  /* 0x000019110800a986 */ /* 0x0001e2000c10111e */
[----:B------:R-:W-:-:S03]  /*3b180*/  ISETP.LT.OR P2, PT, R29, 0x31, !P0 ;  /* 0x000000311d00780c */ /* 0x000fc60004741670 */
[----:B------:R-:W-:Y:S01]  /*3b190*/  @!P4 STG.E.U8 desc[UR30][R38.64+0x18], R18 ;  /* 0x000018122600c986 */ /* 0x000fe2000c10111e */
[----:B------:R-:W-:-:S09]  /*3b1a0*/  ISETP.LT.OR P4, PT, R29, 0x39, !P0 ;  /* 0x000000391d00780c */ /* 0x000fd20004781670 */
[----:B0-----:R-:W0:Y:S01]  /*3b1b0*/  @!P2 LDC.64 R8, c[0x0][0x5c0] ;  /* 0x00017000ff08ab82 */ /* 0x001e220000000a00 */
[----:B------:R-:W-:Y:S02]  /*3b1c0*/  @P2 LOP3.LUT R4, R4, 0x400000, RZ, 0xfc, !PT ;  /* 0x0040000004042812 */ /* 0x000fe400078efcff */
[----:B0-----:R-:W-:-:S04]  /*3b1d0*/  @!P2 IADD3 R26, P5, P6, R24, UR10, R8 ;  /* 0x0000000a181aac10 */ /* 0x001fc8000febe008 */
[----:B------:R-:W-:Y:S02]  /*3b1e0*/  @!P2 IADD3.X R27, R30, UR9, R9, P5, P6 ;  /* 0x000000091e1bac10 */ /* 0x000fe4000afec409 */
[----:B------:R-:W-:-:S13]  /*3b1f0*/  ISETP.LT.OR P2, PT, R29, 0x32, !P0 ;  /* 0x000000321d00780c */ /* 0x000fda0004741670 */
[----:B------:R-:W0:Y:S02]  /*3b200*/  @!P2 LDC.64 R8, c[0x0][0x5c0] ;  /* 0x00017000ff08ab82 */ /* 0x000e240000000a00 */
[----:B0-----:R-:W-:-:S04]  /*3b210*/  @!P2 IADD3 R16, P5, P6, R24, UR10, R8 ;  /* 0x0000000a1810ac10 */ /* 0x001fc8000febe008 */
[----:B------:R-:W-:Y:S02]  /*3b220*/  @!P2 IADD3.X R17, R30, UR9, R9, P5, P6 ;  /* 0x000000091e11ac10 */ /* 0x000fe4000afec409 */
[----:B------:R-:W0:Y:S01]  /*3b230*/  @!P4 LDC.64 R8, c[0x0][0x5c0] ;  /* 0x00017000ff08cb82 */ /* 0x000e220000000a00 */
[----:B------:R-:W-:-:S13]  /*3b240*/  ISETP.LT.OR P2, PT, R29, 0x1a, !P0 ;  /* 0x0000001a1d00780c */ /* 0x000fda0004741670 */
[----:B------:R-:W-:Y:S01]  /*3b250*/  @!P2 STG.E.U8 desc[UR30][R10.64+0x19], R19 ;  /* 0x000019130a00a986 */ /* 0x000fe2000c10111e */
[----:B------:R-:W-:Y:S02]  /*3b260*/  ISETP.LT.OR P2, PT, R29, 0x3a, !P0 ;  /* 0x0000003a1d00780c */ /* 0x000fe40004741670 */
[----:B0-----:R-:W-:-:S04]  /*3b270*/  @!P4 IADD3 R36, P5, P6, R24, UR10, R8 ;  /* 0x0000000a1824cc10 */ /* 0x001fc8000febe008 */
[----:B------:R-:W-:Y:S02]  /*3b280*/  @!P4 IADD3.X R37, R30, UR9, R9, P5, P6 ;  /* 0x000000091e25cc10 */ /* 0x000fe4000afec409 */
[----:B------:R-:W-:Y:S02]  /*3b290*/  ISETP.LT.OR P5, PT, R29, 0x21, !P1 ;  /* 0x000000211d00780c */ /* 0x000fe40004fa1670 */
[C---:B------:R-:W-:Y:S02]  /*3b2a0*/  LOP3.LUT P4, RZ, R4.reuse, 0x800000, RZ, 0xc0, !PT ;  /* 0x0080000004ff7812 */ /* 0x040fe4000788c0ff */
[----:B------:R-:W-:-:S09]  /*3b2b0*/  LOP3.LUT R4, R4, 0xffdfffff, RZ, 0xc0, !PT ;  /* 0xffdfffff04047812 */ /* 0x000fd200078ec0ff */
[----:B------:R-:W0:Y:S02]  /*3b2c0*/  @!P5 LDC.64 R8, c[0x0][0x5c0] ;  /* 0x00017000ff08db82 */ /* 0x000e240000000a00 */
        /* <DEDUP_REMOVED lines=11> */
[----:B------:R0:W-:Y:S04]  /*3b380*/  @!P5 STG.E.U8 desc[UR30][R8.64+0x21], R21 ;  /* 0x000021150800d986 */ /* 0x0001e8000c10111e */
[----:B------:R-:W-:Y:S01]  /*3b390*/  @!P4 STG.E.U8 desc[UR30][R32.64+0x20], R22 ;  /* 0x000020162000c986 */ /* 0x000fe2000c10111e */
[----:B------:R-:W-:-:S03]  /*3b3a0*/  ISETP.LT.OR P4, PT, R29, 0x42, !P0 ;  /* 0x000000421d00780c */ /* 0x000fc60004781670 */
[----:B------:R-:W-:Y:S01]  /*3b3b0*/  @!P3 STG.E.U8 desc[UR30][R12.64+0x21], R23 ;  /* 0x000021170c00b986 */ /* 0x000fe2000c10111e */
[----:B------:R-:W-:Y:S01]  /*3b3c0*/  ISETP.LT.OR P3, PT, R29, 0x29, !P1 ;  /* 0x000000291d00780c */ /* 0x000fe20004f61670 */
[----:B0-----:R-:W0:Y:S08]  /*3b3d0*/  @!P2 LDC.64 R8, c[0x0][0x5c0] ;  /* 0x00017000ff08ab82 */ /* 0x001e300000000a00 */
[----:B------:R-:W-:-:S02]  /*3b3e0*/  @P4 LOP3.LUT R4, R4, 0x200000, RZ, 0xfc, !PT ;  /* 0x0020000004044812 */ /* 0x000fc400078efcff */
[----:B0-----:R-:W-:-:S04]  /*3b3f0*/  @!P2 IADD3 R20, P5, P6, R24, UR10, R8 ;  /* 0x0000000a1814ac10 */ /* 0x001fc8000febe008 */
[----:B------:R-:W-:Y:S02]  /*3b400*/  @!P2 IADD3.X R21, R30, UR9, R9, P5, P6 ;  /* 0x000000091e15ac10 */ /* 0x000fe4000afec409 */
[----:B------:R-:W0:Y:S01]  /*3b410*/  @!P4 LDC.64 R8, c[0x0][0x5c0] ;  /* 0x00017000ff08cb82 */ /* 0x000e220000000a00 */
[----:B------:R-:W-:Y:S02]  /*3b420*/  ISETP.LT.OR P2, PT, R29, 0x49, !P0 ;  /* 0x000000491d00780c */ /* 0x000fe40004741670 */
[----:B0-----:R-:W-:-:S04]  /*3b430*/  @!P4 IADD3 R18, P5, P6, R24, UR10, R8 ;  /* 0x0000000a1812cc10 */ /* 0x001fc8000febe008 */
[----:B------:R-:W-:-:S07]  /*3b440*/  @!P4 IADD3.X R19, R30, UR9, R9, P5, P6 ;  /* 0x000000091e13cc10 */ /* 0x000fce000afec409 */
[----:B------:R-:W0:Y:S01]  /*3b450*/  @!P2 LDC.64 R8, c[0x0][0x5c0] ;  /* 0x00017000ff08ab82 */ /* 0x000e220000000a00 */
[----:B------:R-:W-:Y:S02]  /*3b460*/  ISETP.LT.OR P4, PT, R29, 0x51, !P0 ;  /* 0x000000511d00780c */ /* 0x000fe40004781670 */
[----:B0-----:R-:W-:-:S04]  /*3b470*/  @!P2 IADD3 R38, P5, P6, R24, UR10, R8 ;  /* 0x0000000a1826ac10 */ /* 0x001fc8000febe008 */
[----:B------:R-:W-:Y:S02]  /*3b480*/  @!P2 IADD3.X R39, R30, UR9, R9, P5, P6 ;  /* 0x000000091e27ac10 */ /* 0x000fe4000afec409 */
[----:B------:R-:W0:Y:S01]  /*3b490*/  @!P3 LDC.64 R8, c[0x0][0x5c0] ;  /* 0x00017000ff08bb82 */ /* 0x000e220000000a00 */
[----:B------:R-:W-:Y:S02]  /*3b4a0*/  ISETP.LT.OR P2, PT, R29, 0x29, !P0 ;  /* 0x000000291d00780c */ /* 0x000fe40004741670 */
[----:B0-----:R-:W-:-:S05]  /*3b4b0*/  @!P3 IADD3 R8, P5, R24, R8, RZ ;  /* 0x000000081808b210 */ /* 0x001fca0007fbe0ff */
[----:B------:R-:W-:-:S05]  /*3b4c0*/  @!P3 IMAD.X R9, R30, 0x1, R9, P5 ;  /* 0x000000011e09b824 */ /* 0x000fca00028e0609 */
[----:B------:R0:W-:Y:S01]  /*3b4d0*/  @!P3 STG.E.U8 desc[UR30][R8.64+0x28], R216 ;  /* 0x000028d80800b986 */ /* 0x0001e2000c10111e */
[----:B------:R-:W-:-:S13]  /*3b4e0*/  ISETP.LT.OR P3, PT, R29, 0x4a, !P0 ;  /* 0x0000004a1d00780c */ /* 0x000fda0004761670 */
[----:B0-----:R-:W0:Y:S02]  /*3b4f0*/  @!P3 LDC.64 R8, c[0x0][0x5c0] ;  /* 0x00017000ff08bb82 */ /* 0x001e240000000a00 */
[----:B0-----:R-:W-:-:S04]  /*3b500*/  @!P3 IADD3 R12, P5, P6, R24, UR10, R8 ;  /* 0x0000000a180cbc10 */ /* 0x001fc8000febe008 */
[----:B------:R-:W-:Y:S02]  /*3b510*/  @!P3 IADD3.X R13, R30, UR9, R9, P5, P6 ;  /* 0x000000091e0dbc10 */ /* 0x000fe4000afec409 */
[----:B------:R-:W-:-:S13]  /*3b520*/  ISETP.LT.OR P5, PT, R29, 0x2a, !P1 ;  /* 0x0000002a1d00780c */ /* 0x000fda0004fa1670 */
[----:B------:R-:W0:Y:S02]  /*3b530*/  @!P5 LDC.64 R8, c[0x0][0x5c0] ;  /* 0x00017000ff08db82 */ /* 0x000e240000000a00 */
[----:B0-----:R-:W-:-:S05]  /*3b540*/  @!P5 IADD3 R8, P6, R24, R8, RZ ;  /* 0x000000081808d210 */ /* 0x001fca0007fde0ff */
[----:B------:R-:W-:-:S05]  /*3b550*/  @!P5 IMAD.X R9, R30, 0x1, R9, P6 ;  /* 0x000000011e09d824 */ /* 0x000fca00030e0609 */
[----:B------:R0:W-:Y:S04]  /*3b560*/  @!P5 STG.E.U8 desc[UR30][R8.64+0x29], R217 ;  /* 0x000029d90800d986 */ /* 0x0001e8000c10111e */
[----:B------:R-:W-:Y:S01]  /*3b570*/  @!P2 STG.E.U8 desc[UR30][R34.64+0x28], R218 ;  /* 0x000028da2200a986 */ /* 0x000fe2000c10111e */
[----:B------:R-:W-:Y:S01]  /*3b580*/  ISETP.LT.OR P2, PT, R29, 0x52, !P0 ;  /* 0x000000521d00780c */ /* 0x000fe20004741670 */
[----:B0-----:R-:W0:Y:S02]  /*3b590*/  @!P4 LDC.64 R8, c[0x0][0x5c0] ;  /* 0x00017000ff08cb82 */ /* 0x001e240000000a00 */
[----:B0-----:R-:W-:-:S04]  /*3b5a0*/  @!P4 IADD3 R32, P5, P6, R24, UR10, R8 ;  /* 0x0000000a1820cc10 */ /* 0x001fc8000febe008 */
[----:B------:R-:W-:-:S06]  /*3b5b0*/  @!P4 IADD3.X R33, R30, UR9, R9, P5, P6 ;  /* 0x000000091e21cc10 */ /* 0x000fcc000afec409 */
[----:B------:R-:W0:Y:S01]  /*3b5c0*/  @!P2 LDC.64 R8, c[0x0][0x5c0] ;  /* 0x00017000ff08ab82 */ /* 0x000e220000000a00 */
[----:B------:R-:W-:-:S13]  /*3b5d0*/  ISETP.LT.OR P4, PT, R29, 0x2a, !P0 ;  /* 0x0000002a1d00780c */ /* 0x000fda0004781670 */
[----:B------:R-:W-:Y:S01]  /*3b5e0*/  @!P4 STG.E.U8 desc[UR30][R14.64+0x29], R219 ;  /* 0x000029db0e00c986 */ /* 0x000fe2000c10111e */
[----:B------:R-:W-:Y:S02]  /*3b5f0*/  ISETP.LT.OR P4, PT, R29, 0x5a, !P0 ;  /* 0x0000005a1d00780c */ /* 0x000fe40004781670 */
[----:B0-----:R-:W-:-:S04]  /*3b600*/  @!P2 IADD3 R22, P5, P6, R24, UR10, R8 ;  /* 0x0000000a1816ac10 */ /* 0x001fc8000febe008 */
[----:B------:R-:W-:Y:S02]  /*3b610*/  @!P2 IADD3.X R23, R30, UR9, R9, P5, P6 ;  /* 0x000000091e17ac10 */ /* 0x000fe4000afec409 */
[----:B------:R-:W-:-:S13]  /*3b620*/  ISETP.LT.OR P2, PT, R29, 0x59, !P0 ;  /* 0x000000591d00780c */ /* 0x000fda0004741670 */
[----:B------:R-:W0:Y:S02]  /*3b630*/  @!P2 LDC.64 R8, c[0x0][0x5c0] ;  /* 0x00017000ff08ab82 */ /* 0x000e240000000a00 */
[----:B0-----:R-:W-:-:S04]  /*3b640*/  @!P2 IADD3 R42, P5, P6, R24, UR10, R8 ;  /* 0x0000000a182aac10 */ /* 0x001fc8000febe008 */
[----:B------:R-:W-:Y:S02]  /*3b650*/  @!P2 IADD3.X R43, R30, UR9, R9, P5, P6 ;  /* 0x000000091e2bac10 */ /* 0x000fe4000afec409 */
[----:B------:R-:W-:Y:S02]  /*3b660*/  ISETP.LT.OR P5, PT, R29, 0x31, !P1 ;  /* 0x000000311d00780c */ /* 0x000fe40004fa1670 */
[----:B------:R-:W-:-:S11]  /*3b670*/  LOP3.LUT P2, RZ, R4, 0x400000, RZ, 0xc0, !PT ;  /* 0x0040000004ff7812 */ /* 0x000fd6000784c0ff */
        /* <DEDUP_REMOVED lines=10> */
[----:B------:R-:W-:-:S04]  /*3b720*/  @P4 LOP3.LUT R5, R5, 0x1, RZ, 0xfc, !PT ;  /* 0x0000000105054812 */ /* 0x000fc800078efcff */
[----:B------:R-:W-:Y:S02]  /*3b730*/  LOP3.LUT R5, R5, 0xfffffbff, RZ, 0xc0, !PT ;  /* 0xfffffbff05057812 */ /* 0x000fe400078ec0ff */
[----:B0-----:R-:W-:-:S05]  /*3b740*/  @!P5 IADD3 R8, P6, R24, R8, RZ ;  /* 0x000000081808d210 */ /* 0x001fca0007fde0ff */
[----:B------:R-:W-:-:S05]  /*3b750*/  @!P5 IMAD.X R9, R30, 0x1, R9, P6 ;  /* 0x000000011e09d824 */ /* 0x000fca00030e0609 */
[----:B------:R0:W-:Y:S04]  /*3b760*/  @!P5 STG.E.U8 desc[UR30][R8.64+0x31], R221 ;  /* 0x000031dd0800d986 */ /* 0x0001e8000c10111e */
[----:B------:R1:W-:Y:S01]  /*3b770*/  @!P2 STG.E.U8 desc[UR30][R26.64+0x30], R222 ;  /* 0x000030de1a00a986 */ /* 0x0003e2000c10111e */
[----:B0-----:R-:W0:Y:S02]  /*3b780*/  @!P4 LDC.64 R8, c[0x0][0x5c0] ;  /* 0x00017000ff08cb82 */ /* 0x001e240000000a00 */
[----:B0-----:R-:W-:-:S04]  /*3b790*/  @!P4 IADD3 R34, P5, P6, R24, UR10, R8 ;  /* 0x0000000a1822cc10 */ /* 0x001fc8000febe008 */
[----:B------:R-:W-:Y:S02]  /*3b7a0*/  @!P4 IADD3.X R35, R30, UR9, R9, P5, P6 ;  /* 0x000000091e23cc10 */ /* 0x000fe4000afec409 */
[C---:B------:R-:W-:Y:S02]  /*3b7b0*/  ISETP.LT.OR P4, PT, R29.reuse, 0x62, !P0 ;  /* 0x000000621d00780c */ /* 0x040fe40004781670 */
[----:B------:R-:W-:-:S11]  /*3b7c0*/  ISETP.LT.OR P6, PT, R29, 0x69, !P0 ;  /* 0x000000691d00780c */ /* 0x000fd600047c1670 */
[----:B------:R-:W1:Y:S01]  /*3b7d0*/  @!P4 LDC.64 R8, c[0x0][0x5c0] ;  /* 0x00017000ff08cb82 */ /* 0x000e620000000a00 */
[----:B------:R-:W-:-:S04]  /*3b7e0*/  @P4 LOP3.LUT R5, R5, 0x400, RZ, 0xfc, !PT ;  /* 0x0000040005054812 */ /* 0x000fc800078efcff */
[----:B------:R-:W-:-:S04]  /*3b7f0*/  LOP3.LUT R5, R5, 0xfffff7ff, RZ, 0xc0, !PT ;  /* 0xfffff7ff05057812 */ /* 0x000fc800078ec0ff */
[----:B------:R-:W-:-:S04]  /*3b800*/  @P6 LOP3.LUT R5, R5, 0x800, RZ, 0xfc, !PT ;  /* 0x0000080005056812 */ /* 0x000fc800078efcff */
[----:B------:R-:W-:Y:S02]  /*3b810*/  LOP3.LUT R5, R5, 0xffffffef, RZ, 0xc0, !PT ;  /* 0xffffffef05057812 */ /* 0x000fe400078ec0ff */
[----:B-1----:R-:W-:-:S04]  /*3b820*/  @!P4 IADD3 R26, P2, P5, R24, UR10, R8 ;  /* 0x0000000a181acc10 */ /* 0x002fc8000fd5e008 */
[----:B------:R-:W-:Y:S02]  /*3b830*/  @!P4 IADD3.X R27, R30, UR9, R9, P2, P5 ;  /* 0x000000091e1bcc10 */ /* 0x000fe400097ea409 */
[----:B------:R-:W0:Y:S01]  /*3b840*/  @!P6 LDC.64 R8, c[0x0][0x5c0] ;  /* 0x00017000ff08eb82 */ /* 0x000e220000000a00 */
[----:B------:R-:W-:-:S13]  /*3b850*/  ISETP.LT.OR P4, PT, R29, 0x32, !P0 ;  /* 0x000000321d00780c */ /* 0x000fda0004781670 */
[----:B------:R-:W-:Y:S01]  /*3b860*/  @!P4 STG.E.U8 desc[UR30][R16.64+0x31], R223 ;  /* 0x000031df1000c986 */ /* 0x000fe2000c10111e */
[----:B------:R-:W-:Y:S02]  /*3b870*/  ISETP.LT.OR P4, PT, R29, 0x6a, !P0 ;  /* 0x0000006a1d00780c */ /* 0x000fe40004781670 */
[----:B0-----:R-:W-:-:S04]  /*3b880*/  @!P6 IADD3 R46, P2, P5, R24, UR10, R8 ;  /* 0x0000000a182eec10 */ /* 0x001fc8000fd5e008 */
[----:B------:R-:W-:Y:S02]  /*3b890*/  @!P6 IADD3.X R47, R30, UR9, R9, P2, P5 ;  /* 0x000000091e2fec10 */ /* 0x000fe400097ea409 */
[C---:B------:R-:W-:Y:S02]  /*3b8a0*/  ISETP.LT.OR P2, PT, R29.reuse, 0x39, !P1 ;  /* 0x000000391d00780c */ /* 0x040fe40004f41670 */
[----:B------:R-:W-:-:S03]  /*3b8b0*/  ISETP.LT.OR P6, PT, R29, 0x71, !P0 ;  /* 0x000000711d00780c */ /* 0x000fc600047c1670 */
[----:B------:R-:W-:-:S04]  /*3b8c0*/  @P4 LOP3.LUT R5, R5, 0x10, RZ, 0xfc, !PT ;  /* 0x0000001005054812 */ /* 0x000fc800078efcff */
[----:B------:R-:W-:-:S04]  /*3b8d0*/  LOP3.LUT R5, R5, 0xffffefff, RZ, 0xc0, !PT ;  /* 0xffffefff05057812 */ /* 0x000fc800078ec0ff */
[----:B------:R-:W0:Y:S02]  /*3b8e0*/  @!P2 LDC.64 R8, c[0x0][0x5c0] ;  /* 0x00017000ff08ab82 */ /* 0x000e240000000a00 */
[----:B------:R-:W-:-:S04]  /*3b8f0*/  @P6 LOP3.LUT R5, R5, 0x1000, RZ, 0xfc, !PT ;  /* 0x0000100005056812 */ /* 0x000fc800078efcff */
[----:B------:R-:W-:Y:S02]  /*3b900*/  LOP3.LUT R5, R5, 0xffffffdf, RZ, 0xc0, !PT ;  /* 0xffffffdf05057812 */ /* 0x000fe400078ec0ff */
        /* <DEDUP_REMOVED lines=12> */
[----:B------:R1:W-:Y:S01]  /*3b9d0*/  @!P4 STG.E.U8 desc[UR30][R36.64+0x38], R226 ;  /* 0x000038e22400c986 */ /* 0x0003e2000c10111e */
[----:B------:R-:W-:Y:S01]  /*3b9e0*/  ISETP.LT.OR P4, PT, R29, 0x72, !P0 ;  /* 0x000000721d00780c */ /* 0x000fe20004781670 */
[----:B0-----:R-:W0:-:S12]  /*3b9f0*/  @!P6 LDC.64 R8, c[0x0][0x5c0] ;  /* 0x00017000ff08eb82 */ /* 0x001e180000000a00 */
[----:B------:R-:W-:-:S04]  /*3ba00*/  @P4 LOP3.LUT R5, R5, 0x20, RZ, 0xfc, !PT ;  /* 0x0000002005054812 */ /* 0x000fc800078efcff */
[----:B------:R-:W-:Y:S02]  /*3ba10*/  LOP3.LUT R5, R5, 0xffffdfff, RZ, 0xc0, !PT ;  /* 0xffffdfff05057812 */ /* 0x000fe400078ec0ff */
[----:B0-----:R-:W-:-:S04]  /*3ba20*/  @!P6 IADD3 R40, P2, P5, R24, UR10, R8 ;  /* 0x0000000a1828ec10 */ /* 0x001fc8000fd5e008 */
[----:B------:R-:W-:Y:S02]  /*3ba30*/  @!P6 IADD3.X R41, R30, UR9, R9, P2, P5 ;  /* 0x000000091e29ec10 */ /* 0x000fe400097ea409 */
[----:B------:R-:W1:Y:S01]  /*3ba40*/  @!P4 LDC.64 R8, c[0x0][0x5c0] ;  /* 0x00017000ff08cb82 */ /* 0x000e620000000a00 */
[----:B------:R-:W-:-:S13]  /*3ba50*/  ISETP.LT.OR P6, PT, R29, 0x79, !P0 ;  /* 0x000000791d00780c */ /* 0x000fda00047c1670 */
        /* <DEDUP_REMOVED lines=10> */
[----:B------:R-:W-:-:S05]  /*3bb00*/  ISETP.LT.OR P2, PT, R29, 0x41, !P1 ;  /* 0x000000411d00780c */ /* 0x000fca0004f41670 */
[----:B------:R-:W-:Y:S02]  /*3bb10*/  @P4 LOP3.LUT R5, R5, 0x2, RZ, 0xfc, !PT ;  /* 0x0000000205054812 */ /* 0x000fe400078efcff */
[----:B------:R-:W-:Y:S02]  /*3bb20*/  ISETP.LT.OR P6, PT, R29, 0x41, !P0 ;  /* 0x000000411d00780c */ /* 0x000fe400047c1670 */
[----:B------:R-:W-:-:S04]  /*3bb30*/  LOP3.LUT R5, R5, 0xffffbfff, RZ, 0xc0, !PT ;  /* 0xffffbfff05057812 */ /* 0x000fc800078ec0ff */
        /* <DEDUP_REMOVED lines=23> */
[C---:B------:R-:W-:Y:S02]  /*3bcb0*/  LOP3.LUT P4, RZ, R4.reuse, 0x200000, RZ, 0xc0, !PT ;  /* 0x0020000004ff7812 */ /* 0x040fe4000788c0ff */
[----:B------:R-:W-:-:S11]  /*3bcc0*/  LOP3.LUT R4, R4, 0xfff7ffff, RZ, 0xc0, !PT ;  /* 0xfff7ffff04047812 */ /* 0x000fd600078ec0ff */
[----:B------:R-:W-:Y:S01]  /*3bcd0*/  @!P4 STG.E.U8 desc[UR30][R18.64+0x41], R231 ;  /* 0x000041e71200c986 */ /* 0x000fe2000c10111e */
[----:B-1----:R-:W-:-:S04]  /*3bce0*/  @!P6 IADD3 R20, P2, P5, R24, UR10, R8 ;  /* 0x0000000a1814ec10 */ /* 0x002fc8000fd5e008 */
[----:B------:R-:W-:Y:S02]  /*3bcf0*/  @!P6 IADD3.X R21, R30, UR9, R9, P2, P5 ;  /* 0x000000091e15ec10 */ /* 0x000fe400097ea409 */
[----:B------:R-:W-:-:S13]  /*3bd00*/  ISETP.LT.OR P6, PT, R29, 0x89, !P0 ;  /* 0x000000891d00780c */ /* 0x000fda00047c1670 */
[----:B------:R-:W0:Y:S01]  /*3bd10*/  @!P6 LDC.64 R8, c[0x0][0x5c0] ;  /* 0x00017000ff08eb82 */ /* 0x000e220000000a00 */
[----:B------:R-:W-:-:S04]  /*3bd20*/  @P6 LOP3.LUT R5, R5, 0x8000, RZ, 0xfc, !PT ;  /* 0x0000800005056812 */ /* 0x000fc800078efcff */
[----:B------:R-:W-:Y:S02]  /*3bd30*/  LOP3.LUT R5, R5, 0xffffff7f, RZ, 0xc0, !PT ;  /* 0xffffff7f05057812 */ /* 0x000fe400078ec0ff */
[----:B0-----:R-:W-:-:S04]  /*3bd40*/  @!P6 IADD3 R54, P2, P5, R24, UR10, R8 ;  /* 0x0000000a1836ec10 */ /* 0x001fc8000fd5e008 */
[----:B------:R-:W-:Y:S02]  /*3bd50*/  @!P6 IADD3.X R55, R30, UR9, R9, P2, P5 ;  /* 0x000000091e37ec10 */ /* 0x000fe400097ea409 */
[----:B------:R-:W-:-:S13]  /*3bd60*/  ISETP.LT.OR P2, PT, R29, 0x49, !P1 ;  /* 0x000000491d00780c */ /* 0x000fda0004f41670 */
[----:B------:R-:W0:Y:S02]  /*3bd70*/  @!P2 LDC.64 R8, c[0x0][0x5c0] ;  /* 0x00017000ff08ab82 */ /* 0x000e240000000a00 */
[----:B0-----:R-:W-:-:S05]  /*3bd80*/  @!P2 IADD3 R8, P4, R24, R8, RZ ;  /* 0x000000081808a210 */ /* 0x001fca0007f9e0ff */
[----:B------:R-:W-:Y:S01]  /*3bd90*/  @!P2 IMAD.X R9, R30, 0x1, R9, P4 ;  /* 0x000000011e09a824 */ /* 0x000fe200020e0609 */
[----:B------:R-:W-:-:S04]  /*3bda0*/  ISETP.LT.OR P4, PT, R29, 0x8a, !P0 ;  /* 0x0000008a1d00780c */ /* 0x000fc80004781670 */
[----:B------:R0:W-:Y:S09]  /*3bdb0*/  @!P2 STG.E.U8 desc[UR30][R8.64+0x48], R232 ;  /* 0x000048e80800a986 */ /* 0x0001f2000c10111e */
[----:B------:R-:W-:Y:S01]  /*3bdc0*/  @P4 LOP3.LUT R4, R4, 0x80000, RZ, 0xfc, !PT ;  /* 0x0008000004044812 */ /* 0x000fe200078efcff */
[----:B0-----:R-:W0:Y:S03]  /*3bdd0*/  @!P4 LDC.64 R8, c[0x0][0x5c0] ;  /* 0x00017000ff08cb82 */ /* 0x001e260000000a00 */
[----:B------:R-:W-:-:S02]  /*3bde0*/  LOP3.LUT R4, R4, 0xffefffff, RZ, 0xc0, !PT ;  /* 0xffefffff04047812 */ /* 0x000fc400078ec0ff */
        /* <DEDUP_REMOVED lines=9> */
[----:B------:R1:W-:Y:S01]  /*3be80*/  @!P4 STG.E.U8 desc[UR30][R38.64+0x48], R234 ;  /* 0x000048ea2600c986 */ /* 0x0003e2000c10111e */
[----:B------:R-:W-:-:S03]  /*3be90*/  ISETP.LT.OR P4, PT, R29, 0x51, !P0 ;  /* 0x000000511d00780c */ /* 0x000fc60004781670 */
[----:B------:R-:W-:Y:S01]  /*3bea0*/  @!P3 STG.E.U8 desc[UR30][R12.64+0x49], R235 ;  /* 0x000049eb0c00b986 */ /* 0x000fe2000c10111e */
[----:B------:R-:W-:-:S05]  /*3beb0*/  ISETP.LT.OR P3, PT, R29, 0x51, !P1 ;  /* 0x000000511d00780c */ /* 0x000fca0004f61670 */
[----:B0-----:R-:W0:Y:S01]  /*3bec0*/  @!P2 LDC.64 R8, c[0x0][0x5c0] ;  /* 0x00017000ff08ab82 */ /* 0x001e220000000a00 */
[----:B------:R-:W-:Y:S02]  /*3bed0*/  @P2 LOP3.LUT R4, R4, 0x100000, RZ, 0xfc, !PT ;  /* 0x0010000004042812 */ /* 0x000fe400078efcff */
[----:B0-----:R-:W-:-:S04]  /*3bee0*/  @!P2 IADD3 R48, P5, P6, R24, UR10, R8 ;  /* 0x0000000a1830ac10 */ /* 0x001fc8000febe008 */
[----:B------:R-:W-:Y:S02]  /*3bef0*/  @!P2 IADD3.X R49, R30, UR9, R9, P5, P6 ;  /* 0x000000091e31ac10 */ /* 0x000fe4000afec409 */
[----:B------:R-:W-:-:S13]  /*3bf00*/  ISETP.LT.OR P2, PT, R29, 0x92, !P0 ;  /* 0x000000921d00780c */ /* 0x000fda0004741670 */
[----:B------:R-:W1:Y:S01]  /*3bf10*/  @!P2 LDC.64 R8, c[0x0][0x5c0] ;  /* 0x00017000ff08ab82 */ /* 0x000e620000000a00 */
[----:B------:R-:W-:-:S04]  /*3bf20*/  @P2 LOP3.LUT R5, R5, 0x80, RZ, 0xfc, !PT ;  /* 0x0000008005052812 */ /* 0x000fc800078efcff */
[----:B------:R-:W-:Y:S02]  /*3bf30*/  LOP3.LUT R5, R5, 0xfffdffff, RZ, 0xc0, !PT ;  /* 0xfffdffff05057812 */ /* 0x000fe400078ec0ff */
        /* <DEDUP_REMOVED lines=8> */
[----:B------:R-:W0:Y:S01]  /*3bfc0*/  @!P3 LDC.64 R8, c[0x0][0x5c0] ;  /* 0x00017000ff08bb82 */ /* 0x000e220000000a00 */
[----:B------:R-:W-:-:S13]  /*3bfd0*/  ISETP.LT.OR P2, PT, R29, 0x9a, !P0 ;  /* 0x0000009a1d00780c */ /* 0x000fda0004741670 */
        /* <DEDUP_REMOVED lines=11> */
[----:B------:R-:W-:Y:S02]  /*3c090*/  @P2 LOP3.LUT R5, R5, 0x40000, RZ, 0xfc, !PT ;  /* 0x0004000005052812 */ /* 0x000fe400078efcff */
[----:B0-----:R-:W-:-:S05]  /*3c0a0*/  @!P3 IADD3 R8, P5, R24, R8, RZ ;  /* 0x000000081808b210 */ /* 0x001fca0007fbe0ff */
[----:B------:R-:W-:-:S05]  /*3c0b0*/  @!P3 IMAD.X R9, R30, 0x1, R9, P5 ;  /* 0x000000011e09b824 */ /* 0x000fca00028e0609 */
[----:B------:R0:W-:Y:S02]  /*3c0c0*/  @!P3 STG.E.U8 desc[UR30][R8.64+0x51], R237 ;  /* 0x000051ed0800b986 */ /* 0x0001e4000c10111e */
[----:B0-----:R-:W0:Y:S02]  /*3c0d0*/  @!P2 LDC.64 R8, c[0x0][0x5c0] ;  /* 0x00017000ff08ab82 */ /* 0x001e240000000a00 */
[----:B0-----:R-:W-:Y:S01]  /*3c0e0*/  @!P2 IADD3 R52, P3, P5, R24, UR10, R8 ;  /* 0x0000000a1834ac10 */ /* 0x001fe2000fd7e008 */
[----:B--2---:R-:W-:Y:S02]  /*3c0f0*/  FMUL R8, R57, UR18 ;  /* 0x0000001239087c20 */ /* 0x004fe40008400000 */
[----:B------:R-:W2:Y:S01]  /*3c100*/  LDL.LU R57, [R1+0x30c] ;  /* 0x00030c0001397983 */ /* 0x000ea20000300800 */
[----:B------:R-:W-:Y:S02]  /*3c110*/  @!P2 IADD3.X R53, R30, UR9, R9, P3, P5 ;  /* 0x000000091e35ac10 */ /* 0x000fe40009fea409 */
[----:B------:R-:W-:-:S02]  /*3c120*/  ISETP.LT.OR P2, PT, R29, 0xa2, !P0 ;  /* 0x000000a21d00780c */ /* 0x000fc40004741670 */
[----:B------:R-:W-:-:S05]  /*3c130*/  F2FP.SATFINITE.E4M3.F32.PACK_AB_MERGE_C R8, RZ, R8, RZ ;  /* 0x00000008ff08723e */ /* 0x000fca00048070ff */
[----:B------:R0:W-:Y:S06]  /*3c140*/  @!P4 STG.E.U8 desc[UR30][R32.64+0x50], R8 ;  /* 0x000050082000c986 */ /* 0x0001ec000c10111e */
[----:B0-----:R-:W0:Y:S01]  /*3c150*/  @!P2 LDC.64 R8, c[0x0][0x5c0] ;  /* 0x00017000ff08ab82 */ /* 0x001e220000000a00 */
[----:B------:R-:W-:-:S04]  /*3c160*/  LOP3.LUT R5, R5, 0xfffffeff, RZ, 0xc0, !PT ;  /* 0xfffffeff05057812 */ /* 0x000fc800078ec0ff */
[----:B------:R-:W-:Y:S02]  /*3c170*/  @P2 LOP3.LUT R5, R5, 0x100, RZ, 0xfc, !PT ;  /* 0x0000010005052812 */ /* 0x000fe400078efcff */
[----:B0-----:R-:W-:-:S04]  /*3c180*/  @!P2 IADD3 R32, P3, P5, R24, UR10, R8 ;  /* 0x0000000a1820ac10 */ /* 0x001fc8000fd7e008 */
[----:B------:R-:W-:Y:S02]  /*3c190*/  @!P2 IADD3.X R33, R30, UR9, R9, P3, P5 ;  /* 0x000000091e21ac10 */ /* 0x000fe40009fea409 */
[----:B------:R-:W-:-:S13]  /*3c1a0*/  ISETP.LT.OR P2, PT, R29, 0xa9, !P0 ;  /* 0x000000a91d00780c */ /* 0x000fda0004741670 */
[----:B------:R-:W0:Y:S02]  /*3c1b0*/  @!P2 LDC.64 R8, c[0x0][0x5c0] ;  /* 0x00017000ff08ab82 */ /* 0x000e240000000a00 */
[----:B0-----:R-:W-:Y:S01]  /*3c1c0*/  @!P2 IADD3 R62, P3, P5, R24, UR10, R8 ;  /* 0x0000000a183eac10 */ /* 0x001fe2000fd7e008 */
[----:B---3--:R-:W-:Y:S02]  /*3c1d0*/  FMUL R8, R56, UR18 ;  /* 0x0000001238087c20 */ /* 0x008fe40008400000 */
[----:B------:R-:W3:Y:S01]  /*3c1e0*/  LDL.LU R56, [R1+0x310] ;  /* 0x0003100001387983 */ /* 0x000ee20000300800 */
[C---:B------:R-:W-:Y:S02]  /*3c1f0*/  ISETP.LT.OR P4, PT, R29.reuse, 0x52, !P0 ;  /* 0x000000521d00780c */ /* 0x040fe40004781670 */
[----:B------:R-:W-:Y:S01]  /*3c200*/  @!P2 IADD3.X R63, R30, UR9, R9, P3, P5 ;  /* 0x000000091e3fac10 */ /* 0x000fe20009fea409 */
[----:B------:R-:W3:Y:S01]  /*3c210*/  LDL.LU R64, [R1+0x314] ;  /* 0x0003140001407983 */ /* 0x000ee20000300800 */
[----:B------:R-:W-:-:S02]  /*3c220*/  ISETP.LT.OR P3, PT, R29, 0x59, !P1 ;  /* 0x000000591d00780c */ /* 0x000fc40004f61670 */
[----:B------:R-:W-:-:S07]  /*3c230*/  F2FP.SATFINITE.E4M3.F32.PACK_AB_MERGE_C R8, RZ, R8, RZ ;  /* 0x00000008ff08723e */ /* 0x000fce00048070ff */
[----:B------:R0:W-:Y:S04]  /*3c240*/  @!P4 STG.E.U8 desc[UR30][R22.64+0x51], R8 ;  /* 0x000051081600c986 */ /* 0x0001e8000c10111e */
[----:B0-----:R-:W0:Y:S01]  /*3c250*/  @!P3 LDC.64 R8, c[0x0][0x5c0] ;  /* 0x00017000ff08bb82 */ /* 0x001e220000000a00 */
[----:B------:R-:W-:Y:S01]  /*3c260*/  LOP3.LUT R5, R5, 0xfff7ffff, RZ, 0xc0, !PT ;  /* 0xfff7ffff05057812 */ /* 0x000fe200078ec0ff */
[----:B----4-:R-:W-:-:S03]  /*3c270*/  FMUL R22, R58, UR18 ;  /* 0x000000123a167c20 */ /* 0x010fc60008400000 */
[----:B------:R-:W-:Y:S02]  /*3c280*/  @P2 LOP3.LUT R5, R5, 0x80000, RZ, 0xfc, !PT ;  /* 0x0008000005052812 */ /* 0x000fe400078efcff */
[----:B------:R-:W-:Y:S02]  /*3c290*/  ISETP.LT.OR P2, PT, R29, 0xaa, !P0 ;  /* 0x000000aa1d00780c */ /* 0x000fe40004741670 */
[----:B------:R-:W-:Y:S02]  /*3c2a0*/  F2FP.SATFINITE.E4M3.F32.PACK_AB_MERGE_C R22, RZ, R22, RZ ;  /* 0x00000016ff16723e */ /* 0x000fe400048070ff */
[----:B0-----:R-:W-:-:S05]  /*3c2b0*/  @!P3 IADD3 R8, P5, R24, R8, RZ ;  /* 0x000000081808b210 */ /* 0x001fca0007fbe0ff */
[----:B------:R-:W-:-:S05]  /*3c2c0*/  @!P3 IMAD.X R9, R30, 0x1, R9, P5 ;  /* 0x000000011e09b824 */ /* 0x000fca00028e0609 */
[----:B------:R0:W-:Y:S02]  /*3c2d0*/  @!P3 STG.E.U8 desc[UR30][R8.64+0x58], R22 ;  /* 0x000058160800b986 */ /* 0x0001e4000c10111e */
[----:B0-----:R-:W0:Y:S02]  /*3c2e0*/  @!P2 LDC.64 R8, c[0x0][0x5c0] ;  /* 0x00017000ff08ab82 */ /* 0x001e240000000a00 */
[----:B0-----:R-:W-:-:S04]  /*3c2f0*/  @!P2 IADD3 R22, P3, P5, R24, UR10, R8 ;  /* 0x0000000a1816ac10 */ /* 0x001fc8000fd7e008 */
[----:B------:R-:W-:Y:S02]  /*3c300*/  @!P2 IADD3.X R23, R30, UR9, R9, P3, P5 ;  /* 0x000000091e17ac10 */ /* 0x000fe40009fea409 */
[----:B------:R-:W-:-:S13]  /*3c310*/  ISETP.LT.OR P3, PT, R29, 0x5a, !P1 ;  /* 0x0000005a1d00780c */ /* 0x000fda0004f61670 */
[----:B------:R-:W0:Y:S01]  /*3c320*/  @!P3 LDC.64 R8, c[0x0][0x5c0] ;  /* 0x00017000ff08bb82 */ /* 0x000e220000000a00 */
[----:B------:R-:W-:-:S04]  /*3c330*/  LOP3.LUT R5, R5, 0xfffffff7, RZ, 0xc0, !PT ;  /* 0xfffffff705057812 */ /* 0x000fc800078ec0ff */
[----:B------:R-:W-:Y:S02]  /*3c340*/  @P2 LOP3.LUT R5, R5, 0x8, RZ, 0xfc, !PT ;  /* 0x0000000805052812 */ /* 0x000fe400078efcff */
[----:B------:R-:W-:Y:S02]  /*3c350*/  ISETP.LT.OR P2, PT, R29, 0xb1, !P0 ;  /* 0x000000b11d00780c */ /* 0x000fe40004741670 */
[----:B0-----:R-:W-:-:S05]  /*3c360*/  @!P3 IADD3 R8, P5, R24, R8, RZ ;  /* 0x000000081808b210 */ /* 0x001fca0007fbe0ff */
[----:B------:R-:W-:Y:S02]  /*3c370*/  @!P3 IMAD.X R9, R30, 0x1, R9, P5 ;  /* 0x000000011e09b824 */ /* 0x000fe400028e0609 */
[----:B--2---:R-:W-:Y:S02]  /*3c380*/  FMUL R31, R57, UR18 ;  /* 0x00000012391f7c20 */ /* 0x004fe40008400000 */
[----:B------:R-:W2:Y:S03]  /*3c390*/  LDL.LU R57, [R1+0x318] ;  /* 0x0003180001397983 */ /* 0x000ea60000300800 */
[----:B------:R-:W-:-:S05]  /*3c3a0*/  F2FP.SATFINITE.E4M3.F32.PACK_AB_MERGE_C R31, RZ, R31, RZ ;  /* 0x0000001fff1f723e */ /* 0x000fca00048070ff */
[----:B------:R0:W-:Y:S02]  /*3c3b0*/  @!P3 STG.E.U8 desc[UR30][R8.64+0x59], R31 ;  /* 0x0000591f0800b986 */ /* 0x0001e4000c10111e */
[----:B0-----:R-:W0:Y:S02]  /*3c3c0*/  @!P2 LDC.64 R8, c[0x0][0x5c0] ;  /* 0x00017000ff08ab82 */ /* 0x001e240000000a00 */
[----:B0-----:R-:W-:Y:S01]  /*3c3d0*/  @!P2 IADD3 R58, P3, P5, R24, UR10, R8 ;  /* 0x0000000a183aac10 */ /* 0x001fe2000fd7e008 */
[----:B---3--:R-:W-:Y:S02]  /*3c3e0*/  FMUL R8, R56, UR18 ;  /* 0x0000001238087c20 */ /* 0x008fe40008400000 */
[----:B------:R-:W3:Y:S04]  /*3c3f0*/  LDL.LU R56, [R1+0x31c] ;  /* 0x00031c0001387983 */ /* 0x000ee80000300800 */
[----:B------:R-:W4:Y:S01]  /*3c400*/  LDL.LU R68, [R1+0x320] ;  /* 0x0003200001447983 */ /* 0x000f220000300800 */
[----:B------:R-:W-:-:S02]  /*3c410*/  LOP3.LUT R5, R5, 0xffefffff, RZ, 0xc0, !PT ;  /* 0xffefffff05057812 */ /* 0x000fc400078ec0ff */
[----:B------:R-:W-:Y:S01]  /*3c420*/  ISETP.LT.OR P4, PT, R29, 0x59, !P0 ;  /* 0x000000591d00780c */ /* 0x000fe20004781670 */
[----:B------:R-:W4:Y:S01]  /*3c430*/  LDL.LU R70, [R1+0x324] ;  /* 0x0003240001467983 */ /* 0x000f220000300800 */
[----:B------:R-:W-:Y:S02]  /*3c440*/  @P2 LOP3.LUT R5, R5, 0x100000, RZ, 0xfc, !PT ;  /* 0x0010000005052812 */ /* 0x000fe400078efcff */
[----:B------:R-:W-:Y:S01]  /*3c450*/  @!P2 IADD3.X R59, R30, UR9, R9, P3, P5 ;  /* 0x000000091e3bac10 */ /* 0x000fe20009fea409 */
[----:B------:R-:W4:Y:S01]  /*3c460*/  LDL.LU R69, [R1+0x328] ;  /* 0x0003280001457983 */ /* 0x000f220000300800 */
[----:B------:R-:W-:Y:S02]  /*3c470*/  ISETP.LT.OR P2, PT, R29, 0xb2, !P0 ;  /* 0x000000b21d00780c */ /* 0x000fe40004741670 */
        /* <DEDUP_REMOVED lines=8> */
[----:B------:R-:W0:Y:S01]  /*3c500*/  @!P2 LDC.64 R8, c[0x0][0x5c0] ;  /* 0x00017000ff08ab82 */ /* 0x000e220000000a00 */
[----:B------:R-:W-:Y:S02]  /*3c510*/  ISETP.LT.OR P4, PT, R29, 0x5a, !P0 ;  /* 0x0000005a1d00780c */ /* 0x000fe40004781670 */
[----:B0-----:R-:W-:Y:S01]  /*3c520*/  @!P2 IADD3 R66, P3, P5, R24, UR10, R8 ;  /* 0x0000000a1842ac10 */ /* 0x001fe2000fd7e008 */
[----:B------:R-:W-:-:S03]  /*3c530*/  FMUL R8, R64, UR18 ;  /* 0x0000001240087c20 */ /* 0x000fc60008400000 */
[----:B------:R-:W-:Y:S02]  /*3c540*/  @!P2 IADD3.X R67, R30, UR9, R9, P3, P5 ;  /* 0x000000091e43ac10 */ /* 0x000fe40009fea409 */
[----:B------:R-:W-:Y:S02]  /*3c550*/  ISETP.LT.OR P3, PT, R29, 0x61, !P1 ;  /* 0x000000611d00780c */ /* 0x000fe40004f61670 */
[----:B------:R-:W-:-:S05]  /*3c560*/  F2FP.SATFINITE.E4M3.F32.PACK_AB_MERGE_C R8, RZ, R8, RZ ;  /* 0x00000008ff08723e */ /* 0x000fca00048070ff */
[----:B------:R0:W-:Y:S06]  /*3c570*/  @!P4 STG.E.U8 desc[UR30][R14.64+0x59], R8 ;  /* 0x000059080e00c986 */ /* 0x0001ec000c10111e */
[----:B0-----:R-:W0:Y:S01]  /*3c580*/  @!P3 LDC.64 R8, c[0x0][0x5c0] ;  /* 0x00017000ff08bb82 */ /* 0x001e220000000a00 */
[----:B------:R-:W-:Y:S02]  /*3c590*/  ISETP.LT.OR P6, PT, R29, 0xba, !P0 ;  /* 0x000000ba1d00780c */ /* 0x000fe400047c1670 */
[----:B0-----:R-:W-:-:S05]  /*3c5a0*/  @!P3 IADD3 R8, P5, R24, R8, RZ ;  /* 0x000000081808b210 */ /* 0x001fca0007fbe0ff */
[----:B------:R-:W-:Y:S02]  /*3c5b0*/  @!P3 IMAD.X R9, R30, 0x1, R9, P5 ;  /* 0x000000011e09b824 */ /* 0x000fe400028e0609 */
[----:B--2---:R-:W-:-:S05]  /*3c5c0*/  FMUL R14, R57, UR18 ;  /* 0x00000012390e7c20 */ /* 0x004fca0008400000 */
[----:B------:R-:W-:-:S05]  /*3c5d0*/  F2FP.SATFINITE.E4M3.F32.PACK_AB_MERGE_C R14, RZ, R14, RZ ;  /* 0x0000000eff0e723e */ /* 0x000fca00048070ff */
[----:B------:R0:W-:Y:S02]  /*3c5e0*/  @!P3 STG.E.U8 desc[UR30][R8.64+0x60], R14 ;  /* 0x0000600e0800b986 */ /* 0x0001e4000c10111e */
[----:B0-----:R-:W0:Y:S02]  /*3c5f0*/  @!P6 LDC.64 R8, c[0x0][0x5c0] ;  /* 0x00017000ff08eb82 */ /* 0x001e240000000a00 */
[----:B0-----:R-:W-:-:S04]  /*3c600*/  @!P6 IADD3 R64, P0, P3, R24, UR10, R8 ;  /* 0x0000000a1840ec10 */ /* 0x001fc8000fb1e008 */
[----:B------:R-:W-:Y:S02]  /*3c610*/  @!P6 IADD3.X R65, R30, UR9, R9, P0, P3 ;  /* 0x000000091e41ec10 */ /* 0x000fe400087e6409 */
[----:B------:R-:W-:-:S13]  /*3c620*/  ISETP.LT.OR P0, PT, R29, 0x62, !P1 ;  /* 0x000000621d00780c */ /* 0x000fda0004f01670 */
[----:B------:R-:W0:Y:S02]  /*3c630*/  @!P0 LDC.64 R8, c[0x0][0x5c0] ;  /* 0x00017000ff088b82 */ /* 0x000e240000000a00 */
[----:B0-----:R-:W-:Y:S01]  /*3c640*/  @!P0 IADD3 R8, P3, R24, R8, RZ ;  /* 0x0000000818088210 */ /* 0x001fe20007f7e0ff */
[----:B---3--:R-:W-:-:S04]  /*3c650*/  FMUL R14, R56, UR18 ;  /* 0x00000012380e7c20 */ /* 0x008fc80008400000 */
[----:B------:R-:W-:Y:S01]  /*3c660*/  @!P0 IMAD.X R9, R30, 0x1, R9, P3 ;  /* 0x000000011e098824 */ /* 0x000fe200018e0609 */
[----:B------:R-:W-:-:S05]  /*3c670*/  F2FP.SATFINITE.E4M3.F32.PACK_AB_MERGE_C R14, RZ, R14, RZ ;  /* 0x0000000eff0e723e */ /* 0x000fca00048070ff */
[----:B------:R0:W-:Y:S01]  /*3c680*/  @!P0 STG.E.U8 desc[UR30][R8.64+0x61], R14 ;  /* 0x0000610e08008986 */ /* 0x0001e2000c10111e */
[----:B------:R-:W-:-:S04]  /*3c690*/  ISETP.GE.AND P0, PT, R28, 0x81, PT ;  /* 0x000000811c00780c */ /* 0x000fc80003f06270 */
[----:B------:R-:W-:Y:S02]  /*3c6a0*/  ISETP.LT.OR P3, PT, R29, 0x1, !P0 ;  /* 0x000000011d00780c */ /* 0x000fe40004761670 */
[----:B------:R-:W-:-:S11]  /*3c6b0*/  LOP3.LUT R5, R5, 0xffbfffff, RZ, 0xc0, !PT ;  /* 0xffbfffff05057812 */ /* 0x000fd600078ec0ff */
[----:B0-----:R-:W0:Y:S01]  /*3c6c0*/  @!P3 LDC.64 R8, c[0x0][0x5c0] ;  /* 0x00017000ff08bb82 */ /* 0x001e220000000a00 */
[----:B------:R-:W-:-:S04]  /*3c6d0*/  @P2 LOP3.LUT R5, R5, 0x400000, RZ, 0xfc, !PT ;  /* 0x0040000005052812 */ /* 0x000fc800078efcff */
[C---:B------:R-:W-:Y:S02]  /*3c6e0*/  LOP3.LUT P2, RZ, R5.reuse, 0x1, RZ, 0xc0, !PT ;  /* 0x0000000105ff7812 */ /* 0x040fe4000784c0ff */
[C---:B------:R-:W-:Y:S02]  /*3c6f0*/  LOP3.LUT P4, RZ, R5.reuse, 0x400, RZ, 0xc0, !PT ;  /* 0x0000040005ff7812 */ /* 0x040fe4000788c0ff */
[----:B------:R-:W-:-:S04]  /*3c700*/  LOP3.LUT R5, R5, 0xffdfffff, RZ, 0xc0, !PT ;  /* 0xffdfffff05057812 */ /* 0x000fc800078ec0ff */
[----:B------:R-:W-:Y:S02]  /*3c710*/  @P6 LOP3.LUT R5, R5, 0x200000, RZ, 0xfc, !PT ;  /* 0x0020000005056812 */ /* 0x000fe400078efcff */
[----:B0-----:R-:W-:Y:S01]  /*3c720*/  @!P3 IADD3 R56, P5, P6, R24, UR8, R8 ;  /* 0x000000081838bc10 */ /* 0x001fe2000febe008 */
[----:B----4-:R-:W-:Y:S01]  /*3c730*/  FMUL R8, R68, UR18 ;  /* 0x0000001244087c20 */ /* 0x010fe20008400000 */
[----:B------:R-:W-:Y:S01]  /*3c740*/  LOP3.LUT R4, R4, 0xfffbffff, RZ, 0xc0, !PT ;  /* 0xfffbffff04047812 */ /* 0x000fe200078ec0ff */
[----:B------:R-:W2:Y:S03]  /*3c750*/  LDL.LU R68, [R1+0x32c] ;  /* 0x00032c0001447983 */ /* 0x000ea60000300800 */
[----:B------:R-:W-:-:S05]  /*3c760*/  F2FP.SATFINITE.E4M3.F32.PACK_AB_MERGE_C R8, RZ, R8, RZ ;  /* 0x00000008ff08723e */ /* 0x000fca00048070ff */
[----:B------:R0:W-:Y:S01]  /*3c770*/  @!P2 STG.E.U8 desc[UR30][R34.64+0x60], R8 ;  /* 0x000060082200a986 */ /* 0x0001e2000c10111e */
[----:B------:R-:W-:Y:S02]  /*3c780*/  ISETP.LT.OR P2, PT, R29, 0x2, !P0 ;  /* 0x000000021d00780c */ /* 0x000fe40004741670 */
[----:B------:R-:W-:-:S11]  /*3c790*/  @!P3 IADD3.X R57, R30, UR7, R9, P5, P6 ;  /* 0x000000071e39bc10 */ /* 0x000fd6000afec409 */
[----:B0-----:R-:W0:Y:S01]  /*3c7a0*/  @!P2 LDC.64 R8, c[0x0][0x5c0] ;  /* 0x00017000ff08ab82 */ /* 0x001e220000000a00 */
[----:B------:R-:W-:Y:S02]  /*3c7b0*/  @P3 LOP3.LUT R4, R4, 0x40000, RZ, 0xfc, !PT ;  /* 0x0004000004043812 */ /* 0x000fe400078efcff */
[----:B------:R-:W-:Y:S02]  /*3c7c0*/  ISETP.LT.OR P3, PT, R29, 0x9, !P0 ;  /* 0x000000091d00780c */ /* 0x000fe40004761670 */
[----:B0-----:R-:W-:-:S04]  /*3c7d0*/  @!P2 IADD3 R14, P5, P6, R24, UR8, R8 ;  /* 0x00000008180eac10 */ /* 0x001fc8000febe008 */
[----:B------:R-:W-:-:S07]  /*3c7e0*/  @!P2 IADD3.X R15, R30, UR7, R9, P5, P6 ;  /* 0x000000071e0fac10 */ /* 0x000fce000afec409 */
[----:B------:R-:W0:Y:S02]  /*3c7f0*/  @!P3 LDC.64 R8, c[0x0][0x5c0] ;  /* 0x00017000ff08bb82 */ /* 0x000e240000000a00 */
[----:B0-----:R-:W-:Y:S01]  /*3c800*/  @!P3 IADD3 R34, P5, P6, R24, UR8, R8 ;  /* 0x000000081822bc10 */ /* 0x001fe2000febe008 */
[----:B------:R-:W-:Y:S02]  /*3c810*/  FMUL R8, R70, UR18 ;  /* 0x0000001246087c20 */ /* 0x000fe40008400000 */
[----:B------:R-:W3:Y:S04]  /*3c820*/  LDL.LU R70, [R1+0x330] ;  /* 0x0003300001467983 */ /* 0x000ee80000300800 */
[----:B------:R-:W4:Y:S01]  /*3c830*/  LDL.LU R74, [R1+0x334] ;  /* 0x00033400014a7983 */ /* 0x000f220000300800 */
[----:B------:R-:W-:-:S02]  /*3c840*/  @!P3 IADD3.X R35, R30, UR7, R9, P5, P6 ;  /* 0x000000071e23bc10 */ /* 0x000fc4000afec409 */
[----:B------:R-:W-:Y:S01]  /*3c850*/  ISETP.LT.OR P5, PT, R29, 0x69, !P1 ;  /* 0x000000691d00780c */ /* 0x000fe20004fa1670 */
[----:B------:R-:W4:Y:S01]  /*3c860*/  LDL.LU R73, [R1+0x338] ;  /* 0x0003380001497983 */ /* 0x000f220000300800 */
[----:B------:R-:W-:Y:S02]  /*3c870*/  F2FP.SATFINITE.E4M3.F32.PACK_AB_MERGE_C R8, RZ, R8, RZ ;  /* 0x00000008ff08723e */ /* 0x000fe400048070ff */
[----:B------:R-:W-:Y:S01]  /*3c880*/  LOP3.LUT R5, R5, 0xfffffffb, RZ, 0xc0, !PT ;  /* 0xfffffffb05057812 */ /* 0x000fe200078ec0ff */
[----:B------:R-:W4:Y:S04]  /*3c890*/  LDL.LU R72, [R1+0x33c] ;  /* 0x00033c0001487983 */ /* 0x000f280000300800 */
[----:B------:R0:W-:Y:S04]  /*3c8a0*/  @!P4 STG.E.U8 desc[UR30][R26.64+0x61], R8 ;  /* 0x000061081a00c986 */ /* 0x0001e8000c10111e */
[----:B0-----:R-:W0:Y:S01]  /*3c8b0*/  @!P5 LDC.64 R8, c[0x0][0x5c0] ;  /* 0x00017000ff08db82 */ /* 0x001e220000000a00 */
[----:B------:R-:W-:-:S04]  /*3c8c0*/  @P2 LOP3.LUT R5, R5, 0x4, RZ, 0xfc, !PT ;  /* 0x0000000405052812 */ /* 0x000fc800078efcff */
[C---:B------:R-:W-:Y:S02]  /*3c8d0*/  LOP3.LUT P2, RZ, R5.reuse, 0x800, RZ, 0xc0, !PT ;  /* 0x0000080005ff7812 */ /* 0x040fe4000784c0ff */
[----:B------:R-:W-:Y:S01]  /*3c8e0*/  LOP3.LUT R5, R5, 0xff7fffff, RZ, 0xc0, !PT ;  /* 0xff7fffff05057812 */ /* 0x000fe200078ec0ff */
[----:B------:R-:W-:-:S03]  /*3c8f0*/  FMUL R26, R69, UR18 ;  /* 0x00000012451a7c20 */ /* 0x000fc60008400000 */
        /* <DEDUP_REMOVED lines=11> */
[C---:B------:R-:W-:Y:S02]  /*3c9b0*/  LOP3.LUT P4, RZ, R5.reuse, 0x10, RZ, 0xc0, !PT ;  /* 0x0000001005ff7812 */ /* 0x040fe4000788c0ff */
[----:B------:R-:W-:-:S04]  /*3c9c0*/  LOP3.LUT R5, R5, 0xfffffbff, RZ, 0xc0, !PT ;  /* 0xfffffbff05057812 */ /* 0x000fc800078ec0ff */
[----:B------:R-:W-:Y:S02]  /*3c9d0*/  @P3 LOP3.LUT R5, R5, 0x400, RZ, 0xfc, !PT ;  /* 0x0000040005053812 */ /* 0x000fe400078efcff */
[----:B------:R-:W-:Y:S02]  /*3c9e0*/  ISETP.LT.OR P3, PT, R29, 0x11, !P0 ;  /* 0x000000111d00780c */ /* 0x000fe40004761670 */
[----:B0-----:R-:W-:-:S05]  /*3c9f0*/  @!P5 IADD3 R8, P6, R24, R8, RZ ;  /* 0x000000081808d210 */ /* 0x001fca0007fde0ff */
[----:B------:R-:W-:Y:S01]  /*3ca00*/  @!P5 IMAD.X R9, R30, 0x1, R9, P6 ;  /* 0x000000011e09d824 */ /* 0x000fe200030e0609 */
[----:B------:R-:W-:Y:S01]  /*3ca10*/  LOP3.LUT R5, R5, 0xfeffffff, RZ, 0xc0, !PT ;  /* 0xfeffffff05057812 */ /* 0x000fe200078ec0ff */
[----:B--2---:R-:W-:-:S05]  /*3ca20*/  FMUL R31, R68, UR18 ;  /* 0x00000012441f7c20 */ /* 0x004fca0008400000 */
[----:B------:R-:W-:-:S05]  /*3ca30*/  F2FP.SATFINITE.E4M3.F32.PACK_AB_MERGE_C R31, RZ, R31, RZ ;  /* 0x0000001fff1f723e */ /* 0x000fca00048070ff */
[----:B------:R0:W-:Y:S02]  /*3ca40*/  @!P5 STG.E.U8 desc[UR30][R8.64+0x69], R31 ;  /* 0x0000691f0800d986 */ /* 0x0001e4000c10111e */
[----:B0-----:R-:W0:Y:S02]  /*3ca50*/  @!P3 LDC.64 R8, c[0x0][0x5c0] ;  /* 0x00017000ff08bb82 */ /* 0x001e240000000a00 */
[----:B0-----:R-:W-:-:S04]  /*3ca60*/  @!P3 IADD3 R68, P5, P6, R24, UR8, R8 ;  /* 0x000000081844bc10 */ /* 0x001fc8000febe008 */
[----:B------:R-:W-:Y:S01]  /*3ca70*/  @!P3 IADD3.X R69, R30, UR7, R9, P5, P6 ;  /* 0x000000071e45bc10 */ /* 0x000fe2000afec409 */
[----:B---3--:R-:W-:-:S05]  /*3ca80*/  FMUL R8, R70, UR18 ;  /* 0x0000001246087c20 */ /* 0x008fca0008400000 */
[----:B------:R-:W-:-:S05]  /*3ca90*/  F2FP.SATFINITE.E4M3.F32.PACK_AB_MERGE_C R8, RZ, R8, RZ ;  /* 0x00000008ff08723e */ /* 0x000fca00048070ff */
[----:B------:R0:W-:Y:S01]  /*3caa0*/  @!P2 STG.E.U8 desc[UR30][R46.64+0x68], R8 ;  /* 0x000068082e00a986 */ /* 0x0001e2000c10111e */
[----:B------:R-:W-:-:S13]  /*3cab0*/  ISETP.LT.OR P2, PT, R29, 0x12, !P0 ;  /* 0x000000121d00780c */ /* 0x000fda0004741670 */
[----:B0-----:R-:W0:Y:S01]  /*3cac0*/  @!P2 LDC.64 R8, c[0x0][0x5c0] ;  /* 0x00017000ff08ab82 */ /* 0x001e220000000a00 */
[----:B------:R-:W-:Y:S02]  /*3cad0*/  @P3 LOP3.LUT R5, R5, 0x1000000, RZ, 0xfc, !PT ;  /* 0x0100000005053812 */ /* 0x000fe400078efcff */
[----:B------:R-:W-:Y:S02]  /*3cae0*/  ISETP.LT.OR P3, PT, R29, 0x19, !P0 ;  /* 0x000000191d00780c */ /* 0x000fe40004761670 */
[----:B0-----:R-:W-:-:S04]  /*3caf0*/  @!P2 IADD3 R46, P5, P6, R24, UR8, R8 ;  /* 0x00000008182eac10 */ /* 0x001fc8000febe008 */
[----:B------:R-:W-:-:S07]  /*3cb00*/  @!P2 IADD3.X R47, R30, UR7, R9, P5, P6 ;  /* 0x000000071e2fac10 */ /* 0x000fce000afec409 */
[----:B------:R-:W0:Y:S02]  /*3cb10*/  @!P3 LDC.64 R8, c[0x0][0x5c0] ;  /* 0x00017000ff08bb82 */ /* 0x000e240000000a00 */
[----:B0-----:R-:W-:Y:S01]  /*3cb20*/  @!P3 IADD3 R70, P5, P6, R24, UR8, R8 ;  /* 0x000000081846bc10 */ /* 0x001fe2000febe008 */
[----:B----4-:R-:W-:Y:S02]  /*3cb30*/  FMUL R8, R74, UR18 ;  /* 0x000000124a087c20 */ /* 0x010fe40008400000 */
[----:B------:R-:W2:Y:S04]  /*3cb40*/  LDL.LU R74, [R1+0x340] ;  /* 0x00034000014a7983 */ /* 0x000ea80000300800 */
[----:B------:R-:W3:Y:S01]  /*3cb50*/  LDL.LU R78, [R1+0x344] ;  /* 0x00034400014e7983 */ /* 0x000ee20000300800 */
[----:B------:R-:W-:-:S03]  /*3cb60*/  @!P3 IADD3.X R71, R30, UR7, R9, P5, P6 ;  /* 0x000000071e47bc10 */ /* 0x000fc6000afec409 */
[----:B------:R-:W4:Y:S01]  /*3cb70*/  LDL.LU R77, [R1+0x348] ;  /* 0x00034800014d7983 */ /* 0x000f220000300800 */
[----:B------:R-:W-:Y:S02]  /*3cb80*/  ISETP.LT.OR P5, PT, R29, 0x71, !P1 ;  /* 0x000000711d00780c */ /* 0x000fe40004fa1670 */
[----:B------:R-:W-:Y:S01]  /*3cb90*/  F2FP.SATFINITE.E4M3.F32.PACK_AB_MERGE_C R8, RZ, R8, RZ ;  /* 0x00000008ff08723e */ /* 0x000fe200048070ff */
[----:B------:R-:W4:Y:S04]  /*3cba0*/  LDL.LU R76, [R1+0x34c] ;  /* 0x00034c00014c7983 */ /* 0x000f280000300800 */
[----:B------:R0:W-:Y:S01]  /*3cbb0*/  @!P4 STG.E.U8 desc[UR30][R16.64+0x69], R8 ;  /* 0x000069081000c986 */ /* 0x0001e2000c10111e */
[----:B------:R-:W-:-:S03]  /*3cbc0*/  LOP3.LUT R5, R5, 0xfffff7ff, RZ, 0xc0, !PT ;  /* 0xfffff7ff05057812 */ /* 0x000fc600078ec0ff */
[----:B------:R-:W4:Y:S02]  /*3cbd0*/  LDL.LU R80, [R1+0x350] ;  /* 0x0003500001507983 */ /* 0x000f240000300800 */
[----:B0-----:R-:W0:Y:S01]  /*3cbe0*/  @!P5 LDC.64 R8, c[0x0][0x5c0] ;  /* 0x00017000ff08db82 */ /* 0x001e220000000a00 */
[----:B------:R-:W-:Y:S01]  /*3cbf0*/  @P2 LOP3.LUT R5, R5, 0x800, RZ, 0xfc, !PT ;  /* 0x0000080005052812 */ /* 0x000fe200078efcff */
[----:B------:R-:W-:Y:S01]  /*3cc00*/  FMUL R16, R73, UR18 ;  /* 0x0000001249107c20 */ /* 0x000fe20008400000 */
[----:B------:R-:W-:Y:S01]  /*3cc10*/  FMUL R31, R72, UR18 ;  /* 0x00000012481f7c20 */ /* 0x000fe20008400000 */
[----:B------:R-:W4:Y:S01]  /*3cc20*/  LDL.LU R79, [R1+0x354] ;  /* 0x00035400014f7983 */ /* 0x000f220000300800 */
[C---:B------:R-:W-:Y:S02]  /*3cc30*/  LOP3.LUT P2, RZ, R5.reuse, 0x1000, RZ, 0xc0, !PT ;  /* 0x0000100005ff7812 */ /* 0x040fe4000784c0ff */
[----:B------:R-:W-:-:S04]  /*3cc40*/  LOP3.LUT R5, R5, 0xfdffffff, RZ, 0xc0, !PT ;  /* 0xfdffffff05057812 */ /* 0x000fc800078ec0ff */
        /* <DEDUP_REMOVED lines=22> */
[----:B------:R-:W-:-:S04]  /*3cdb0*/  LOP3.LUT R5, R5, 0xfbffffff, RZ, 0xc0, !PT ;  /* 0xfbffffff05057812 */ /* 0x000fc800078ec0ff */
[----:B------:R-:W-:Y:S02]  /*3cdc0*/  @P3 LOP3.LUT R5, R5, 0x4000000, RZ, 0xfc, !PT ;  /* 0x0400000005053812 */ /* 0x000fe400078efcff */
[----:B------:R-:W-:Y:S01]  /*3cdd0*/  ISETP.LT.OR P3, PT, R29, 0x29, !P0 ;  /* 0x000000291d00780c */ /* 0x000fe20004761670 */
[----:B--2---:R-:W-:-:S05]  /*3cde0*/  FMUL R8, R74, UR18 ;  /* 0x000000124a087c20 */ /* 0x004fca0008400000 */
[----:B------:R-:W-:-:S05]  /*3cdf0*/  F2FP.SATFINITE.E4M3.F32.PACK_AB_MERGE_C R8, RZ, R8, RZ ;  /* 0x00000008ff08723e */ /* 0x000fca00048070ff */
[----:B------:R0:W-:Y:S01]  /*3ce00*/  @!P2 STG.E.U8 desc[UR30][R40.64+0x70], R8 ;  /* 0x000070082800a986 */ /* 0x0001e2000c10111e */
[----:B------:R-:W-:-:S13]  /*3ce10*/  ISETP.LT.OR P2, PT, R29, 0x22, !P0 ;  /* 0x000000221d00780c */ /* 0x000fda0004741670 */
[----:B0-----:R-:W0:Y:S02]  /*3ce20*/  @!P2 LDC.64 R8, c[0x0][0x5c0] ;  /* 0x00017000ff08ab82 */ /* 0x001e240000000a00 */
[----:B0-----:R-:W-:-:S04]  /*3ce30*/  @!P2 IADD3 R40, P5, P6, R24, UR8, R8 ;  /* 0x000000081828ac10 */ /* 0x001fc8000febe008 */
[----:B------:R-:W-:Y:S02]  /*3ce40*/  @!P2 IADD3.X R41, R30, UR7, R9, P5, P6 ;  /* 0x000000071e29ac10 */ /* 0x000fe4000afec409 */
[----:B------:R-:W0:Y:S02]  /*3ce50*/  @!P3 LDC.64 R8, c[0x0][0x5c0] ;  /* 0x00017000ff08bb82 */ /* 0x000e240000000a00 */
[----:B0-----:R-:W-:Y:S01]  /*3ce60*/  @!P3 IADD3 R74, P5, P6, R24, UR8, R8 ;  /* 0x00000008184abc10 */ /* 0x001fe2000febe008 */
[----:B---3--:R-:W-:Y:S02]  /*3ce70*/  FMUL R8, R78, UR18 ;  /* 0x000000124e087c20 */ /* 0x008fe40008400000 */
[----:B------:R-:W2:Y:S01]  /*3ce80*/  LDL.LU R78, [R1+0x358] ;  /* 0x00035800014e7983 */ /* 0x000ea20000300800 */
[----:B------:R-:W-:Y:S02]  /*3ce90*/  @!P3 IADD3.X R75, R30, UR7, R9, P5, P6 ;  /* 0x000000071e4bbc10 */ /* 0x000fe4000afec409 */
[----:B------:R-:W-:Y:S01]  /*3cea0*/  ISETP.LT.OR P5, PT, R29, 0x79, !P1 ;  /* 0x000000791d00780c */ /* 0x000fe20004fa1670 */
[----:B------:R-:W3:Y:S01]  /*3ceb0*/  LDL.LU R84, [R1+0x35c] ;  /* 0x00035c0001547983 */ /* 0x000ee20000300800 */
[----:B------:R-:W-:-:S02]  /*3cec0*/  F2FP.SATFINITE.E4M3.F32.PACK_AB_MERGE_C R8, RZ, R8, RZ ;  /* 0x00000008ff08723e */ /* 0x000fc400048070ff */
[----:B------:R-:W-:Y:S01]  /*3ced0*/  LOP3.LUT R5, R5, 0xffffefff, RZ, 0xc0, !PT ;  /* 0xffffefff05057812 */ /* 0x000fe200078ec0ff */
[----:B----4-:R-:W-:Y:S01]  /*3cee0*/  FMUL R31, R77, UR18 ;  /* 0x000000124d1f7c20 */ /* 0x010fe20008400000 */
[----:B------:R-:W4:Y:S04]  /*3cef0*/  LDL.LU R83, [R1+0x360] ;  /* 0x0003600001537983 */ /* 0x000f280000300800 */
[----:B------:R0:W-:Y:S01]  /*3cf00*/  @!P4 STG.E.U8 desc[UR30][R36.64+0x71], R8 ;  /* 0x000071082400c986 */ /* 0x0001e2000c10111e */
[----:B------:R-:W-:Y:S02]  /*3cf10*/  @P2 LOP3.LUT R5, R5, 0x1000, RZ, 0xfc, !PT ;  /* 0x0000100005052812 */ /* 0x000fe400078efcff */
[----:B------:R-:W-:Y:S01]  /*3cf20*/  F2FP.SATFINITE.E4M3.F32.PACK_AB_MERGE_C R31, RZ, R31, RZ ;  /* 0x0000001fff1f723e */ /* 0x000fe200048070ff */
[----:B------:R-:W4:Y:S01]  /*3cf30*/  LDL.LU R82, [R1+0x364] ;  /* 0x0003640001527983 */ /* 0x000f220000300800 */
[----:B0-----:R-:W0:Y:S01]  /*3cf40*/  @!P5 LDC.64 R8, c[0x0][0x5c0] ;  /* 0x00017000ff08db82 */ /* 0x001e220000000a00 */
[----:B------:R-:W-:-:S02]  /*3cf50*/  LOP3.LUT P2, RZ, R5, 0x2000, RZ, 0xc0, !PT ;  /* 0x0000200005ff7812 */ /* 0x000fc4000784c0ff */
[----:B------:R-:W-:-:S04]  /*3cf60*/  LOP3.LUT R5, R5, 0xf7ffffff, RZ, 0xc0, !PT ;  /* 0xf7ffffff05057812 */ /* 0x000fc800078ec0ff */
[----:B------:R-:W-:Y:S02]  /*3cf70*/  @P3 LOP3.LUT R5, R5, 0x8000000, RZ, 0xfc, !PT ;  /* 0x0800000005053812 */ /* 0x000fe400078efcff */
[----:B------:R-:W-:Y:S02]  /*3cf80*/  ISETP.LT.OR P3, PT, R29, 0x2a, !P0 ;  /* 0x0000002a1d00780c */ /* 0x000fe40004761670 */
        /* <DEDUP_REMOVED lines=18> */
[----:B0-----:R-:W-:Y:S01]  /*3d0b0*/  @!P3 IADD3 R76, P5, P6, R24, UR8, R8 ;  /* 0x00000008184cbc10 */ /* 0x001fe2000febe008 */
[----:B------:R-:W-:-:S05]  /*3d0c0*/  FMUL R8, R80, UR18 ;  /* 0x0000001250087c20 */ /* 0x000fca0008400000 */
[----:B------:R-:W-:-:S05]  /*3d0d0*/  F2FP.SATFINITE.E4M3.F32.PACK_AB_MERGE_C R8, RZ, R8, RZ ;  /* 0x00000008ff08723e */ /* 0x000fca00048070ff */
[----:B------:R0:W-:Y:S01]  /*3d0e0*/  @!P2 STG.E.U8 desc[UR30][R50.64+0x78], R8 ;  /* 0x000078083200a986 */ /* 0x0001e2000c10111e */
[----:B------:R-:W-:Y:S02]  /*3d0f0*/  ISETP.LT.OR P2, PT, R29, 0x32, !P0 ;  /* 0x000000321d00780c */ /* 0x000fe40004741670 */
[----:B------:R-:W-:-:S11]  /*3d100*/  @!P3 IADD3.X R77, R30, UR7, R9, P5, P6 ;  /* 0x000000071e4dbc10 */ /* 0x000fd6000afec409 */
[----:B0-----:R-:W0:Y:S01]  /*3d110*/  @!P2 LDC.64 R8, c[0x0][0x5c0] ;  /* 0x00017000ff08ab82 */ /* 0x001e220000000a00 */
[----:B------:R-:W-:-:S04]  /*3d120*/  LOP3.LUT R5, R5, 0xefffffff, RZ, 0xc0, !PT ;  /* 0xefffffff05057812 */ /* 0x000fc800078ec0ff */
[----:B------:R-:W-:Y:S02]  /*3d130*/  @P3 LOP3.LUT R5, R5, 0x10000000, RZ, 0xfc, !PT ;  /* 0x1000000005053812 */ /* 0x000fe400078efcff */
[----:B------:R-:W-:Y:S02]  /*3d140*/  ISETP.LT.OR P3, PT, R29, 0x39, !P0 ;  /* 0x000000391d00780c */ /* 0x000fe40004761670 */
[----:B0-----:R-:W-:-:S04]  /*3d150*/  @!P2 IADD3 R50, P5, P6, R24, UR8, R8 ;  /* 0x000000081832ac10 */ /* 0x001fc8000febe008 */
[----:B------:R-:W-:-:S07]  /*3d160*/  @!P2 IADD3.X R51, R30, UR7, R9, P5, P6 ;  /* 0x000000071e33ac10 */ /* 0x000fce000afec409 */
[----:B------:R-:W0:Y:S02]  /*3d170*/  @!P3 LDC.64 R8, c[0x0][0x5c0] ;  /* 0x00017000ff08bb82 */ /* 0x000e240000000a00 */
[----:B0-----:R-:W-:Y:S01]  /*3d180*/  @!P3 IADD3 R80, P5, P6, R24, UR8, R8 ;  /* 0x000000081850bc10 */ /* 0x001fe2000febe008 */
[----:B------:R-:W-:-:S03]  /*3d190*/  FMUL R8, R79, UR18 ;  /* 0x000000124f087c20 */ /* 0x000fc60008400000 */
[----:B------:R-:W-:Y:S02]  /*3d1a0*/  @!P3 IADD3.X R81, R30, UR7, R9, P5, P6 ;  /* 0x000000071e51bc10 */ /* 0x000fe4000afec409 */
[----:B------:R-:W-:Y:S02]  /*3d1b0*/  ISETP.LT.OR P5, PT, R29, 0x81, !P1 ;  /* 0x000000811d00780c */ /* 0x000fe40004fa1670 */
[----:B------:R-:W-:-:S05]  /*3d1c0*/  F2FP.SATFINITE.E4M3.F32.PACK_AB_MERGE_C R8, RZ, R8, RZ ;  /* 0x00000008ff08723e */ /* 0x000fca00048070ff */
[----:B------:R0:W-:Y:S01]  /*3d1d0*/  @!P4 STG.E.U8 desc[UR30][R10.64+0x79], R8 ;  /* 0x000079080a00c986 */ /* 0x0001e2000c10111e */
[----:B------:R-:W-:-:S05]  /*3d1e0*/  LOP3.LUT R5, R5, 0xffffdfff, RZ, 0xc0, !PT ;  /* 0xffffdfff05057812 */ /* 0x000fca00078ec0ff */
[----:B0-----:R-:W0:Y:S01]  /*3d1f0*/  @!P5 LDC.64 R8, c[0x0][0x5c0] ;  /* 0x00017000ff08db82 */ /* 0x001e220000000a00 */
[----:B------:R-:W-:-:S04]  /*3d200*/  @P2 LOP3.LUT R5, R5, 0x2000, RZ, 0xfc, !PT ;  /* 0x0000200005052812 */ /* 0x000fc800078efcff */
[C---:B------:R-:W-:Y:S02]  /*3d210*/  LOP3.LUT P2, RZ, R5.reuse, 0x4000, RZ, 0xc0, !PT ;  /* 0x0000400005ff7812 */ /* 0x040fe4000784c0ff */
[----:B------:R-:W-:-:S04]  /*3d220*/  LOP3.LUT R5, R5, 0xdfffffff, RZ, 0xc0, !PT ;  /* 0xdfffffff05057812 */ /* 0x000fc800078ec0ff */
[----:B------:R-:W-:Y:S02]  /*3d230*/  @P3 LOP3.LUT R5, R5, 0x20000000, RZ, 0xfc, !PT ;  /* 0x2000000005053812 */ /* 0x000fe400078efcff */
[----:B------:R-:W-:Y:S01]  /*3d240*/  ISETP.LT.OR P3, PT, R29, 0x3a, !P0 ;  /* 0x0000003a1d00780c */ /* 0x000fe20004761670 */
[----:B--2---:R-:W-:-:S05]  /*3d250*/  FMUL R10, R78, UR18 ;  /* 0x000000124e0a7c20 */ /* 0x004fca0008400000 */
[----:B------:R-:W-:Y:S02]  /*3d260*/  F2FP.SATFINITE.E4M3.F32.PACK_AB_MERGE_C R10, RZ, R10, RZ ;  /* 0x0000000aff0a723e */ /* 0x000fe400048070ff */
[----:B0-----:R-:W-:-:S05]  /*3d270*/  @!P5 IADD3 R8, P6, R24, R8, RZ ;  /* 0x000000081808d210 */ /* 0x001fca0007fde0ff */
[----:B------:R-:W-:-:S05]  /*3d280*/  @!P5 IMAD.X R9, R30, 0x1, R9, P6 ;  /* 0x000000011e09d824 */ /* 0x000fca00030e0609 */
[----:B------:R0:W-:Y:S02]  /*3d290*/  @!P5 STG.E.U8 desc[UR30][R8.64+0x80], R10 ;  /* 0x0000800a0800d986 */ /* 0x0001e4000c10111e */
[----:B0-----:R-:W0:Y:S01]  /*3d2a0*/  @!P3 LDC.64 R8, c[0x0][0x5c0] ;  /* 0x00017000ff08bb82 */ /* 0x001e220000000a00 */
[----:B---3--:R-:W-:Y:S02]  /*3d2b0*/  FMUL R10, R84, UR18 ;  /* 0x00000012540a7c20 */ /* 0x008fe40008400000 */
[----:B------:R-:W2:Y:S01]  /*3d2c0*/  LDL.LU R84, [R1+0x368] ;  /* 0x0003680001547983 */ /* 0x000ea20000300800 */
        /* <DEDUP_REMOVED lines=14> */
[----:B----4-:R-:W-:Y:S02]  /*3d3b0*/  FMUL R8, R83, UR18 ;  /* 0x0000001253087c20 */ /* 0x010fe40008400000 */
[----:B------:R-:W3:Y:S03]  /*3d3c0*/  LDL.LU R83, [R1+0x36c] ;  /* 0x00036c0001537983 */ /* 0x000ee60000300800 */
[----:B------:R-:W-:-:S05]  /*3d3d0*/  F2FP.SATFINITE.E4M3.F32.PACK_AB_MERGE_C R8, RZ, R8, RZ ;  /* 0x00000008ff08723e */ /* 0x000fca00048070ff */
[----:B------:R0:W-:Y:S01]  /*3d3e0*/  @!P2 STG.E.U8 desc[UR30][R44.64+0x80], R8 ;  /* 0x000080082c00a986 */ /* 0x0001e2000c10111e */
[----:B------:R-:W-:Y:S02]  /*3d3f0*/  ISETP.LT.OR P2, PT, R29, 0x42, !P0 ;  /* 0x000000421d00780c */ /* 0x000fe40004741670 */
[----:B------:R-:W-:-:S11]  /*3d400*/  @!P3 IADD3.X R87, R30, UR7, R9, P5, P6 ;  /* 0x000000071e57bc10 */ /* 0x000fd6000afec409 */
[----:B0-----:R-:W0:Y:S01]  /*3d410*/  @!P2 LDC.64 R8, c[0x0][0x5c0] ;  /* 0x00017000ff08ab82 */ /* 0x001e220000000a00 */
[----:B------:R-:W-:-:S04]  /*3d420*/  LOP3.LUT R5, R5, 0xbfffffff, RZ, 0xc0, !PT ;  /* 0xbfffffff05057812 */ /* 0x000fc800078ec0ff */
[----:B------:R-:W-:-:S04]  /*3d430*/  @P3 LOP3.LUT R5, R5, 0x40000000, RZ, 0xfc, !PT ;  /* 0x4000000005053812 */ /* 0x000fc800078efcff */
[----:B------:R-:W-:-:S04]  /*3d440*/  LOP3.LUT R5, R5, 0xffffbfff, RZ, 0xc0, !PT ;  /* 0xffffbfff05057812 */ /* 0x000fc800078ec0ff */
[----:B------:R-:W-:Y:S02]  /*3d450*/  @P2 LOP3.LUT R5, R5, 0x4000, RZ, 0xfc, !PT ;  /* 0x0000400005052812 */ /* 0x000fe400078efcff */
[----:B0-----:R-:W-:-:S04]  /*3d460*/  @!P2 IADD3 R44, P5, P6, R24, UR8, R8 ;  /* 0x00000008182cac10 */ /* 0x001fc8000febe008 */
[----:B------:R-:W-:Y:S02]  /*3d470*/  @!P2 IADD3.X R45, R30, UR7, R9, P5, P6 ;  /* 0x000000071e2dac10 */ /* 0x000fe4000afec409 */
[----:B------:R-:W-:-:S13]  /*3d480*/  ISETP.LT.OR P2, PT, R29, 0x49, !P0 ;  /* 0x000000491d00780c */ /* 0x000fda0004741670 */
[----:B------:R-:W0:Y:S02]  /*3d490*/  @!P2 LDC.64 R8, c[0x0][0x5c0] ;  /* 0x00017000ff08ab82 */ /* 0x000e240000000a00 */
[----:B0-----:R-:W-:Y:S01]  /*3d4a0*/  @!P2 IADD3 R94, P5, P6, R24, UR8, R8 ;  /* 0x00000008185eac10 */ /* 0x001fe2000febe008 */
[----:B------:R-:W-:Y:S02]  /*3d4b0*/  FMUL R8, R82, UR18 ;  /* 0x0000001252087c20 */ /* 0x000fe40008400000 */
[----:B------:R-:W4:Y:S01]  /*3d4c0*/  LDL.LU R82, [R1+0x370] ;  /* 0x0003700001527983 */ /* 0x000f220000300800 */
[----:B------:R-:W-:Y:S02]  /*3d4d0*/  @!P2 IADD3.X R95, R30, UR7, R9, P5, P6 ;  /* 0x000000071e5fac10 */ /* 0x000fe4000afec409 */
[----:B------:R-:W-:Y:S02]  /*3d4e0*/  ISETP.LT.OR P5, PT, R29, 0x89, !P1 ;  /* 0x000000891d00780c */ /* 0x000fe40004fa1670 */
[----:B------:R-:W-:-:S05]  /*3d4f0*/  F2FP.SATFINITE.E4M3.F32.PACK_AB_MERGE_C R8, RZ, R8, RZ ;  /* 0x00000008ff08723e */ /* 0x000fca00048070ff */
[----:B------:R0:W-:Y:S06]  /*3d500*/  @!P4 STG.E.U8 desc[UR30][R20.64+0x81], R8 ;  /* 0x000081081400c986 */ /* 0x0001ec000c10111e */
[----:B0-----:R-:W0:Y:S01]  /*3d510*/  @!P5 LDC.64 R8, c[0x0][0x5c0] ;  /* 0x00017000ff08db82 */ /* 0x001e220000000a00 */
[----:B--2---:R-:W-:Y:S02]  /*3d520*/  FMUL R10, R84, UR18 ;  /* 0x00000012540a7c20 */ /* 0x004fe40008400000 */
[----:B------:R-:W2:Y:S01]  /*3d530*/  LDL.LU R84, [R1+0x374] ;  /* 0x0003740001547983 */ /* 0x000ea20000300800 */
[----:B0-----:R-:W-:-:S02]  /*3d540*/  @!P5 IADD3 R8, P6, R24, R8, RZ ;  /* 0x000000081808d210 */ /* 0x001fc40007fde0ff */
[----:B------:R-:W-:-:S03]  /*3d550*/  F2FP.SATFINITE.E4M3.F32.PACK_AB_MERGE_C R10, RZ, R10, RZ ;  /* 0x0000000aff0a723e */ /* 0x000fc600048070ff */
[----:B------:R-:W-:-:S05]  /*3d560*/  @!P5 IMAD.X R9, R30, 0x1, R9, P6 ;  /* 0x000000011e09d824 */ /* 0x000fca00030e0609 */
[----:B------:R0:W-:Y:S01]  /*3d570*/  @!P5 STG.E.U8 desc[UR30][R8.64+0x88], R10 ;  /* 0x0000880a0800d986 */ /* 0x0001e2000c10111e */
[----:B------:R-:W-:-:S13]  /*3d580*/  ISETP.LT.OR P4, PT, R29, 0x4a, !P0 ;  /* 0x0000004a1d00780c */ /* 0x000fda0004781670 */
[----:B0-----:R-:W0:Y:S02]  /*3d590*/  @!P4 LDC.64 R8, c[0x0][0x5c0] ;  /* 0x00017000ff08cb82 */ /* 0x001e240000000a00 */
[----:B0-----:R-:W-:-:S04]  /*3d5a0*/  @!P4 IADD3 R20, P5, P6, R24, UR8, R8 ;  /* 0x000000081814cc10 */ /* 0x001fc8000febe008 */
[----:B------:R-:W-:Y:S02]  /*3d5b0*/  @!P4 IADD3.X R21, R30, UR7, R9, P5, P6 ;  /* 0x000000071e15cc10 */ /* 0x000fe4000afec409 */
[----:B------:R-:W-:Y:S02]  /*3d5c0*/  ISETP.LT.OR P5, PT, R29, 0x8a, !P1 ;  /* 0x0000008a1d00780c */ /* 0x000fe40004fa1670 */
[----:B------:R-:W-:Y:S01]  /*3d5d0*/  LOP3.LUT P3, RZ, R5, 0x8000, RZ, 0xc0, !PT ;  /* 0x0000800005ff7812 */ /* 0x000fe2000786c0ff */
[----:B---3--:R-:W-:-:S10]  /*3d5e0*/  FMUL R10, R83, UR18 ;  /* 0x00000012530a7c20 */ /* 0x008fd40008400000 */
[----:B------:R-:W0:Y:S01]  /*3d5f0*/  @!P5 LDC.64 R8, c[0x0][0x5c0] ;  /* 0x00017000ff08db82 */ /* 0x000e220000000a00 */
[----:B------:R-:W3:Y:S01]  /*3d600*/  LDL.LU R83, [R1+0x378] ;  /* 0x0003780001537983 */ /* 0x000ee20000300800 */
[----:B------:R-:W-:-:S04]  /*3d610*/  LOP3.LUT R5, R5, 0x7fffffff, RZ, 0xc0, !PT ;  /* 0x7fffffff05057812 */ /* 0x000fc800078ec0ff */
[----:B------:R-:W-:-:S04]  /*3d620*/  @P2 LOP3.LUT R5, R5, 0x80000000, RZ, 0xfc, !PT ;  /* 0x8000000005052812 */ /* 0x000fc800078efcff */
        /* <DEDUP_REMOVED lines=10> */
[----:B------:R-:W4:Y:S03]  /*3d6d0*/  LDL.LU R82, [R1+0x37c] ;  /* 0x00037c0001527983 */ /* 0x000f260000300800 */
[----:B------:R-:W-:-:S05]  /*3d6e0*/  F2FP.SATFINITE.E4M3.F32.PACK_AB_MERGE_C R8, RZ, R8, RZ ;  /* 0x00000008ff08723e */ /* 0x000fca00048070ff */
[----:B------:R0:W-:Y:S01]  /*3d6f0*/  @!P3 STG.E.U8 desc[UR30][R54.64+0x88], R8 ;  /* 0x000088083600b986 */ /* 0x0001e2000c10111e */
[----:B------:R-:W-:Y:S02]  /*3d700*/  ISETP.LT.OR P3, PT, R29, 0x52, !P0 ;  /* 0x000000521d00780c */ /* 0x000fe40004761670 */
[----:B------:R-:W-:-:S11]  /*3d710*/  @!P4 IADD3.X R99, R30, UR7, R9, P5, P6 ;  /* 0x000000071e63cc10 */ /* 0x000fd6000afec409 */
        /* <DEDUP_REMOVED lines=8> */
[----:B--2---:R-:W-:Y:S02]  /*3d7a0*/  FMUL R8, R84, UR18 ;  /* 0x0000001254087c20 */ /* 0x004fe40008400000 */
[----:B------:R-:W2:Y:S01]  /*3d7b0*/  LDL.LU R84, [R1+0x380] ;  /* 0x0003800001547983 */ /* 0x000ea20000300800 */
[----:B------:R-:W-:-:S04]  /*3d7c0*/  LOP3.LUT R6, R6, 0xfffffffe, RZ, 0xc0, !PT ;  /* 0xfffffffe06067812 */ /* 0x000fc800078ec0ff */
[----:B------:R-:W-:Y:S02]  /*3d7d0*/  @P4 LOP3.LUT R6, R6, 0x1, RZ, 0xfc, !PT ;  /* 0x0000000106064812 */ /* 0x000fe400078efcff */
[----:B------:R-:W-:Y:S02]  /*3d7e0*/  LOP3.LUT P4, RZ, R4, 0x80000, RZ, 0xc0, !PT ;  /* 0x0008000004ff7812 */ /* 0x000fe4000788c0ff */
[----:B------:R-:W-:-:S11]  /*3d7f0*/  F2FP.SATFINITE.E4M3.F32.PACK_AB_MERGE_C R8, RZ, R8, RZ ;  /* 0x00000008ff08723e */ /* 0x000fd600048070ff */
[----:B------:R0:W-:Y:S01]  /*3d800*/  @!P4 STG.E.U8 desc[UR30][R18.64+0x89], R8 ;  /* 0x000089081200c986 */ /* 0x0001e2000c10111e */
[----:B------:R-:W-:Y:S02]  /*3d810*/  ISETP.LT.OR P4, PT, R29, 0x91, !P1 ;  /* 0x000000911d00780c */ /* 0x000fe40004f81670 */
[----:B------:R-:W-:-:S11]  /*3d820*/  @!P3 IADD3.X R103, R30, UR7, R9, P5, P6 ;  /* 0x000000071e67bc10 */ /* 0x000fd6000afec409 */
[----:B0-----:R-:W0:Y:S01]  /*3d830*/  @!P4 LDC.64 R8, c[0x0][0x5c0] ;  /* 0x00017000ff08cb82 */ /* 0x001e220000000a00 */
[----:B---3--:R-:W-:Y:S02]  /*3d840*/  FMUL R10, R83, UR18 ;  /* 0x00000012530a7c20 */ /* 0x008fe40008400000 */
[----:B------:R-:W3:Y:S01]  /*3d850*/  LDL.LU R83, [R1+0x384] ;  /* 0x0003840001537983 */ /* 0x000ee20000300800 */
[----:B------:R-:W-:Y:S02]  /*3d860*/  ISETP.LT.OR P6, PT, R29, 0x5a, !P0 ;  /* 0x0000005a1d00780c */ /* 0x000fe400047c1670 */
[----:B0-----:R-:W-:Y:S02]  /*3d870*/  @!P4 IADD3 R8, P5, R24, R8, RZ ;  /* 0x000000081808c210 */ /* 0x001fe40007fbe0ff */
[----:B------:R-:W-:-:S03]  /*3d880*/  F2FP.SATFINITE.E4M3.F32.PACK_AB_MERGE_C R10, RZ, R10, RZ ;  /* 0x0000000aff0a723e */ /* 0x000fc600048070ff */
[----:B------:R-:W-:-:S05]  /*3d890*/  @!P4 IMAD.X R9, R30, 0x1, R9, P5 ;  /* 0x000000011e09c824 */ /* 0x000fca00028e0609 */
[----:B------:R0:W-:Y:S02]  /*3d8a0*/  @!P4 STG.E.U8 desc[UR30][R8.64+0x90], R10 ;  /* 0x0000900a0800c986 */ /* 0x0001e4000c10111e */
[----:B0-----:R-:W0:Y:S02]  /*3d8b0*/  @!P6 LDC.64 R8, c[0x0][0x5c0] ;  /* 0x00017000ff08eb82 */ /* 0x001e240000000a00 */
[----:B0-----:R-:W-:-:S04]  /*3d8c0*/  @!P6 IADD3 R18, P4, P5, R24, UR8, R8 ;  /* 0x000000081812ec10 */ /* 0x001fc8000fd9e008 */
[----:B------:R-:W-:Y:S02]  /*3d8d0*/  @!P6 IADD3.X R19, R30, UR7, R9, P4, P5 ;  /* 0x000000071e13ec10 */ /* 0x000fe4000a7ea409 */
[----:B------:R-:W-:-:S13]  /*3d8e0*/  ISETP.LT.OR P4, PT, R29, 0x92, !P1 ;  /* 0x000000921d00780c */ /* 0x000fda0004f81670 */
[----:B------:R-:W0:Y:S01]  /*3d8f0*/  @!P4 LDC.64 R8, c[0x0][0x5c0] ;  /* 0x00017000ff08cb82 */ /* 0x000e220000000a00 */
[----:B----4-:R-:W-:Y:S02]  /*3d900*/  FMUL R10, R82, UR18 ;  /* 0x00000012520a7c20 */ /* 0x010fe40008400000 */
[----:B------:R-:W4:Y:S01]  /*3d910*/  LDL.LU R82, [R1+0x388] ;  /* 0x0003880001527983 */ /* 0x000f220000300800 */
[----:B0-----:R-:W-:Y:S02]  /*3d920*/  @!P4 IADD3 R8, P5, R24, R8, RZ ;  /* 0x000000081808c210 */ /* 0x001fe40007fbe0ff */
[----:B------:R-:W-:-:S03]  /*3d930*/  F2FP.SATFINITE.E4M3.F32.PACK_AB_MERGE_C R10, RZ, R10, RZ ;  /* 0x0000000aff0a723e */ /* 0x000fc600048070ff */
[----:B------:R-:W-:-:S05]  /*3d940*/  @!P4 IMAD.X R9, R30, 0x1, R9, P5 ;  /* 0x000000011e09c824 */ /* 0x000fca00028e0609 */
[----:B------:R0:W-:Y:S01]  /*3d950*/  @!P4 STG.E.U8 desc[UR30][R8.64+0x91], R10 ;  /* 0x0000910a0800c986 */ /* 0x0001e2000c10111e */
[----:B------:R-:W-:-:S13]  /*3d960*/  ISETP.LT.OR P4, PT, R29, 0x61, !P0 ;  /* 0x000000611d00780c */ /* 0x000fda0004781670 */
[----:B0-----:R-:W0:Y:S01]  /*3d970*/  @!P4 LDC.64 R8, c[0x0][0x5c0] ;  /* 0x00017000ff08cb82 */ /* 0x001e220000000a00 */
[----:B------:R-:W-:-:S04]  /*3d980*/  LOP3.LUT R6, R6, 0xfffffffd, RZ, 0xc0, !PT ;  /* 0xfffffffd06067812 */ /* 0x000fc800078ec0ff */
[----:B------:R-:W-:Y:S02]  /*3d990*/  @P3 LOP3.LUT R6, R6, 0x2, RZ, 0xfc, !PT ;  /* 0x0000000206063812 */ /* 0x000fe400078efcff */
[C---:B------:R-:W-:Y:S02]  /*3d9a0*/  LOP3.LUT P3, RZ, R5.reuse, 0x80, RZ, 0xc0, !PT ;  /* 0x0000008005ff7812 */ /* 0x040fe4000786c0ff */
[----:B------:R-:W-:-:S04]  /*3d9b0*/  LOP3.LUT R5, R5, 0xfffffffe, RZ, 0xc0, !PT ;  /* 0xfffffffe05057812 */ /* 0x000fc800078ec0ff */
[----:B------:R-:W-:Y:S02]  /*3d9c0*/  @P6 LOP3.LUT R5, R5, 0x1, RZ, 0xfc, !PT ;  /* 0x0000000105056812 */ /* 0x000fe400078efcff */
[----:B0-----:R-:W-:Y:S02]  /*3d9d0*/  @!P4 IADD3 R108, P5, P6, R24, UR8, R8 ;  /* 0x00000008186ccc10 */ /* 0x001fe4000febe008 */
[----:B------:R-:W-:Y:S02]  /*3d9e0*/  LOP3.LUT P2, RZ, R4, 0x100000, RZ, 0xc0, !PT ;  /* 0x0010000004ff7812 */ /* 0x000fe4000784c0ff */
[----:B------:R-:W-:Y:S02]  /*3d9f0*/  @!P4 IADD3.X R109, R30, UR7, R9, P5, P6 ;  /* 0x000000071e6dcc10 */ /* 0x000fe4000afec409 */
[----:B------:R-:W-:Y:S02]  /*3da00*/  ISETP.LT.OR P6, PT, R29, 0x62, !P0 ;  /* 0x000000621d00780c */ /* 0x000fe400047c1670 */
[----:B------:R-:W-:Y:S01]  /*3da10*/  LOP3.LUT R4, R4, 0xffffffbf, RZ, 0xc0, !PT ;  /* 0xffffffbf04047812 */ /* 0x000fe200078ec0ff */
[----:B--2---:R-:W-:-:S02]  /*3da20*/  FMUL R8, R84, UR18 ;  /* 0x0000001254087c20 */ /* 0x004fc40008400000 */
[----:B------:R-:W2:Y:S03]  /*3da30*/  LDL.LU R84, [R1+0x38c] ;  /* 0x00038c0001547983 */ /* 0x000ea60000300800 */
[----:B------:R-:W-:-:S05]  /*3da40*/  F2FP.SATFINITE.E4M3.F32.PACK_AB_MERGE_C R8, RZ, R8, RZ ;  /* 0x00000008ff08723e */ /* 0x000fca00048070ff */
[----:B------:R0:W-:Y:S02]  /*3da50*/  @!P2 STG.E.U8 desc[UR30][R48.64+0x90], R8 ;  /* 0x000090083000a986 */ /* 0x0001e4000c10111e */
[----:B0-----:R-:W0:Y:S01]  /*3da60*/  @!P6 LDC.64 R8, c[0x0][0x5c0] ;  /* 0x00017000ff08eb82 */ /* 0x001e220000000a00 */
[----:B------:R-:W-:Y:S02]  /*3da70*/  @P4 LOP3.LUT R4, R4, 0x40, RZ, 0xfc, !PT ;  /* 0x0000004004044812 */ /* 0x000fe400078efcff */
[----:B------:R-:W-:Y:S02]  /*3da80*/  ISETP.LT.OR P4, PT, R29, 0x69, !P0 ;  /* 0x000000691d00780c */ /* 0x000fe40004781670 */
[----:B0-----:R-:W-:-:S04]  /*3da90*/  @!P6 IADD3 R48, P2, P5, R24, UR8, R8 ;  /* 0x000000081830ec10 */ /* 0x001fc8000fd5e008 */
[----:B------:R-:W-:-:S07]  /*3daa0*/  @!P6 IADD3.X R49, R30, UR7, R9, P2, P5 ;  /* 0x000000071e31ec10 */ /* 0x000fce00097ea409 */
[----:B------:R-:W0:Y:S02]  /*3dab0*/  @!P4 LDC.64 R8, c[0x0][0x5c0] ;  /* 0x00017000ff08cb82 */ /* 0x000e240000000a00 */
[----:B0-----:R-:W-:Y:S01]  /*3dac0*/  @!P4 IADD3 R116, P2, P5, R24, UR8, R8 ;  /* 0x000000081874cc10 */ /* 0x001fe2000fd5e008 */
[----:B---3--:R-:W-:Y:S02]  /*3dad0*/  FMUL R8, R83, UR18 ;  /* 0x0000001253087c20 */ /* 0x008fe40008400000 */
[----:B------:R-:W3:Y:S01]  /*3dae0*/  LDL.LU R83, [R1+0x390] ;  /* 0x0003900001537983 */ /* 0x000ee20000300800 */
[----:B------:R-:W-:Y:S02]  /*3daf0*/  @!P4 IADD3.X R117, R30, UR7, R9, P2, P5 ;  /* 0x000000071e75cc10 */ /* 0x000fe400097ea409 */
[----:B------:R-:W-:Y:S02]  /*3db00*/  ISETP.LT.OR P2, PT, R29, 0x99, !P1 ;  /* 0x000000991d00780c */ /* 0x000fe40004f41670 */
[----:B------:R-:W-:-:S05]  /*3db10*/  F2FP.SATFINITE.E4M3.F32.PACK_AB_MERGE_C R8, RZ, R8, RZ ;  /* 0x00000008ff08723e */ /* 0x000fca00048070ff */
[----:B------:R0:W-:Y:S01]  /*3db20*/  @!P3 STG.E.U8 desc[UR30][R38.64+0x91], R8 ;  /* 0x000091082600b986 */ /* 0x0001e2000c10111e */
[----:B------:R-:W-:-:S05]  /*3db30*/  LOP3.LUT R6, R6, 0xfffffffb, RZ, 0xc0, !PT ;  /* 0xfffffffb06067812 */ /* 0x000fca00078ec0ff */
[----:B0-----:R-:W0:Y:S01]  /*3db40*/  @!P2 LDC.64 R8, c[0x0][0x5c0] ;  /* 0x00017000ff08ab82 */ /* 0x001e220000000a00 */
[----:B------:R-:W-:-:S04]  /*3db50*/  @P6 LOP3.LUT R6, R6, 0x4, RZ, 0xfc, !PT ;  /* 0x0000000406066812 */ /* 0x000fc800078efcff */
[----:B------:R-:W-:Y:S01]  /*3db60*/  LOP3.LUT R6, R6, 0xfffffff7, RZ, 0xc0, !PT ;  /* 0xfffffff706067812 */ /* 0x000fe200078ec0ff */
[----:B----4-:R-:W-:Y:S02]  /*3db70*/  FMUL R10, R82, UR18 ;  /* 0x00000012520a7c20 */ /* 0x010fe40008400000 */
[----:B------:R-:W4:Y:S01]  /*3db80*/  LDL.LU R82, [R1+0x394] ;  /* 0x0003940001527983 */ /* 0x000f220000300800 */
[----:B------:R-:W-:Y:S02]  /*3db90*/  @P4 LOP3.LUT R6, R6, 0x8, RZ, 0xfc, !PT ;  /* 0x0000000806064812 */ /* 0x000fe400078efcff */
        /* <DEDUP_REMOVED lines=10> */
[----:B--2---:R-:W-:Y:S02]  /*3dc40*/  FMUL R10, R84, UR18 ;  /* 0x00000012540a7c20 */ /* 0x004fe40008400000 */
[----:B------:R-:W2:Y:S01]  /*3dc50*/  LDL.LU R84, [R1+0x398] ;  /* 0x0003980001547983 */ /* 0x000ea20000300800 */
[C---:B------:R-:W-:Y:S02]  /*3dc60*/  LOP3.LUT P6, RZ, R5.reuse, 0x20000, RZ, 0xc0, !PT ;  /* 0x0002000005ff7812 */ /* 0x040fe400078cc0ff */
[C---:B------:R-:W-:Y:S02]  /*3dc70*/  LOP3.LUT P3, RZ, R5.reuse, 0x10000, RZ, 0xc0, !PT ;  /* 0x0001000005ff7812 */ /* 0x040fe4000786c0ff */
[----:B------:R-:W-:-:S04]  /*3dc80*/  LOP3.LUT R5, R5, 0xffffff7f, RZ, 0xc0, !PT ;  /* 0xffffff7f05057812 */ /* 0x000fc800078ec0ff */
[----:B------:R-:W-:Y:S02]  /*3dc90*/  @P4 LOP3.LUT R5, R5, 0x80, RZ, 0xfc, !PT ;  /* 0x0000008005054812 */ /* 0x000fe400078efcff */
[----:B------:R-:W-:Y:S02]  /*3dca0*/  ISETP.LT.OR P4, PT, R29, 0x71, !P0 ;  /* 0x000000711d00780c */ /* 0x000fe40004781670 */
[----:B0-----:R-:W-:Y:S02]  /*3dcb0*/  @!P2 IADD3 R8, P5, R24, R8, RZ ;  /* 0x000000081808a210 */ /* 0x001fe40007fbe0ff */
[----:B------:R-:W-:-:S03]  /*3dcc0*/  F2FP.SATFINITE.E4M3.F32.PACK_AB_MERGE_C R10, RZ, R10, RZ ;  /* 0x0000000aff0a723e */ /* 0x000fc600048070ff */
[----:B------:R-:W-:-:S05]  /*3dcd0*/  @!P2 IMAD.X R9, R30, 0x1, R9, P5 ;  /* 0x000000011e09a824 */ /* 0x000fca00028e0609 */
[----:B------:R0:W-:Y:S02]  /*3dce0*/  @!P2 STG.E.U8 desc[UR30][R8.64+0x99], R10 ;  /* 0x0000990a0800a986 */ /* 0x0001e4000c10111e */
[----:B0-----:R-:W0:Y:S02]  /*3dcf0*/  @!P4 LDC.64 R8, c[0x0][0x5c0] ;  /* 0x00017000ff08cb82 */ /* 0x001e240000000a00 */
[----:B0-----:R-:W-:Y:S02]  /*3dd00*/  @!P4 IADD3 R124, P2, P5, R24, UR8, R8 ;  /* 0x00000008187ccc10 */ /* 0x001fe4000fd5e008 */
[----:B------:R-:W-:Y:S02]  /*3dd10*/  LOP3.LUT R6, R6, 0xffffffef, RZ, 0xc0, !PT ;  /* 0xffffffef06067812 */ /* 0x000fe400078ec0ff */
[----:B------:R-:W-:Y:S02]  /*3dd20*/  @!P4 IADD3.X R125, R30, UR7, R9, P2, P5 ;  /* 0x000000071e7dcc10 */ /* 0x000fe400097ea409 */
[----:B------:R-:W-:-:S02]  /*3dd30*/  @P4 LOP3.LUT R6, R6, 0x10, RZ, 0xfc, !PT ;  /* 0x0000001006064812 */ /* 0x000fc400078efcff */
[----:B------:R-:W-:Y:S01]  /*3dd40*/  ISETP.LT.OR P4, PT, R29, 0x72, !P0 ;  /* 0x000000721d00780c */ /* 0x000fe20004781670 */
[----:B---3--:R-:W-:Y:S02]  /*3dd50*/  FMUL R8, R83, UR18 ;  /* 0x0000001253087c20 */ /* 0x008fe40008400000 */
[----:B------:R-:W3:Y:S03]  /*3dd60*/  LDL.LU R83, [R1+0x39c] ;  /* 0x00039c0001537983 */ /* 0x000ee60000300800 */
[----:B------:R-:W-:-:S05]  /*3dd70*/  F2FP.SATFINITE.E4M3.F32.PACK_AB_MERGE_C R8, RZ, R8, RZ ;  /* 0x00000008ff08723e */ /* 0x000fca00048070ff */
[----:B------:R0:W-:Y:S02]  /*3dd80*/  @!P6 STG.E.U8 desc[UR30][R60.64+0x98], R8 ;  /* 0x000098083c00e986 */ /* 0x0001e4000c10111e */
        /* <DEDUP_REMOVED lines=8> */
[----:B----4-:R-:W-:Y:S02]  /*3de10*/  FMUL R8, R82, UR18 ;  /* 0x0000001252087c20 */ /* 0x010fe40008400000 */
        /* <DEDUP_REMOVED lines=10> */
[----:B------:R-:W-:Y:S01]  /*3dec0*/  @!P2 IMAD.X R9, R30, 0x1, R9, P5 ;  /* 0x000000011e09a824 */ /* 0x000fe200028e0609 */
[----:B------:R-:W-:-:S04]  /*3ded0*/  LOP3.LUT R6, R6, 0xffffffdf, RZ, 0xc0, !PT ;  /* 0xffffffdf06067812 */ /* 0x000fc800078ec0ff */
[----:B------:R0:W-:Y:S01]  /*3dee0*/  @!P2 STG.E.U8 desc[UR30][R8.64+0xa0], R10 ;  /* 0x0000a00a0800a986 */ /* 0x0001e2000c10111e */
[----:B------:R-:W-:Y:S02]  /*3def0*/  @P4 LOP3.LUT R6, R6, 0x20, RZ, 0xfc, !PT ;  /* 0x0000002006064812 */ /* 0x000fe400078efcff */
[----:B------:R-:W-:-:S13]  /*3df00*/  ISETP.LT.OR P4, PT, R29, 0x7a, !P0 ;  /* 0x0000007a1d00780c */ /* 0x000fda0004781670 */
[----:B0-----:R-:W0:Y:S02]  /*3df10*/  @!P4 LDC.64 R8, c[0x0][0x5c0] ;  /* 0x00017000ff08cb82 */ /* 0x001e240000000a00 */
[----:B0-----:R-:W-:-:S04]  /*3df20*/  @!P4 IADD3 R156, P2, P5, R24, UR8, R8 ;  /* 0x00000008189ccc10 */ /* 0x001fc8000fd5e008 */
[----:B------:R-:W-:Y:S02]  /*3df30*/  @!P4 IADD3.X R157, R30, UR7, R9, P2, P5 ;  /* 0x000000071e9dcc10 */ /* 0x000fe400097ea409 */
[----:B------:R-:W-:-:S13]  /*3df40*/  ISETP.LT.OR P2, PT, R29, 0xa2, !P1 ;  /* 0x000000a21d00780c */ /* 0x000fda0004f41670 */
[----:B------:R-:W0:Y:S01]  /*3df50*/  @!P2 LDC.64 R8, c[0x0][0x5c0] ;  /* 0x00017000ff08ab82 */ /* 0x000e220000000a00 */
[----:B---3--:R-:W-:Y:S02]  /*3df60*/  FMUL R10, R83, UR18 ;  /* 0x00000012530a7c20 */ /* 0x008fe40008400000 */
[----:B------:R-:W3:Y:S01]  /*3df70*/  LDL.LU R83, [R1+0x3a8] ;  /* 0x0003a80001537983 */ /* 0x000ee20000300800 */
        /* <DEDUP_REMOVED lines=9> */
[----:B0-----:R-:W0:Y:S01]  /*3e010*/  @!P4 LDC.64 R8, c[0x0][0x5c0] ;  /* 0x00017000ff08cb82 */ /* 0x001e220000000a00 */
[----:B------:R-:W-:Y:S02]  /*3e020*/  LOP3.LUT R6, R6, 0xffffffbf, RZ, 0xc0, !PT ;  /* 0xffffffbf06067812 */ /* 0x000fe400078ec0ff */
[----:B0-----:R-:W-:Y:S02]  /*3e030*/  @!P4 IADD3 R186, P2, P5, R24, UR8, R8 ;  /* 0x0000000818bacc10 */ /* 0x001fe4000fd5e008 */
[----:B------:R-:W-:Y:S02]  /*3e040*/  @P4 LOP3.LUT R6, R6, 0x40, RZ, 0xfc, !PT ;  /* 0x0000004006064812 */ /* 0x000fe400078efcff */
[----:B------:R-:W-:Y:S02]  /*3e050*/  @!P4 IADD3.X R187, R30, UR7, R9, P2, P5 ;  /* 0x000000071ebbcc10 */ /* 0x000fe400097ea409 */
[----:B------:R-:W-:Y:S01]  /*3e060*/  ISETP.LT.OR P4, PT, R29, 0x82, !P0 ;  /* 0x000000821d00780c */ /* 0x000fe20004781670 */
[----:B----4-:R-:W-:-:S02]  /*3e070*/  FMUL R8, R82, UR18 ;  /* 0x0000001252087c20 */ /* 0x010fc40008400000 */
[----:B------:R-:W4:Y:S03]  /*3e080*/  LDL.LU R82, [R1+0x3ac] ;  /* 0x0003ac0001527983 */ /* 0x000f260000300800 */
        /* <DEDUP_REMOVED lines=12> */
[----:B------:R-:W-:Y:S02]  /*3e150*/  @!P4 IADD3.X R191, R30, UR7, R9, P2, P5 ;  /* 0x000000071ebfcc10 */ /* 0x000fe400097ea409 */
[----:B------:R-:W-:Y:S02]  /*3e160*/  ISETP.LT.OR P2, PT, R29, 0xa9, !P1 ;  /* 0x000000a91d00780c */ /* 0x000fe40004f41670 */
[----:B------:R-:W-:-:S05]  /*3e170*/  F2FP.SATFINITE.E4M3.F32.PACK_AB_MERGE_C R8, RZ, R8, RZ ;  /* 0x00000008ff08723e */ /* 0x000fca00048070ff */
[----:B------:R0:W-:Y:S06]  /*3e180*/  @!P3 STG.E.U8 desc[UR30][R32.64+0xa1], R8 ;  /* 0x0000a1082000b986 */ /* 0x0001ec000c10111e */
[----:B0-----:R-:W0:Y:S01]  /*3e190*/  @!P2 LDC.64 R8, c[0x0][0x5c0] ;  /* 0x00017000ff08ab82 */ /* 0x001e220000000a00 */
[----:B---3--:R-:W-:Y:S02]  /*3e1a0*/  FMUL R10, R83, UR18 ;  /* 0x00000012530a7c20 */ /* 0x008fe40008400000 */
[----:B------:R-:W3:Y:S01]  /*3e1b0*/  LDL.LU R83, [R1+0x3b4] ;  /* 0x0003b40001537983 */ /* 0x000ee20000300800 */
        /* <DEDUP_REMOVED lines=23> */
[----:B------:R-:W-:Y:S02]  /*3e330*/  LOP3.LUT P6, RZ, R5, 0x80000, RZ, 0xc0, !PT ;  /* 0x0008000005ff7812 */ /* 0x000fe400078cc0ff */
[----:B------:R-:W-:Y:S02]  /*3e340*/  @P4 LOP3.LUT R7, R7, 0x400, RZ, 0xfc, !PT ;  /* 0x0000040007074812 */ /* 0x000fe400078efcff */
[----:B0-----:R-:W-:-:S04]  /*3e350*/  @!P4 IADD3 R182, P2, P5, R24, UR8, R8 ;  /* 0x0000000818b6cc10 */ /* 0x001fc8000fd5e008 */
[----:B------:R-:W-:Y:S02]  /*3e360*/  @!P4 IADD3.X R183, R30, UR7, R9, P2, P5 ;  /* 0x000000071eb7cc10 */ /* 0x000fe400097ea409 */
[----:B------:R-:W-:Y:S01]  /*3e370*/  ISETP.LT.OR P4, PT, R29, 0x92, !P0 ;  /* 0x000000921d00780c */ /* 0x000fe20004781670 */
[----:B--2---:R-:W-:Y:S01]  /*3e380*/  FMUL R8, R84, UR18 ;  /* 0x0000001254087c20 */ /* 0x004fe20008400000 */
[----:B------:R-:W-:Y:S01]  /*3e390*/  LOP3.LUT P3, RZ, R5, 0x8, RZ, 0xc0, !PT ;  /* 0x0000000805ff7812 */ /* 0x000fe2000786c0ff */
[----:B------:R-:W2:Y:S03]  /*3e3a0*/  LDL.LU R84, [R1+0x3bc] ;  /* 0x0003bc0001547983 */ /* 0x000ea60000300800 */
        /* <DEDUP_REMOVED lines=12> */
[----:B------:R-:W-:Y:S02]  /*3e470*/  @!P4 IADD3.X R189, R30, UR7, R9, P2, P5 ;  /* 0x000000071ebdcc10 */ /* 0x000fe400097ea409 */
[----:B------:R-:W-:Y:S02]  /*3e480*/  ISETP.LT.OR P2, PT, R29, 0xb1, !P1 ;  /* 0x000000b11d00780c */ /* 0x000fe40004f41670 */
[----:B------:R-:W-:-:S05]  /*3e490*/  F2FP.SATFINITE.E4M3.F32.PACK_AB_MERGE_C R8, RZ, R8, RZ ;  /* 0x00000008ff08723e */ /* 0x000fca00048070ff */
[----:B------:R0:W-:Y:S06]  /*3e4a0*/  @!P3 STG.E.U8 desc[UR30][R22.64+0xa9], R8 ;  /* 0x0000a9081600b986 */ /* 0x0001ec000c10111e */
[----:B0-----:R-:W0:Y:S01]  /*3e4b0*/  @!P2 LDC.64 R8, c[0x0][0x5c0] ;  /* 0x00017000ff08ab82 */ /* 0x001e220000000a00 */
[----:B------:R-:W-:Y:S01]  /*3e4c0*/  LOP3.LUT R7, R7, 0xffff7fff, RZ, 0xc0, !PT ;  /* 0xffff7fff07077812 */ /* 0x000fe200078ec0ff */
[----:B----4-:R-:W-:Y:S02]  /*3e4d0*/  FMUL R10, R82, UR18 ;  /* 0x00000012520a7c20 */ /* 0x010fe40008400000 */
[----:B------:R-:W4:Y:S01]  /*3e4e0*/  LDL.LU R82, [R1+0x3c4] ;  /* 0x0003c40001527983 */ /* 0x000f220000300800 */
[----:B------:R-:W-:-:S02]  /*3e4f0*/  @P4 LOP3.LUT R7, R7, 0x8000, RZ, 0xfc, !PT ;  /* 0x0000800007074812 */ /* 0x000fc400078efcff */
        /* <DEDUP_REMOVED lines=13> */
[----:B0-----:R-:W-:Y:S01]  /*3e5d0*/  @!P2 IADD3 R8, P5, R24, R8, RZ ;  /* 0x000000081808a210 */ /* 0x001fe20007fbe0ff */
[----:B--2---:R-:W-:Y:S02]  /*3e5e0*/  FMUL R10, R84, UR18 ;  /* 0x00000012540a7c20 */ /* 0x004fe40008400000 */
[----:B------:R-:W2:Y:S02]  /*3e5f0*/  LDL.LU R84, [R1+0x3c8] ;  /* 0x0003c80001547983 */ /* 0x000ea40000300800 */
[----:B------:R-:W-:Y:S01]  /*3e600*/  @!P2 IMAD.X R9, R30, 0x1, R9, P5 ;  /* 0x000000011e09a824 */ /* 0x000fe200028e0609 */
[----:B------:R-:W-:-:S05]  /*3e610*/  F2FP.SATFINITE.E4M3.F32.PACK_AB_MERGE_C R10, RZ, R10, RZ ;  /* 0x0000000aff0a723e */ /* 0x000fca00048070ff */
[----:B------:R0:W-:Y:S02]  /*3e620*/  @!P2 STG.E.U8 desc[UR30][R8.64+0xb1], R10 ;  /* 0x0000b10a0800a986 */ /* 0x0001e4000c10111e */
[----:B0-----:R-:W0:Y:S02]  /*3e630*/  @!P4 LDC.64 R8, c[0x0][0x5c0] ;  /* 0x00017000ff08cb82 */ /* 0x001e240000000a00 */
[----:B0-----:R-:W-:Y:S02]  /*3e640*/  @!P4 IADD3 R172, P2, P5, R24, UR8, R8 ;  /* 0x0000000818accc10 */ /* 0x001fe4000fd5e008 */
[----:B------:R-:W-:Y:S02]  /*3e650*/  LOP3.LUT R7, R7, 0xffefffff, RZ, 0xc0, !PT ;  /* 0xffefffff07077812 */ /* 0x000fe400078ec0ff */
[----:B------:R-:W-:Y:S02]  /*3e660*/  LOP3.LUT P6, RZ, R5, 0x100000, RZ, 0xc0, !PT ;  /* 0x0010000005ff7812 */ /* 0x000fe400078cc0ff */
[----:B------:R-:W-:-:S02]  /*3e670*/  @P4 LOP3.LUT R7, R7, 0x100000, RZ, 0xfc, !PT ;  /* 0x0010000007074812 */ /* 0x000fc400078efcff */
[----:B------:R-:W-:Y:S02]  /*3e680*/  @!P4 IADD3.X R173, R30, UR7, R9, P2, P5 ;  /* 0x000000071eadcc10 */ /* 0x000fe400097ea409 */
        /* <DEDUP_REMOVED lines=15> */
[----:B------:R-:W-:Y:S02]  /*3e780*/  LOP3.LUT P3, RZ, R5, 0x200, RZ, 0xc0, !PT ;  /* 0x0000020005ff7812 */ /* 0x000fe4000786c0ff */
[----:B------:R-:W-:Y:S02]  /*3e790*/  @!P4 IADD3.X R185, R30, UR7, R9, P2, P5 ;  /* 0x000000071eb9cc10 */ /* 0x000fe400097ea409 */
[----:B------:R-:W-:-:S02]  /*3e7a0*/  ISETP.LT.OR P2, PT, R29, 0xb9, !P1 ;  /* 0x000000b91d00780c */ /* 0x000fc40004f41670 */
[----:B------:R-:W-:-:S07]  /*3e7b0*/  F2FP.SATFINITE.E4M3.F32.PACK_AB_MERGE_C R8, RZ, R8, RZ ;  /* 0x00000008ff08723e */ /* 0x000fce00048070ff */
[----:B------:R0:W-:Y:S04]  /*3e7c0*/  @!P3 STG.E.U8 desc[UR30][R42.64+0xb1], R8 ;  /* 0x0000b1082a00b986 */ /* 0x0001e8000c10111e */
[----:B0-----:R-:W0:Y:S02]  /*3e7d0*/  @!P2 LDC.64 R8, c[0x0][0x5c0] ;  /* 0x00017000ff08ab82 */ /* 0x001e240000000a00 */
[----:B0-----:R-:W-:-:S05]  /*3e7e0*/  @!P2 IADD3 R8, P5, R24, R8, RZ ;  /* 0x000000081808a210 */ /* 0x001fca0007fbe0ff */
[----:B------:R-:W-:Y:S02]  /*3e7f0*/  @!P2 IMAD.X R9, R30, 0x1, R9, P5 ;  /* 0x000000011e09a824 */ /* 0x000fe400028e0609 */
[----:B--2---:R-:W-:Y:S02]  /*3e800*/  FMUL R10, R84, UR18 ;  /* 0x00000012540a7c20 */ /* 0x004fe40008400000 */
[----:B------:R-:W2:Y:S03]  /*3e810*/  LDL.LU R84, [R1+0x3d4] ;  /* 0x0003d40001547983 */ /* 0x000ea60000300800 */
[----:B------:R-:W-:-:S05]  /*3e820*/  F2FP.SATFINITE.E4M3.F32.PACK_AB_MERGE_C R10, RZ, R10, RZ ;  /* 0x0000000aff0a723e */ /* 0x000fca00048070ff */
[----:B------:R0:W-:Y:S01]  /*3e830*/  @!P2 STG.E.U8 desc[UR30][R8.64+0xb8], R10 ;  /* 0x0000b80a0800a986 */ /* 0x0001e2000c10111e */
[----:B------:R-:W-:-:S13]  /*3e840*/  ISETP.LT.OR P3, PT, R29, 0xaa, !P0 ;  /* 0x000000aa1d00780c */ /* 0x000fda0004761670 */
[----:B0-----:R-:W0:Y:S01]  /*3e850*/  @!P3 LDC.64 R8, c[0x0][0x5c0] ;  /* 0x00017000ff08bb82 */ /* 0x001e220000000a00 */
[----:B------:R-:W-:Y:S02]  /*3e860*/  ISETP.LT.OR P1, PT, R29, 0xba, !P1 ;  /* 0x000000ba1d00780c */ /* 0x000fe40004f21670 */
[----:B0-----:R-:W-:-:S04]  /*3e870*/  @!P3 IADD3 R154, P2, P5, R24, UR8, R8 ;  /* 0x00000008189abc10 */ /* 0x001fc8000fd5e008 */
[----:B------:R-:W-:-:S07]  /*3e880*/  @!P3 IADD3.X R155, R30, UR7, R9, P2, P5 ;  /* 0x000000071e9bbc10 */ /* 0x000fce00097ea409 */
[----:B------:R-:W0:Y:S01]  /*3e890*/  @!P1 LDC.64 R8, c[0x0][0x5c0] ;  /* 0x00017000ff089b82 */ /* 0x000e220000000a00 */
        /* <DEDUP_REMOVED lines=8> */
[----:B0-----:R-:W-:Y:S02]  /*3e920*/  @!P5 IADD3 R164, P1, P2, R24, UR8, R8 ;  /* 0x0000000818a4dc10 */ /* 0x001fe4000fa3e008 */
[----:B------:R-:W-:Y:S01]  /*3e930*/  LOP3.LUT R7, R7, 0xf7ffffff, RZ, 0xc0, !PT ;  /* 0xf7ffffff07077812 */ /* 0x000fe200078ec0ff */
[----:B----4-:R-:W-:Y:S02]  /*3e940*/  FMUL R8, R82, UR18 ;  /* 0x0000001252087c20 */ /* 0x010fe40008400000 */
[----:B------:R-:W4:Y:S01]  /*3e950*/  LDL.LU R82, [R1+0x3dc] ;  /* 0x0003dc0001527983 */ /* 0x000f220000300800 */
[----:B------:R-:W-:-:S04]  /*3e960*/  @P4 LOP3.LUT R7, R7, 0x8000000, RZ, 0xfc, !PT ;  /* 0x0800000007074812 */ /* 0x000fc800078efcff */
[----:B------:R-:W-:-:S04]  /*3e970*/  LOP3.LUT R7, R7, 0xefffffff, RZ, 0xc0, !PT ;  /* 0xefffffff07077812 */ /* 0x000fc800078ec0ff */
[----:B------:R-:W-:-:S04]  /*3e980*/  @P3 LOP3.LUT R7, R7, 0x10000000, RZ, 0xfc, !PT ;  /* 0x1000000007073812 */ /* 0x000fc800078efcff */
[----:B------:R-:W-:Y:S02]  /*3e990*/  LOP3.LUT R7, R7, 0x7fffffff, RZ, 0xc0, !PT ;  /* 0x7fffffff07077812 */ /* 0x000fe400078ec0ff */
[----:B------:R-:W-:Y:S02]  /*3e9a0*/  LOP3.LUT P6, RZ, R5, 0x400000, RZ, 0xc0, !PT ;  /* 0x0040000005ff7812 */ /* 0x000fe400078cc0ff */
[----:B------:R-:W-:Y:S02]  /*3e9b0*/  @P5 LOP3.LUT R7, R7, 0x80000000, RZ, 0xfc, !PT ;  /* 0x8000000007075812 */ /* 0x000fe400078efcff */
[----:B------:R-:W-:Y:S02]  /*3e9c0*/  @!P5 IADD3.X R165, R30, UR7, R9, P1, P2 ;  /* 0x000000071ea5dc10 */ /* 0x000fe40008fe4409 */
[----:B------:R-:W-:Y:S02]  /*3e9d0*/  ISETP.LT.OR P5, PT, R29, 0xb2, !P0 ;  /* 0x000000b21d00780c */ /* 0x000fe400047a1670 */
[----:B------:R-:W-:-:S05]  /*3e9e0*/  F2FP.SATFINITE.E4M3.F32.PACK_AB_MERGE_C R8, RZ, R8, RZ ;  /* 0x00000008ff08723e */ /* 0x000fca00048070ff */
[----:B------:R0:W-:Y:S06]  /*3e9f0*/  @!P6 STG.E.U8 desc[UR30][R66.64+0xb8], R8 ;  /* 0x0000b8084200e986 */ /* 0x0001ec000c10111e */
[----:B0-----:R-:W0:Y:S01]  /*3ea00*/  @!P5 LDC.64 R8, c[0x0][0x5c0] ;  /* 0x00017000ff08db82 */ /* 0x001e220000000a00 */
[----:B-----5:R-:W-:-:S04]  /*3ea10*/  LOP3.LUT R0, R0, 0xfffffffd, RZ, 0xc0, !PT ;  /* 0xfffffffd00007812 */ /* 0x020fc800078ec0ff */
[----:B------:R-:W-:Y:S02]  /*3ea20*/  @P5 LOP3.LUT R0, R0, 0x2, RZ, 0xfc, !PT ;  /* 0x0000000200005812 */ /* 0x000fe400078efcff */
[----:B0-----:R-:W-:-:S04]  /*3ea30*/  @!P5 IADD3 R152, P1, P2, R24, UR8, R8 ;  /* 0x000000081898dc10 */ /* 0x001fc8000fa3e008 */
[----:B------:R-:W-:Y:S02]  /*3ea40*/  @!P5 IADD3.X R153, R30, UR7, R9, P1, P2 ;  /* 0x000000071e99dc10 */ /* 0x000fe40008fe4409 */
[----:B------:R-:W-:-:S13]  /*3ea50*/  ISETP.LT.OR P5, PT, R29, 0xb9, !P0 ;  /* 0x000000b91d00780c */ /* 0x000fda00047a1670 */
[----:B------:R-:W0:Y:S01]  /*3ea60*/  @!P5 LDC.64 R8, c[0x0][0x5c0] ;  /* 0x00017000ff08db82 */ /* 0x000e220000000a00 */
[----:B------:R-:W-:Y:S02]  /*3ea70*/  LOP3.LUT P4, RZ, R5, 0x200000, RZ, 0xc0, !PT ;  /* 0x0020000005ff7812 */ /* 0x000fe4000788c0ff */
[----:B0-----:R-:W-:Y:S01]  /*3ea80*/  @!P5 IADD3 R178, P1, P2, R24, UR8, R8 ;  /* 0x0000000818b2dc10 */ /* 0x001fe2000fa3e008 */
[----:B--2---:R-:W-:-:S03]  /*3ea90*/  FMUL R8, R84, UR18 ;  /* 0x0000001254087c20 */ /* 0x004fc60008400000 */
[----:B------:R-:W-:Y:S02]  /*3eaa0*/  @!P5 IADD3.X R179, R30, UR7, R9, P1, P2 ;  /* 0x000000071eb3dc10 */ /* 0x000fe40008fe4409 */
[----:B------:R-:W-:Y:S02]  /*3eab0*/  ISETP.LT.OR P2, PT, R29, 0xba, !P0 ;  /* 0x000000ba1d00780c */ /* 0x000fe40004741670 */
[----:B------:R-:W-:-:S05]  /*3eac0*/  F2FP.SATFINITE.E4M3.F32.PACK_AB_MERGE_C R8, RZ, R8, RZ ;  /* 0x00000008ff08723e */ /* 0x000fca00048070ff */
[----:B------:R0:W-:Y:S06]  /*3ead0*/  @!P4 STG.E.U8 desc[UR30][R64.64+0xb9], R8 ;  /* 0x0000b9084000c986 */ /* 0x0001ec000c10111e */
[----:B0-----:R-:W0:Y:S02]  /*3eae0*/  @!P2 LDC.64 R8, c[0x0][0x5c0] ;  /* 0x00017000ff08ab82 */ /* 0x001e240000000a00 */
[----:B0-----:R-:W-:Y:S01]  /*3eaf0*/  @!P2 IADD3 R162, P0, P1, R24, UR8, R8 ;  /* 0x0000000818a2ac10 */ /* 0x001fe2000f91e008 */
[----:B---3--:R-:W-:Y:S02]  /*3eb00*/  FMUL R8, R83, UR18 ;  /* 0x0000001253087c20 */ /* 0x008fe40008400000 */
[----:B------:R-:W2:Y:S01]  /*3eb10*/  LDL.LU R83, [R1+0x3e0] ;  /* 0x0003e00001537983 */ /* 0x000ea20000300800 */
[----:B------:R-:W-:-:S02]  /*3eb20*/  @!P2 IADD3.X R163, R30, UR7, R9, P0, P1 ;  /* 0x000000071ea3ac10 */ /* 0x000fc400087e2409 */
[----:B------:R-:W-:Y:S01]  /*3eb30*/  ISETP.GE.AND P1, PT, R28, 0x101, PT ;  /* 0x000001011c00780c */ /* 0x000fe20003f26270 */
[----:B------:R-:W3:Y:S01]  /*3eb40*/  LDL.LU R84, [R1+0x3e4] ;  /* 0x0003e40001547983 */ /* 0x000ee20000300800 */
[----:B------:R-:W-:Y:S02]  /*3eb50*/  LOP3.LUT P3, RZ, R4, 0x40000, RZ, 0xc0, !PT ;  /* 0x0004000004ff7812 */ /* 0x000fe4000786c0ff */
[----:B------:R-:W-:Y:S02]  /*3eb60*/  ISETP.LT.OR P4, PT, R29, 0x1, !P1 ;  /* 0x000000011d00780c */ /* 0x000fe40004f81670 */
[----:B------:R-:W-:-:S09]  /*3eb70*/  F2FP.SATFINITE.E4M3.F32.PACK_AB_MERGE_C R8, RZ, R8, RZ ;  /* 0x00000008ff08723e */ /* 0x000fd200048070ff */
[----:B------:R0:W-:Y:S01]  /*3eb80*/  @!P3 STG.E.U8 desc[UR30][R56.64], R8 ;  /* 0x000000083800b986 */ /* 0x0001e2000c10111e */
[----:B------:R-:W-:Y:S01]  /*3eb90*/  LOP3.LUT R0, R0, 0xffffffbf, RZ, 0xc0, !PT ;  /* 0xffffffbf00007812 */ /* 0x000fe200078ec0ff */
[----:B0-----:R-:W0:Y:S03]  /*3eba0*/  @!P4 LDC.64 R8, c[0x0][0x5c0] ;  /* 0x00017000ff08cb82 */ /* 0x001e260000000a00 */
[----:B------:R-:W-:-:S04]  /*3ebb0*/  @P5 LOP3.LUT R0, R0, 0x40, RZ, 0xfc, !PT ;  /* 0x0000004000005812 */ /* 0x000fc800078efcff */
[----:B------:R-:W-:-:S04]  /*3ebc0*/  LOP3.LUT R0, R0, 0xffffff7f, RZ, 0xc0, !PT ;  /* 0xffffff7f00007812 */ /* 0x000fc800078ec0ff */
[----:B------:R-:W-:Y:S02]  /*3ebd0*/  @P2 LOP3.LUT R0, R0, 0x80, RZ, 0xfc, !PT ;  /* 0x0000008000002812 */ /* 0x000fe400078efcff */
[----:B0-----:R-:W-:Y:S01]  /*3ebe0*/  @!P4 IADD3 R176, P0, P2, R24, UR12, R8 ;  /* 0x0000000c18b0cc10 */ /* 0x001fe2000fa1e008 */
[----:B----4-:R-:W-:Y:S02]  /*3ebf0*/  FMUL R8, R82, UR18 ;  /* 0x0000001252087c20 */ /* 0x010fe40008400000 */
[----:B------:R-:W4:Y:S01]  /*3ec00*/  LDL.LU R82, [R1+0x3e8] ;  /* 0x0003e80001527983 */ /* 0x000f220000300800 */
[----:B------:R-:W-:Y:S02]  /*3ec10*/  @!P4 IADD3.X R177, R30, UR11, R9, P0, P2 ;  /* 0x0000000b1eb1cc10 */ /* 0x000fe400087e4409 */
[----:B------:R-:W-:-:S04]  /*3ec20*/  ISETP.GE.AND P0, PT, R28, 0x89, PT ;  /* 0x000000891c00780c */ /* 0x000fc80003f06270 */
[----:B------:R-:W-:Y:S02]  /*3ec30*/  ISETP.LT.OR P2, PT, R29, 0x1, !P0 ;  /* 0x000000011d00780c */ /* 0x000fe40004741670 */
[----:B------:R-:W-:-:S11]  /*3ec40*/  LOP3.LUT R0, R0, 0xfffffbff, RZ, 0xc0, !PT ;  /* 0xfffffbff00007812 */ /* 0x000fd600078ec0ff */
[----:B------:R-:W0:Y:S01]  /*3ec50*/  @!P2 LDC.64 R10, c[0x0][0x5c0] ;  /* 0x00017000ff0aab82 */ /* 0x000e220000000a00 */
[----:B------:R-:W-:Y:S02]  /*3ec60*/  LOP3.LUT P6, RZ, R5, 0x4, RZ, 0xc0, !PT ;  /* 0x0000000405ff7812 */ /* 0x000fe400078cc0ff */
[----:B------:R-:W-:Y:S02]  /*3ec70*/  @P4 LOP3.LUT R0, R0, 0x400, RZ, 0xfc, !PT ;  /* 0x0000040000004812 */ /* 0x000fe400078efcff */
[----:B------:R-:W-:Y:S01]  /*3ec80*/  ISETP.LT.OR P4, PT, R29, 0x2, !P1 ;  /* 0x000000021d00780c */ /* 0x000fe20004f81670 */
[----:B------:R-:W-:Y:S01]  /*3ec90*/  IMAD.U32 R9, RZ, RZ, UR10 ;  /* 0x0000000aff097e24 */ /* 0x000fe2000f8e00ff */
[----:B------:R-:W-:Y:S01]  /*3eca0*/  F2FP.SATFINITE.E4M3.F32.PACK_AB_MERGE_C R8, RZ, R8, RZ ;  /* 0x00000008ff08723e */ /* 0x000fe200048070ff */
[----:B------:R-:W-:-:S03]  /*3ecb0*/  IMAD.U32 R12, RZ, RZ, UR9 ;  /* 0x00000009ff0c7e24 */ /* 0x000fc6000f8e00ff */
[----:B------:R-:W-:-:S03]  /*3ecc0*/  @!P2 IADD3 R9, P3, P5, R9, UR8, R24 ;  /* 0x000000080909ac10 */ /* 0x000fc6000fd7e018 */
[----:B------:R1:W-:Y:S01]  /*3ecd0*/  @!P6 STG.E.U8 desc[UR30][R14.64+0x1], R8 ;  /* 0x000001080e00e986 */ /* 0x0003e2000c10111e */
[----:B------:R-:W-:Y:S02]  /*3ece0*/  @!P2 IADD3.X R12, R12, UR7, R30, P3, P5 ;  /* 0x000000070c0cac10 */ /* 0x000fe40009fea41e */
[----:B0-----:R-:W-:Y:S02]  /*3ecf0*/  @!P2 IADD3 R10, P3, R9, R10, RZ ;  /* 0x0000000a090aa210 */ /* 0x001fe40007f7e0ff */
[----:B-1----:R-:W0:Y:S03]  /*3ed00*/  @!P4 LDC.64 R8, c[0x0][0x5c0] ;  /* 0x00017000ff08cb82 */ /* 0x002e260000000a00 */
[----:B------:R-:W-:Y:S01]  /*3ed10*/  @!P2 IMAD.X R11, R12, 0x1, R11, P3 ;  /* 0x000000010c0ba824 */ /* 0x000fe200018e060b */
[----:B0-----:R-:W-:-:S04]  /*3ed20*/  @!P4 IADD3 R158, P5, P6, R24, UR12, R8 ;  /* 0x0000000c189ecc10 */ /* 0x001fc8000febe008 */
[----:B------:R-:W-:Y:S02]  /*3ed30*/  @!P4 IADD3.X R159, R30, UR11, R9, P5, P6 ;  /* 0x0000000b1e9fcc10 */ /* 0x000fe4000afec409 */
[----:B------:R-:W-:Y:S02]  /*3ed40*/  LOP3.LUT P6, RZ, R5, 0x800000, RZ, 0xc0, !PT ;  /* 0x0080000005ff7812 */ /* 0x000fe400078cc0ff */
[----:B------:R-:W-:-:S11]  /*3ed50*/  LOP3.LUT R4, R4, 0xfffdffff, RZ, 0xc0, !PT ;  /* 0xfffdffff04047812 */ /* 0x000fd600078ec0ff */
[----:B------:R-:W-:Y:S02]  /*3ed60*/  @P6 LOP3.LUT R4, R4, 0x20000, RZ, 0xfc, !PT ;  /* 0x0002000004046812 */ /* 0x000fe400078efcff */
[----:B------:R-:W-:Y:S01]  /*3ed70*/  ISETP.LT.OR P6, PT, R29, 0x9, !P1 ;  /* 0x000000091d00780c */ /* 0x000fe20004fc1670 */
[----:B--2---:R-:W-:Y:S02]  /*3ed80*/  FMUL R8, R83, UR18 ;  /* 0x0000001253087c20 */ /* 0x004fe40008400000 */
[----:B------:R-:W2:Y:S03]  /*3ed90*/  LDL.LU R83, [R1+0x3ec] ;  /* 0x0003ec0001537983 */ /* 0x000ea60000300800 */
[----:B------:R-:W-:-:S05]  /*3eda0*/  F2FP.SATFINITE.E4M3.F32.PACK_AB_MERGE_C R8, RZ, R8, RZ ;  /* 0x00000008ff08723e */ /* 0x000fca00048070ff */
[----:B------:R0:W-:Y:S01]  /*3edb0*/  @!P2 STG.E.U8 desc[UR30][R10.64], R8 ;  /* 0x000000080a00a986 */ /* 0x0001e2000c10111e */
[----:B------:R-:W-:-:S13]  /*3edc0*/  ISETP.LT.OR P2, PT, R29, 0x2, !P0 ;  /* 0x000000021d00780c */ /* 0x000fda0004741670 */
[----:B0-----:R-:W0:Y:S01]  /*3edd0*/  @!P2 LDC.64 R8, c[0x0][0x5c0] ;  /* 0x00017000ff08ab82 */ /* 0x001e220000000a00 */
[----:B------:R-:W-:Y:S02]  /*3ede0*/  IMAD.U32 R10, RZ, RZ, UR10 ;  /* 0x0000000aff0a7e24 */ /* 0x000fe4000f8e00ff */
[----:B------:R-:W-:-:S03]  /*3edf0*/  IMAD.U32 R11, RZ, RZ, UR9 ;  /* 0x00000009ff0b7e24 */ /* 0x000fc6000f8e00ff */
[----:B------:R-:W-:-:S04]  /*3ee00*/  @!P2 IADD3 R10, P3, P5, R10, UR8, R24 ;  /* 0x000000080a0aac10 */ /* 0x000fc8000fd7e018 */
[----:B------:R-:W-:Y:S02]  /*3ee10*/  @!P2 IADD3.X R11, R11, UR7, R30, P3, P5 ;  /* 0x000000070b0bac10 */ /* 0x000fe40009fea41e */
[----:B0-----:R-:W-:-:S05]  /*3ee20*/  @!P2 IADD3 R10, P3, R10, R8, RZ ;  /* 0x000000080a0aa210 */ /* 0x001fca0007f7e0ff */
[----:B------:R-:W-:Y:S02]  /*3ee30*/  @!P2 IMAD.X R11, R11, 0x1, R9, P3 ;  /* 0x000000010b0ba824 */ /* 0x000fe400018e0609 */
[----:B------:R-:W0:Y:S02]  /*3ee40*/  @!P6 LDC.64 R8, c[0x0][0x5c0] ;  /* 0x00017000ff08eb82 */ /* 0x000e240000000a00 */
[----:B0-----:R-:W-:Y:S01]  /*3ee50*/  @!P6 IADD3 R150, P3, P5, R24, UR12, R8 ;  /* 0x0000000c1896ec10 */ /* 0x001fe2000fd7e008 */
[----:B---3--:R-:W-:-:S03]  /*3ee60*/  FMUL R8, R84, UR18 ;  /* 0x0000001254087c20 */ /* 0x008fc60008400000 */
[----:B------:R-:W-:Y:S02]  /*3ee70*/  @!P6 IADD3.X R151, R30, UR11, R9, P3, P5 ;  /* 0x0000000b1e97ec10 */ /* 0x000fe40009fea409 */
[----:B------:R-:W-:Y:S02]  /*3ee80*/  ISETP.LT.OR P5, PT, R29, 0xa, !P1 ;  /* 0x0000000a1d00780c */ /* 0x000fe40004fa1670 */
[----:B------:R-:W-:-:S05]  /*3ee90*/  F2FP.SATFINITE.E4M3.F32.PACK_AB_MERGE_C R8, RZ, R8, RZ ;  /* 0x00000008ff08723e */ /* 0x000fca00048070ff */
[----:B------:R0:W-:Y:S06]  /*3eea0*/  @!P2 STG.E.U8 desc[UR30][R10.64+0x1], R8 ;  /* 0x000001080a00a986 */ /* 0x0001ec000c10111e */
[----:B0-----:R-:W0:Y:S02]  /*3eeb0*/  @!P5 LDC.64 R8, c[0x0][0x5c0] ;  /* 0x00017000ff08db82 */ /* 0x001e240000000a00 */
[----:B0-----:R-:W-:Y:S01]  /*3eec0*/  @!P5 IADD3 R146, P2, P3, R24, UR12, R8 ;  /* 0x0000000c1892dc10 */ /* 0x001fe2000fb5e008 */
[----:B----4-:R-:W-:Y:S02]  /*3eed0*/  FMUL R8, R82, UR18 ;  /* 0x0000001252087c20 */ /* 0x010fe40008400000 */
[----:B------:R-:W3:Y:S01]  /*3eee0*/  LDL.LU R82, [R1+0x3f0] ;  /* 0x0003f00001527983 */ /* 0x000ee20000300800 */
[----:B------:R-:W-:-:S02]  /*3eef0*/  LOP3.LUT R0, R0, 0xfffffdff, RZ, 0xc0, !PT ;  /* 0xfffffdff00007812 */ /* 0x000fc400078ec0ff */
[----:B------:R-:W-:Y:S01]  /*3ef00*/  @!P5 IADD3.X R147, R30, UR11, R9, P2, P3 ;  /* 0x0000000b1e93dc10 */ /* 0x000fe200097e6409 */
[----:B------:R-:W4:Y:S01]  /*3ef10*/  LDL.LU R84, [R1+0x3f4] ;  /* 0x0003f40001547983 */ /* 0x000f220000300800 */
[----:B------:R-:W-:-:S04]  /*3ef20*/  @P4 LOP3.LUT R0, R0, 0x200, RZ, 0xfc, !PT ;  /* 0x0000020000004812 */ /* 0x000fc800078efcff */
[----:B------:R-:W-:-:S04]  /*3ef30*/  LOP3.LUT R0, R0, 0xfffffeff, RZ, 0xc0, !PT ;  /* 0xfffffeff00007812 */ /* 0x000fc800078ec0ff */
[----:B------:R-:W-:-:S04]  /*3ef40*/  @P6 LOP3.LUT R0, R0, 0x100, RZ, 0xfc, !PT ;  /* 0x0000010000006812 */ /* 0x000fc800078efcff */
[----:B------:R-:W-:Y:S02]  /*3ef50*/  LOP3.LUT R0, R0, 0xffffffdf, RZ, 0xc0, !PT ;  /* 0xffffffdf00007812 */ /* 0x000fe400078ec0ff */
[----:B------:R-:W-:Y:S02]  /*3ef60*/  LOP3.LUT P6, RZ, R4, 0x20000, RZ, 0xc0, !PT ;  /* 0x0002000004ff7812 */ /* 0x000fe400078cc0ff */
[----:B------:R-:W-:Y:S02]  /*3ef70*/  @P5 LOP3.LUT R0, R0, 0x20, RZ, 0xfc, !PT ;  /* 0x0000002000005812 */ /* 0x000fe400078efcff */
[----:B------:R-:W-:Y:S02]  /*3ef80*/  ISETP.LT.OR P5, PT, R29, 0x11, !P1 ;  /* 0x000000111d00780c */ /* 0x000fe40004fa1670 */
[----:B------:R-:W-:-:S07]  /*3ef90*/  F2FP.SATFINITE.E4M3.F32.PACK_AB_MERGE_C R8, RZ, R8, RZ ;  /* 0x00000008ff08723e */ /* 0x000fce00048070ff */
[----:B------:R0:W-:Y:S04]  /*3efa0*/  @!P6 STG.E.U8 desc[UR30][R34.64+0x8], R8 ;  /* 0x000008082200e986 */ /* 0x0001e8000c10111e */
[----:B0-----:R-:W0:Y:S02]  /*3efb0*/  @!P5 LDC.64 R8, c[0x0][0x5c0] ;  /* 0x00017000ff08db82 */ /* 0x001e240000000a00 */
[----:B0-----:R-:W-:-:S04]  /*3efc0*/  @!P5 IADD3 R148, P2, P3, R24, UR12, R8 ;  /* 0x0000000c1894dc10 */ /* 0x001fc8000fb5e008 */
[----:B------:R-:W-:Y:S02]  /*3efd0*/  @!P5 IADD3.X R149, R30, UR11, R9, P2, P3 ;  /* 0x0000000b1e95dc10 */ /* 0x000fe400097e6409 */
[----:B------:R-:W-:Y:S02]  /*3efe0*/  ISETP.LT.OR P2, PT, R29, 0x9, !P0 ;  /* 0x000000091d00780c */ /* 0x000fe40004741670 */
[----:B------:R-:W-:-:S11]  /*3eff0*/  LOP3.LUT P4, RZ, R5, 0x400, RZ, 0xc0, !PT ;  /* 0x0000040005ff7812 */ /* 0x000fd6000788c0ff */
[----:B------:R-:W0:Y:S01]  /*3f000*/  @!P2 LDC.64 R10, c[0x0][0x5c0] ;  /* 0x00017000ff0aab82 */ /* 0x000e220000000a00 */
[----:B--2---:R-:W-:Y:S02]  /*3f010*/  FMUL R8, R83, UR18 ;  /* 0x0000001253087c20 */ /* 0x004fe40008400000 */
[----:B------:R-:W2:Y:S03]  /*3f020*/  LDL.LU R83, [R1+0x3f8] ;  /* 0x0003f80001537983 */ /* 0x000ea60000300800 */
[----:B------:R-:W-:Y:S01]  /*3f030*/  F2FP.SATFINITE.E4M3.F32.PACK_AB_MERGE_C R8, RZ, R8, RZ ;  /* 0x00000008ff08723e */ /* 0x000fe200048070ff */
[----:B------:R-:W-:Y:S01]  /*3f040*/  IMAD.U32 R9, RZ, RZ, UR10 ;  /* 0x0000000aff097e24 */ /* 0x000fe2000f8e00ff */
[----:B------:R-:W-:-:S03]  /*3f050*/  LOP3.LUT R0, R0, 0xffffffef, RZ, 0xc0, !PT ;  /* 0xffffffef00007812 */ /* 0x000fc600078ec0ff */
[----:B------:R1:W-:Y:S01]  /*3f060*/  @!P4 STG.E.U8 desc[UR30][R26.64+0x9], R8 ;  /* 0x000009081a00c986 */ /* 0x0003e2000c10111e */
[----:B------:R-:W-:Y:S01]  /*3f070*/  ISETP.LT.OR P4, PT, R29, 0x12, !P1 ;  /* 0x000000121d00780c */ /* 0x000fe20004f81670 */
[----:B------:R-:W-:Y:S01]  /*3f080*/  IMAD.U32 R12, RZ, RZ, UR9 ;  /* 0x00000009ff0c7e24 */ /* 0x000fe2000f8e00ff */
[----:B------:R-:W-:Y:S02]  /*3f090*/  @P5 LOP3.LUT R0, R0, 0x10, RZ, 0xfc, !PT ;  /* 0x0000001000005812 */ /* 0x000fe400078efcff */
[----:B------:R-:W-:-:S04]  /*3f0a0*/  @!P2 IADD3 R9, P3, P5, R9, UR8, R24 ;  /* 0x000000080909ac10 */ /* 0x000fc8000fd7e018 */
[----:B------:R-:W-:Y:S02]  /*3f0b0*/  @!P2 IADD3.X R12, R12, UR7, R30, P3, P5 ;  /* 0x000000070c0cac10 */ /* 0x000fe40009fea41e */
[----:B0-----:R-:W-:-:S03]  /*3f0c0*/  @!P2 IADD3 R10, P3, R9, R10, RZ ;  /* 0x0000000a090aa210 */ /* 0x001fc60007f7e0ff */
[----:B-1----:R-:W0:Y:S02]  /*3f0d0*/  @!P4 LDC.64 R8, c[0x0][0x5c0] ;  /* 0x00017000ff08cb82 */ /* 0x002e240000000a00 */
[----:B0-----:R-:W-:Y:S01]  /*3f0e0*/  @!P4 IADD3 R144, P5, P6, R24, UR12, R8 ;  /* 0x0000000c1890cc10 */ /* 0x001fe2000febe008 */
[----:B------:R-:W-:Y:S02]  /*3f0f0*/  @!P2 IMAD.X R11, R12, 0x1, R11, P3 ;  /* 0x000000010c0ba824 */ /* 0x000fe400018e060b */
[----:B---3--:R-:W-:Y:S02]  /*3f100*/  FMUL R8, R82, UR18 ;  /* 0x0000001252087c20 */ /* 0x008fe40008400000 */
[----:B------:R-:W3:Y:S03]  /*3f110*/  LDL.LU R82, [R1+0x3fc] ;  /* 0x0003fc0001527983 */ /* 0x000ee60000300800 */
[----:B------:R-:W-:-:S05]  /*3f120*/  F2FP.SATFINITE.E4M3.F32.PACK_AB_MERGE_C R8, RZ, R8, RZ ;  /* 0x00000008ff08723e */ /* 0x000fca00048070ff */
[----:B------:R0:W-:Y:S01]  /*3f130*/  @!P2 STG.E.U8 desc[UR30][R10.64+0x8], R8 ;  /* 0x000008080a00a986 */ /* 0x0001e2000c10111e */
[----:B------:R-:W-:Y:S02]  /*3f140*/  ISETP.LT.OR P2, PT, R29, 0xa, !P0 ;  /* 0x0000000a1d00780c */ /* 0x000fe40004741670 */
[----:B------:R-:W-:Y:S02]  /*3f150*/  @!P4 IADD3.X R145, R30, UR11, R9, P5, P6 ;  /* 0x0000000b1e91cc10 */ /* 0x000fe4000afec409 */
[----:B------:R-:W-:-:S09]  /*3f160*/  LOP3.LUT P6, RZ, R5, 0x1000000, RZ, 0xc0, !PT ;  /* 0x0100000005ff7812 */ /* 0x000fd200078cc0ff */
[----:B0-----:R-:W0:Y:S01]  /*3f170*/  @!P2 LDC.64 R8, c[0x0][0x5c0] ;  /* 0x00017000ff08ab82 */ /* 0x001e220000000a00 */
[----:B------:R-:W-:Y:S01]  /*3f180*/  LOP3.LUT R4, R4, 0xfffeffff, RZ, 0xc0, !PT ;  /* 0xfffeffff04047812 */ /* 0x000fe200078ec0ff */
[----:B------:R-:W-:-:S03]  /*3f190*/  IMAD.U32 R10, RZ, RZ, UR10 ;  /* 0x0000000aff0a7e24 */ /* 0x000fc6000f8e00ff */
[----:B------:R-:W-:Y:S01]  /*3f1a0*/  @P6 LOP3.LUT R4, R4, 0x10000, RZ, 0xfc, !PT ;  /* 0x0001000004046812 */ /* 0x000fe200078efcff */
[----:B------:R-:W-:Y:S01]  /*3f1b0*/  IMAD.U32 R11, RZ, RZ, UR9 ;  /* 0x00000009ff0b7e24 */ /* 0x000fe2000f8e00ff */
[----:B------:R-:W-:Y:S02]  /*3f1c0*/  ISETP.LT.OR P6, PT, R29, 0x19, !P1 ;  /* 0x000000191d00780c */ /* 0x000fe40004fc1670 */
[----:B------:R-:W-:-:S04]  /*3f1d0*/  @!P2 IADD3 R10, P3, P5, R10, UR8, R24 ;  /* 0x000000080a0aac10 */ /* 0x000fc8000fd7e018 */
[----:B------:R-:W-:Y:S02]  /*3f1e0*/  @!P2 IADD3.X R11, R11, UR7, R30, P3, P5 ;  /* 0x000000070b0bac10 */ /* 0x000fe40009fea41e */
[----:B0-----:R-:W-:-:S05]  /*3f1f0*/  @!P2 IADD3 R10, P3, R10, R8, RZ ;  /* 0x000000080a0aa210 */ /* 0x001fca0007f7e0ff */
[----:B------:R-:W-:Y:S02]  /*3f200*/  @!P2 IMAD.X R11, R11, 0x1, R9, P3 ;  /* 0x000000010b0ba824 */ /* 0x000fe400018e0609 */
[----:B------:R-:W0:Y:S02]  /*3f210*/  @!P6 LDC.64 R8, c[0x0][0x5c0] ;  /* 0x00017000ff08eb82 */ /* 0x000e240000000a00 */
[----:B0-----:R-:W-:Y:S01]  /*3f220*/  @!P6 IADD3 R142, P3, P5, R24, UR12, R8 ;  /* 0x0000000c188eec10 */ /* 0x001fe2000fd7e008 */
[----:B----4-:R-:W-:-:S03]  /*3f230*/  FMUL R8, R84, UR18 ;  /* 0x0000001254087c20 */ /* 0x010fc60008400000 */
[----:B------:R-:W-:Y:S02]  /*3f240*/  @!P6 IADD3.X R143, R30, UR11, R9, P3, P5 ;  /* 0x0000000b1e8fec10 */ /* 0x000fe40009fea409 */
[----:B------:R-:W-:Y:S02]  /*3f250*/  ISETP.LT.OR P5, PT, R29, 0x1a, !P1 ;  /* 0x0000001a1d00780c */ /* 0x000fe40004fa1670 */
[----:B------:R-:W-:-:S05]  /*3f260*/  F2FP.SATFINITE.E4M3.F32.PACK_AB_MERGE_C R8, RZ, R8, RZ ;  /* 0x00000008ff08723e */ /* 0x000fca00048070ff */
[----:B------:R0:W-:Y:S06]  /*3f270*/  @!P2 STG.E.U8 desc[UR30][R10.64+0x9], R8 ;  /* 0x000009080a00a986 */ /* 0x0001ec000c10111e */
[----:B0-----:R-:W0:Y:S02]  /*3f280*/  @!P5 LDC.64 R8, c[0x0][0x5c0] ;  /* 0x00017000ff08db82 */ /* 0x001e240000000a00 */
[----:B0-----:R-:W-:Y:S01]  /*3f290*/  @!P5 IADD3 R134, P2, P3, R24, UR12, R8 ;  /* 0x0000000c1886dc10 */ /* 0x001fe2000fb5e008 */
[----:B--2---:R-:W-:Y:S02]  /*3f2a0*/  FMUL R8, R83, UR18 ;  /* 0x0000001253087c20 */ /* 0x004fe40008400000 */
[----:B------:R-:W2:Y:S01]  /*3f2b0*/  LDL.LU R83, [R1+0x400] ;  /* 0x0004000001537983 */ /* 0x000ea20000300800 */
        /* <DEDUP_REMOVED lines=13> */
[----:B0-----:R-:W-:Y:S01]  /*3f390*/  @!P5 IADD3 R140, P2, P3, R24, UR12, R8 ;  /* 0x0000000c188cdc10 */ /* 0x001fe2000fb5e008 */
[----:B---3--:R-:W-:Y:S02]  /*3f3a0*/  FMUL R8, R82, UR18 ;  /* 0x0000001252087c20 */ /* 0x008fe40008400000 */
[----:B------:R-:W3:Y:S01]  /*3f3b0*/  LDL.LU R82, [R1+0x408] ;  /* 0x0004080001527983 */ /* 0x000ee20000300800 */
[----:B------:R-:W-:-:S02]  /*3f3c0*/  @!P5 IADD3.X R141, R30, UR11, R9, P2, P3 ;  /* 0x0000000b1e8ddc10 */ /* 0x000fc400097e6409 */
[----:B------:R-:W-:Y:S02]  /*3f3d0*/  ISETP.LT.OR P2, PT, R29, 0x11, !P0 ;  /* 0x000000111d00780c */ /* 0x000fe40004741670 */
[----:B------:R-:W-:Y:S02]  /*3f3e0*/  LOP3.LUT P4, RZ, R5, 0x800, RZ, 0xc0, !PT ;  /* 0x0000080005ff7812 */ /* 0x000fe4000788c0ff */
[----:B------:R-:W-:-:S09]  /*3f3f0*/  F2FP.SATFINITE.E4M3.F32.PACK_AB_MERGE_C R8, RZ, R8, RZ ;  /* 0x00000008ff08723e */ /* 0x000fd200048070ff */
[----:B------:R-:W0:Y:S02]  /*3f400*/  @!P2 LDC.64 R10, c[0x0][0x5c0] ;  /* 0x00017000ff0aab82 */ /* 0x000e240000000a00 */
[----:B------:R1:W-:Y:S01]  /*3f410*/  @!P4 STG.E.U8 desc[UR30][R46.64+0x11], R8 ;  /* 0x000011082e00c986 */ /* 0x0003e2000c10111e */
[----:B------:R-:W-:Y:S01]  /*3f420*/  ISETP.LT.OR P4, PT, R29, 0x22, !P1 ;  /* 0x000000221d00780c */ /* 0x000fe20004f81670 */
[----:B------:R-:W-:Y:S01]  /*3f430*/  IMAD.U32 R9, RZ, RZ, UR10 ;  /* 0x0000000aff097e24 */ /* 0x000fe2000f8e00ff */
[----:B------:R-:W-:Y:S01]  /*3f440*/  LOP3.LUT R7, R7, 0xbfffffff, RZ, 0xc0, !PT ;  /* 0xbfffffff07077812 */ /* 0x000fe200078ec0ff */
[----:B------:R-:W-:-:S03]  /*3f450*/  IMAD.U32 R12, RZ, RZ, UR9 ;  /* 0x00000009ff0c7e24 */ /* 0x000fc6000f8e00ff */
[----:B------:R-:W-:Y:S02]  /*3f460*/  @P5 LOP3.LUT R7, R7, 0x40000000, RZ, 0xfc, !PT ;  /* 0x4000000007075812 */ /* 0x000fe400078efcff */
[----:B------:R-:W-:-:S04]  /*3f470*/  @!P2 IADD3 R9, P3, P5, R9, UR8, R24 ;  /* 0x000000080909ac10 */ /* 0x000fc8000fd7e018 */
        /* <DEDUP_REMOVED lines=31> */
[----:B---3--:R-:W-:Y:S02]  /*3f670*/  FMUL R8, R82, UR18 ;  /* 0x0000001252087c20 */ /* 0x008fe40008400000 */
        /* <DEDUP_REMOVED lines=141> */
[----:B------:R-:W-:Y:S01]  /*3ff50*/  LOP3.LUT R7, R7, 0xffffefff, RZ, 0xc0, !PT ;  /* 0xffffefff07077812 */ /* 0x000fe200078ec0ff */
[----:B------:R-:W-:Y:S02]  /*3ff60*/  IMAD.U32 R9, RZ, RZ, UR10 ;  /* 0x0000000aff097e24 */ /* 0x000fe4000f8e00ff */
[----:B------:R-:W-:Y:S01]  /*3ff70*/  IMAD.U32 R12, RZ, RZ, UR9 ;  /* 0x00000009ff0c7e24 */ /* 0x000fe2000f8e00ff */
[----:B------:R-:W-:Y:S02]  /*3ff80*/  @P5 LOP3.LUT R7, R7, 0x1000, RZ, 0xfc, !PT ;  /* 0x0000100007075812 */ /* 0x000fe400078efcff */
[----:B------:R-:W-:-:S04]  /*3ff90*/  @!P2 IADD3 R9, P3, P5, R9, UR8, R24 ;  /* 0x000000080909ac10 */ /* 0x000fc8000fd7e018 */
[----:B------:R-:W-:Y:S02]  /*3ffa0*/  @!P2 IADD3.X R12, R12, UR7, R30, P3, P5 ;  /* 0x000000070c0cac10 */ /* 0x000fe40009fea41e */
[----:B0-----:R-:W-:Y:S01]  /*3ffb0*/  @!P2 IADD3 R10, P3, R9, R10, RZ ;  /* 0x0000000a090aa210 */ /* 0x001fe20007f7e0ff */
[----:B--2---:R-:W-:Y:S02]  /*3ffc0*/  FMUL R8, R83, UR18 ;  /* 0x0000001253087c20 */ /* 0x004fe40008400000 */
[----:B------:R-:W2:Y:S03]  /*3ffd0*/  LDL.LU R83, [R1+0x438] ;  /* 0x0004380001537983 */ /* 0x000ea60000300800 */
[----:B------:R-:W-:-:S05]  /*3ffe0*/  F2FP.SATFINITE.E4M3.F32.PACK_AB_MERGE_C R8, RZ, R8, RZ ;  /* 0x00000008ff08723e */ /* 0x000fca00048070ff */
[----:B------:R0:W-:Y:S01]  /*3fff0*/  @!P4 STG.E.U8 desc[UR30][R36.64+0x29], R8 ;  /* 0x000029082400c986 */ /* 0x0001e2000c10111e */
[----:B------:R-:W-:-:S13]  /*40000*/  ISETP.LT.OR P4, PT, R29, 0x52, !P1 ;  /* 0x000000521d00780c */ /* 0x000fda0004f81670 */
[----:B0-----:R-:W0:Y:S02]  /*40010*/  @!P4 LDC.64 R8, c[0x0][0x5c0] ;  /* 0x00017000ff08cb82 */ /* 0x001e240000000a00 */
[----:B0-----:R-:W-:Y:S01]  /*40020*/  @!P4 IADD3 R100, P5, P6, R24, UR12, R8 ;  /* 0x0000000c1864cc10 */ /* 0x001fe2000febe008 */
[----:B---3--:R-:W-:Y:S02]  /*40030*/  FMUL R8, R82, UR18 ;  /* 0x0000001252087c20 */ /* 0x008fe40008400000 */
[----:B------:R-:W3:Y:S01]  /*40040*/  LDL.LU R82, [R1+0x43c] ;  /* 0x00043c0001527983 */ /* 0x000ee20000300800 */
[----:B------:R-:W-:Y:S02]  /*40050*/  @!P2 IMAD.X R11, R12, 0x1, R11, P3 ;  /* 0x000000010c0ba824 */ /* 0x000fe400018e060b */
        /* <DEDUP_REMOVED lines=23> */
[----:B0-----:R-:W-:Y:S02]  /*401d0*/  @!P5 IADD3 R92, P2, P3, R24, UR12, R8 ;  /* 0x0000000c185cdc10 */ /* 0x001fe4000fb5e008 */
[----:B------:R-:W-:-:S04]  /*401e0*/  LOP3.LUT R7, R7, 0xfffff7ff, RZ, 0xc0, !PT ;  /* 0xfffff7ff07077812 */ /* 0x000fc800078ec0ff */
[----:B------:R-:W-:-:S04]  /*401f0*/  @P4 LOP3.LUT R7, R7, 0x800, RZ, 0xfc, !PT ;  /* 0x0000080007074812 */ /* 0x000fc800078efcff */
[----:B------:R-:W-:Y:S01]  /*40200*/  LOP3.LUT R7, R7, 0xfffffdff, RZ, 0xc0, !PT ;  /* 0xfffffdff07077812 */ /* 0x000fe200078ec0ff */
[----:B--2---:R-:W-:Y:S02]  /*40210*/  FMUL R8, R83, UR18 ;  /* 0x0000001253087c20 */ /* 0x004fe40008400000 */
[----:B------:R-:W2:Y:S01]  /*40220*/  LDL.LU R83, [R1+0x440] ;  /* 0x0004400001537983 */ /* 0x000ea20000300800 */
        /* <DEDUP_REMOVED lines=8> */
[----:B0-----:R-:W0:Y:S02]  /*402b0*/  @!P5 LDC.64 R8, c[0x0][0x5c0] ;  /* 0x00017000ff08db82 */ /* 0x001e240000000a00 */
[----:B0-----:R-:W-:Y:S01]  /*402c0*/  @!P5 IADD3 R90, P2, P3, R24, UR12, R8 ;  /* 0x0000000c185adc10 */ /* 0x001fe2000fb5e008 */
[----:B---3--:R-:W-:Y:S02]  /*402d0*/  FMUL R8, R82, UR18 ;  /* 0x0000001252087c20 */ /* 0x008fe40008400000 */
[----:B------:R-:W3:Y:S04]  /*402e0*/  LDL.LU R82, [R1+0x444] ;  /* 0x0004440001527983 */ /* 0x000ee80000300800 */
[----:B------:R-:W4:Y:S01]  /*402f0*/  LDL.LU R192, [R1+0x448] ;  /* 0x0004480001c07983 */ /* 0x000f220000300800 */
[----:B------:R-:W-:-:S02]  /*40300*/  @!P5 IADD3.X R91, R30, UR11, R9, P2, P3 ;  /* 0x0000000b1e5bdc10 */ /* 0x000fc400097e6409 */
[----:B------:R-:W-:Y:S01]  /*40310*/  ISETP.LT.OR P2, PT, R29, 0x31, !P0 ;  /* 0x000000311d00780c */ /* 0x000fe20004741670 */
[----:B------:R-:W-:Y:S01]  /*40320*/  IMAD.U32 R12, RZ, RZ, UR9 ;  /* 0x00000009ff0c7e24 */ /* 0x000fe2000f8e00ff */
[----:B------:R-:W-:Y:S01]  /*40330*/  LOP3.LUT P4, RZ, R5, 0x2000, RZ, 0xc0, !PT ;  /* 0x0000200005ff7812 */ /* 0x000fe2000788c0ff */
[----:B------:R-:W4:Y:S01]  /*40340*/  LDL.LU R193, [R1+0x44c] ;  /* 0x00044c0001c17983 */ /* 0x000f220000300800 */
[----:B------:R-:W-:-:S09]  /*40350*/  F2FP.SATFINITE.E4M3.F32.PACK_AB_MERGE_C R8, RZ, R8, RZ ;  /* 0x00000008ff08723e */ /* 0x000fd200048070ff */
[----:B------:R-:W0:Y:S02]  /*40360*/  @!P2 LDC.64 R10, c[0x0][0x5c0] ;  /* 0x00017000ff0aab82 */ /* 0x000e240000000a00 */
[----:B------:R1:W-:Y:S01]  /*40370*/  @!P4 STG.E.U8 desc[UR30][R50.64+0x31], R8 ;  /* 0x000031083200c986 */ /* 0x0003e2000c10111e */
[----:B------:R-:W-:Y:S01]  /*40380*/  ISETP.LT.OR P4, PT, R29, 0x62, !P1 ;  /* 0x000000621d00780c */ /* 0x000fe20004f81670 */
[----:B------:R-:W-:Y:S01]  /*40390*/  IMAD.U32 R9, RZ, RZ, UR10 ;  /* 0x0000000aff097e24 */ /* 0x000fe2000f8e00ff */
[----:B------:R-:W-:-:S04]  /*403a0*/  LOP3.LUT R7, R7, 0xffffff7f, RZ, 0xc0, !PT ;  /* 0xffffff7f07077812 */ /* 0x000fc800078ec0ff */
        /* <DEDUP_REMOVED lines=12> */
[----:B--2---:R-:W-:-:S05]  /*40470*/  FMUL R8, R83, UR18 ;  /* 0x0000001253087c20 */ /* 0x004fca0008400000 */
        /* <DEDUP_REMOVED lines=11> */
[----:B0-----:R-:W-:-:S04]  /*40530*/  @!P6 IADD3 R84, P3, P5, R24, UR12, R8 ;  /* 0x0000000c1854ec10 */ /* 0x001fc8000fd7e008 */
[----:B------:R-:W-:Y:S02]  /*40540*/  @!P6 IADD3.X R85, R30, UR11, R9, P3, P5 ;  /* 0x0000000b1e55ec10 */ /* 0x000fe40009fea409 */
[----:B------:R-:W-:Y:S01]  /*40550*/  ISETP.LT.OR P5, PT, R29, 0x6a, !P1 ;  /* 0x0000006a1d00780c */ /* 0x000fe20004fa1670 */
[----:B---3--:R-:W-:-:S05]  /*40560*/  FMUL R8, R82, UR18 ;  /* 0x0000001252087c20 */ /* 0x008fca0008400000 */
[----:B------:R-:W-:-:S05]  /*40570*/  F2FP.SATFINITE.E4M3.F32.PACK_AB_MERGE_C R8, RZ, R8, RZ ;  /* 0x00000008ff08723e */ /* 0x000fca00048070ff */
[----:B------:R0:W-:Y:S02]  /*40580*/  @!P2 STG.E.U8 desc[UR30][R10.64+0x31], R8 ;  /* 0x000031080a00a986 */ /* 0x0001e4000c10111e */
[----:B0-----:R-:W0:Y:S02]  /*40590*/  @!P5 LDC.64 R8, c[0x0][0x5c0] ;  /* 0x00017000ff08db82 */ /* 0x001e240000000a00 */
[----:B0-----:R-:W-:Y:S01]  /*405a0*/  @!P5 IADD3 R82, P2, P3, R24, UR12, R8 ;  /* 0x0000000c1852dc10 */ /* 0x001fe2000fb5e008 */
[----:B----4-:R-:W-:Y:S02]  /*405b0*/  FMUL R8, R192, UR18 ;  /* 0x00000012c0087c20 */ /* 0x010fe40008400000 */
[----:B------:R-:W2:Y:S01]  /*405c0*/  LDL.LU R192, [R1+0x450] ;  /* 0x0004500001c07983 */ /* 0x000ea20000300800 */
[----:B------:R-:W-:Y:S02]  /*405d0*/  LOP3.LUT R7, R7, 0xffffffdf, RZ, 0xc0, !PT ;  /* 0xffffffdf07077812 */ /* 0x000fe400078ec0ff */
[----:B------:R-:W-:Y:S01]  /*405e0*/  @!P5 IADD3.X R83, R30, UR11, R9, P2, P3 ;  /* 0x0000000b1e53dc10 */ /* 0x000fe200097e6409 */
[----:B------:R-:W3:Y:S01]  /*405f0*/  LDL.LU R194, [R1+0x454] ;  /* 0x0004540001c27983 */ /* 0x000ee20000300800 */
        /* <DEDUP_REMOVED lines=11> */
[----:B------:R-:W-:Y:S02]  /*406b0*/  FMUL R8, R193, UR18 ;  /* 0x00000012c1087c20 */ /* 0x000fe40008400000 */
[----:B------:R-:W4:Y:S01]  /*406c0*/  LDL.LU R193, [R1+0x458] ;  /* 0x0004580001c17983 */ /* 0x000f220000300800 */
        /* <DEDUP_REMOVED lines=14> */
[----:B-1----:R-:W0:Y:S02]  /*407b0*/  @!P4 LDC.64 R8, c[0x0][0x5c0] ;  /* 0x00017000ff08cb82 */ /* 0x002e240000000a00 */
[----:B0-----:R-:W-:Y:S01]  /*407c0*/  @!P4 IADD3 R74, P5, P6, R24, UR12, R8 ;  /* 0x0000000c184acc10 */ /* 0x001fe2000febe008 */
[----:B------:R-:W-:-:S03]  /*407d0*/  @!P2 IMAD.X R11, R12, 0x1, R11, P3 ;  /* 0x000000010c0ba824 */ /* 0x000fc600018e060b */
        /* <DEDUP_REMOVED lines=40> */
[----:B--2---:R-:W-:Y:S02]  /*40a60*/  FMUL R8, R192, UR18 ;  /* 0x00000012c0087c20 */ /* 0x004fe40008400000 */
[----:B------:R-:W2:Y:S01]  /*40a70*/  LDL.LU R192, [R1+0x468] ;  /* 0x0004680001c07983 */ /* 0x000ea20000300800 */
[----:B------:R-:W-:-:S02]  /*40a80*/  @!P5 IADD3.X R69, R30, UR11, R9, P2, P3 ;  /* 0x0000000b1e45dc10 */ /* 0x000fc400097e6409 */
[----:B------:R-:W-:Y:S02]  /*40a90*/  ISETP.LT.OR P2, PT, R29, 0x41, !P0 ;  /* 0x000000411d00780c */ /* 0x000fe40004741670 */
[----:B------:R-:W-:-:S04]  /*40aa0*/  LOP3.LUT R7, R7, 0xfffffffe, RZ, 0xc0, !PT ;  /* 0xfffffffe07077812 */ /* 0x000fc800078ec0ff */
[----:B------:R-:W-:Y:S02]  /*40ab0*/  @P4 LOP3.LUT R7, R7, 0x1, RZ, 0xfc, !PT ;  /* 0x0000000107074812 */ /* 0x000fe400078efcff */
[----:B------:R-:W-:-:S05]  /*40ac0*/  LOP3.LUT P4, RZ, R5, 0x4000, RZ, 0xc0, !PT ;  /* 0x0000400005ff7812 */ /* 0x000fca000788c0ff */
[----:B------:R-:W0:Y:S01]  /*40ad0*/  @!P2 LDC.64 R10, c[0x0][0x5c0] ;  /* 0x00017000ff0aab82 */ /* 0x000e220000000a00 */
[----:B------:R-:W-:Y:S01]  /*40ae0*/  F2FP.SATFINITE.E4M3.F32.PACK_AB_MERGE_C R8, RZ, R8, RZ ;  /* 0x00000008ff08723e */ /* 0x000fe200048070ff */
[----:B------:R-:W-:Y:S01]  /*40af0*/  IMAD.U32 R9, RZ, RZ, UR10 ;  /* 0x0000000aff097e24 */ /* 0x000fe2000f8e00ff */
[----:B------:R-:W-:-:S05]  /*40b00*/  LOP3.LUT R6, R6, 0xdfffffff, RZ, 0xc0, !PT ;  /* 0xdfffffff06067812 */ /* 0x000fca00078ec0ff */
        /* <DEDUP_REMOVED lines=8> */
[----:B------:R-:W-:Y:S01]  /*40b90*/  @!P2 IMAD.X R11, R12, 0x1, R11, P3 ;  /* 0x000000010c0ba824 */ /* 0x000fe200018e060b */
[----:B0-----:R-:W-:-:S04]  /*40ba0*/  @!P4 IADD3 R62, P5, P6, R24, UR12, R8 ;  /* 0x0000000c183ecc10 */ /* 0x001fc8000febe008 */
[----:B------:R-:W-:Y:S02]  /*40bb0*/  @!P4 IADD3.X R63, R30, UR11, R9, P5, P6 ;  /* 0x0000000b1e3fcc10 */ /* 0x000fe4000afec409 */
[----:B------:R-:W-:Y:S02]  /*40bc0*/  LOP3.LUT P6, RZ, R5, 0x80000000, RZ, 0xc0, !PT ;  /* 0x8000000005ff7812 */ /* 0x000fe400078cc0ff */
[----:B------:R-:W-:-:S11]  /*40bd0*/  LOP3.LUT R4, R4, 0xfffffdff, RZ, 0xc0, !PT ;  /* 0xfffffdff04047812 */ /* 0x000fd600078ec0ff */
[----:B------:R-:W-:Y:S01]  /*40be0*/  @P6 LOP3.LUT R4, R4, 0x200, RZ, 0xfc, !PT ;  /* 0x0000020004046812 */ /* 0x000fe200078efcff */
[----:B---3--:R-:W-:Y:S01]  /*40bf0*/  FMUL R8, R193, UR18 ;  /* 0x00000012c1087c20 */ /* 0x008fe20008400000 */
[----:B------:R-:W-:Y:S01]  /*40c00*/  ISETP.LT.OR P6, PT, R29, 0x89, !P1 ;  /* 0x000000891d00780c */ /* 0x000fe20004fc1670 */
[----:B------:R-:W3:Y:S03]  /*40c10*/  LDL.LU R193, [R1+0x46c] ;  /* 0x00046c0001c17983 */ /* 0x000ee60000300800 */
        /* <DEDUP_REMOVED lines=39> */
[----:B---3--:R-:W-:Y:S02]  /*40e90*/  FMUL R8, R193, UR18 ;  /* 0x00000012c1087c20 */ /* 0x008fe40008400000 */
[----:B------:R-:W3:Y:S03]  /*40ea0*/  LDL.LU R193, [R1+0x478] ;  /* 0x0004780001c17983 */ /* 0x000ee60000300800 */
        /* <DEDUP_REMOVED lines=12> */
[----:B------:R-:W-:Y:S01]  /*40f70*/  @!P2 IMAD.X R11, R12, 0x1, R11, P3 ;  /* 0x000000010c0ba824 */ /* 0x000fe200018e060b */
[----:B------:R-:W-:Y:S01]  /*40f80*/  LOP3.LUT R6, R6, 0xfeffffff, RZ, 0xc0, !PT ;  /* 0xfeffffff06067812 */ /* 0x000fe200078ec0ff */
[----:B--2---:R-:W-:Y:S02]  /*40f90*/  FMUL R8, R192, UR18 ;  /* 0x00000012c0087c20 */ /* 0x004fe40008400000 */
[----:B------:R-:W2:Y:S03]  /*40fa0*/  LDL.LU R192, [R1+0x47c] ;  /* 0x00047c0001c07983 */ /* 0x000ea60000300800 */
[----:B------:R-:W-:-:S05]  /*40fb0*/  F2FP.SATFINITE.E4M3.F32.PACK_AB_MERGE_C R8, RZ, R8, RZ ;  /* 0x00000008ff08723e */ /* 0x000fca00048070ff */
[----:B------:R0:W-:Y:S01]  /*40fc0*/  @!P2 STG.E.U8 desc[UR30][R10.64+0x48], R8 ;  /* 0x000048080a00a986 */ /* 0x0001e2000c10111e */
[----:B------:R-:W-:Y:S02]  /*40fd0*/  ISETP.LT.OR P2, PT, R29, 0x4a, !P0 ;  /* 0x0000004a1d00780c */ /* 0x000fe40004741670 */
[----:B------:R-:W-:Y:S02]  /*40fe0*/  @P4 LOP3.LUT R6, R6, 0x1000000, RZ, 0xfc, !PT ;  /* 0x0100000006064812 */ /* 0x000fe400078efcff */
[----:B------:R-:W-:Y:S02]  /*40ff0*/  @!P4 IADD3.X R53, R30, UR11, R9, P5, P6 ;  /* 0x0000000b1e35cc10 */ /* 0x000fe4000afec409 */
[----:B------:R-:W-:-:S07]  /*41000*/  LOP3.LUT P6, RZ, R6, 0x1, RZ, 0xc0, !PT ;  /* 0x0000000106ff7812 */ /* 0x000fce00078cc0ff */
[----:B0-----:R-:W0:Y:S01]  /*41010*/  @!P2 LDC.64 R8, c[0x0][0x5c0] ;  /* 0x00017000ff08ab82 */ /* 0x001e220000000a00 */
[----:B------:R-:W-:Y:S01]  /*41020*/  LOP3.LUT R4, R4, 0xfffffeff, RZ, 0xc0, !PT ;  /* 0xfffffeff04047812 */ /* 0x000fe200078ec0ff */
[----:B------:R-:W-:Y:S02]  /*41030*/  IMAD.U32 R10, RZ, RZ, UR10 ;  /* 0x0000000aff0a7e24 */ /* 0x000fe4000f8e00ff */
[----:B------:R-:W-:Y:S02]  /*41040*/  IMAD.U32 R11, RZ, RZ, UR9 ;  /* 0x00000009ff0b7e24 */ /* 0x000fe4000f8e00ff */
[----:B------:R-:W-:Y:S02]  /*41050*/  @P6 LOP3.LUT R4, R4, 0x100, RZ, 0xfc, !PT ;  /* 0x0000010004046812 */ /* 0x000fe400078efcff */
        /* <DEDUP_REMOVED lines=46> */
[----:B------:R-:W-:Y:S02]  /*41340*/  LOP3.LUT R6, R6, 0xffefffff, RZ, 0xc0, !PT ;  /* 0xffefffff06067812 */ /* 0x000fe400078ec0ff */
[----:B0-----:R-:W-:-:S02]  /*41350*/  @!P4 IADD3 R40, P5, P6, R24, UR12, R8 ;  /* 0x0000000c1828cc10 */ /* 0x001fc4000febe008 */
[----:B------:R-:W-:Y:S02]  /*41360*/  @P4 LOP3.LUT R6, R6, 0x100000, RZ, 0xfc, !PT ;  /* 0x0010000006064812 */ /* 0x000fe400078efcff */
[----:B------:R-:W-:Y:S02]  /*41370*/  @!P4 IADD3.X R41, R30, UR11, R9, P5, P6 ;  /* 0x0000000b1e29cc10 */ /* 0x000fe4000afec409 */
[----:B------:R-:W-:Y:S02]  /*41380*/  LOP3.LUT P6, RZ, R6, 0x2, RZ, 0xc0, !PT ;  /* 0x0000000206ff7812 */ /* 0x000fe400078cc0ff */
[----:B------:R-:W-:-:S11]  /*41390*/  LOP3.LUT R4, R4, 0xffffff7f, RZ, 0xc0, !PT ;  /* 0xffffff7f04047812 */ /* 0x000fd600078ec0ff */
[----:B------:R-:W-:Y:S01]  /*413a0*/  @P6 LOP3.LUT R4, R4, 0x80, RZ, 0xfc, !PT ;  /* 0x0000008004046812 */ /* 0x000fe200078efcff */
[----:B---3--:R-:W-:Y:S02]  /*413b0*/  FMUL R8, R193, UR18 ;  /* 0x00000012c1087c20 */ /* 0x008fe40008400000 */
[----:B------:R-:W3:Y:S03]  /*413c0*/  LDL.LU R193, [R1+0x48c] ;  /* 0x00048c0001c17983 */ /* 0x000ee60000300800 */
[----:B------:R-:W-:-:S05]  /*413d0*/  F2FP.SATFINITE.E4M3.F32.PACK_AB_MERGE_C R8, RZ, R8, RZ ;  /* 0x00000008ff08723e */ /* 0x000fca00048070ff */
[----:B------:R0:W-:Y:S01]  /*413e0*/  @!P2 STG.E.U8 desc[UR30][R10.64+0x50], R8 ;  /* 0x000050080a00a986 */ /* 0x0001e2000c10111e */
[----:B------:R-:W-:-:S13]  /*413f0*/  ISETP.LT.OR P2, PT, R29, 0x52, !P0 ;  /* 0x000000521d00780c */ /* 0x000fda0004741670 */
[----:B0-----:R-:W0:Y:S01]  /*41400*/  @!P2 LDC.64 R8, c[0x0][0x5c0] ;  /* 0x00017000ff08ab82 */ /* 0x001e220000000a00 */
[----:B------:R-:W-:Y:S01]  /*41410*/  IMAD.U32 R10, RZ, RZ, UR10 ;  /* 0x0000000aff0a7e24 */ /* 0x000fe2000f8e00ff */
[----:B------:R-:W-:Y:S01]  /*41420*/  ISETP.LT.OR P6, PT, R29, 0xa9, !P1 ;  /* 0x000000a91d00780c */ /* 0x000fe20004fc1670 */
[----:B------:R-:W-:-:S03]  /*41430*/  IMAD.U32 R11, RZ, RZ, UR9 ;  /* 0x00000009ff0b7e24 */ /* 0x000fc6000f8e00ff */
[----:B------:R-:W-:-:S04]  /*41440*/  @!P2 IADD3 R10, P3, P5, R10, UR8, R24 ;  /* 0x000000080a0aac10 */ /* 0x000fc8000fd7e018 */
[----:B------:R-:W-:Y:S02]  /*41450*/  @!P2 IADD3.X R11, R11, UR7, R30, P3, P5 ;  /* 0x000000070b0bac10 */ /* 0x000fe40009fea41e */
[----:B0-----:R-:W-:-:S05]  /*41460*/  @!P2 IADD3 R10, P3, R10, R8, RZ ;  /* 0x000000080a0aa210 */ /* 0x001fca0007f7e0ff */
[----:B------:R-:W-:Y:S02]  /*41470*/  @!P2 IMAD.X R11, R11, 0x1, R9, P3 ;  /* 0x000000010b0ba824 */ /* 0x000fe400018e0609 */
[----:B------:R-:W0:Y:S02]  /*41480*/  @!P6 LDC.64 R8, c[0x0][0x5c0] ;  /* 0x00017000ff08eb82 */ /* 0x000e240000000a00 */
        /* <DEDUP_REMOVED lines=9> */
[----:B------:R-:W-:-:S04]  /*41520*/  @P6 LOP3.LUT R6, R6, 0x80000, RZ, 0xfc, !PT ;  /* 0x0008000006066812 */ /* 0x000fc800078efcff */
[----:B------:R-:W-:Y:S02]  /*41530*/  LOP3.LUT R6, R6, 0xfffbffff, RZ, 0xc0, !PT ;  /* 0xfffbffff06067812 */ /* 0x000fe400078ec0ff */
[----:B------:R-:W-:Y:S02]  /*41540*/  LOP3.LUT P6, RZ, R4, 0x80, RZ, 0xc0, !PT ;  /* 0x0000008004ff7812 */ /* 0x000fe400078cc0ff */
[----:B------:R-:W-:Y:S02]  /*41550*/  @P5 LOP3.LUT R6, R6, 0x40000, RZ, 0xfc, !PT ;  /* 0x0004000006065812 */ /* 0x000fe400078efcff */
[----:B0-----:R-:W-:Y:S01]  /*41560*/  @!P5 IADD3 R34, P2, P3, R24, UR12, R8 ;  /* 0x0000000c1822dc10 */ /* 0x001fe2000fb5e008 */
[----:B----4-:R-:W-:-:S03]  /*41570*/  FMUL R8, R194, UR18 ;  /* 0x00000012c2087c20 */ /* 0x010fc60008400000 */
[----:B------:R-:W-:Y:S02]  /*41580*/  @!P5 IADD3.X R35, R30, UR11, R9, P2, P3 ;  /* 0x0000000b1e23dc10 */ /* 0x000fe400097e6409 */
[----:B------:R-:W-:Y:S02]  /*41590*/  ISETP.LT.OR P5, PT, R29, 0xb1, !P1 ;  /* 0x000000b11d00780c */ /* 0x000fe40004fa1670 */
[----:B------:R-:W-:-:S05]  /*415a0*/  F2FP.SATFINITE.E4M3.F32.PACK_AB_MERGE_C R8, RZ, R8, RZ ;  /* 0x00000008ff08723e */ /* 0x000fca00048070ff */
[----:B------:R0:W-:Y:S06]  /*415b0*/  @!P6 STG.E.U8 desc[UR30][R102.64+0x58], R8 ;  /* 0x000058086600e986 */ /* 0x0001ec000c10111e */
[----:B0-----:R-:W0:Y:S01]  /*415c0*/  @!P5 LDC.64 R8, c[0x0][0x5c0] ;  /* 0x00017000ff08db82 */ /* 0x001e220000000a00 */
[----:B------:R-:W-:Y:S02]  /*415d0*/  LOP3.LUT P4, RZ, R5, 0x1, RZ, 0xc0, !PT ;  /* 0x0000000105ff7812 */ /* 0x000fe4000788c0ff */
[----:B0-----:R-:W-:-:S04]  /*415e0*/  @!P5 IADD3 R32, P2, P3, R24, UR12, R8 ;  /* 0x0000000c1820dc10 */ /* 0x001fc8000fb5e008 */
[----:B------:R-:W-:Y:S02]  /*415f0*/  @!P5 IADD3.X R33, R30, UR11, R9, P2, P3 ;  /* 0x0000000b1e21dc10 */ /* 0x000fe400097e6409 */
[----:B------:R-:W-:-:S13]  /*41600*/  ISETP.LT.OR P2, PT, R29, 0x59, !P0 ;  /* 0x000000591d00780c */ /* 0x000fda0004741670 */
[----:B------:R-:W0:Y:S01]  /*41610*/  @!P2 LDC.64 R10, c[0x0][0x5c0] ;  /* 0x00017000ff0aab82 */ /* 0x000e220000000a00 */
[----:B---3--:R-:W-:Y:S02]  /*41620*/  FMUL R8, R193, UR18 ;  /* 0x00000012c1087c20 */ /* 0x008fe40008400000 */
[----:B------:R-:W3:Y:S03]  /*41630*/  LDL.LU R193, [R1+0x494] ;  /* 0x0004940001c17983 */ /* 0x000ee60000300800 */
[----:B------:R-:W-:Y:S01]  /*41640*/  F2FP.SATFINITE.E4M3.F32.PACK_AB_MERGE_C R8, RZ, R8, RZ ;  /* 0x00000008ff08723e */ /* 0x000fe200048070ff */
[----:B------:R-:W-:Y:S01]  /*41650*/  IMAD.U32 R9, RZ, RZ, UR10 ;  /* 0x0000000aff097e24 */ /* 0x000fe2000f8e00ff */
[----:B------:R-:W-:Y:S01]  /*41660*/  LOP3.LUT R6, R6, 0xfffdffff, RZ, 0xc0, !PT ;  /* 0xfffdffff06067812 */ /* 0x000fe200078ec0ff */
[----:B------:R-:W-:Y:S01]  /*41670*/  IMAD.U32 R12, RZ, RZ, UR9 ;  /* 0x00000009ff0c7e24 */ /* 0x000fe2000f8e00ff */
[----:B------:R-:W4:Y:S04]  /*41680*/  LDL.LU R194, [R1+0x498] ;  /* 0x0004980001c27983 */ /* 0x000f280000300800 */
[----:B------:R1:W-:Y:S01]  /*41690*/  @!P4 STG.E.U8 desc[UR30][R18.64+0x59], R8 ;  /* 0x000059081200c986 */ /* 0x0003e2000c10111e */
[----:B------:R-:W-:-:S02]  /*416a0*/  ISETP.LT.OR P4, PT, R29, 0xb2, !P1 ;  /* 0x000000b21d00780c */ /* 0x000fc40004f81670 */
[----:B------:R-:W-:Y:S02]  /*416b0*/  @P5 LOP3.LUT R6, R6, 0x20000, RZ, 0xfc, !PT ;  /* 0x0002000006065812 */ /* 0x000fe400078efcff */
[----:B------:R-:W-:-:S04]  /*416c0*/  @!P2 IADD3 R9, P3, P5, R9, UR8, R24 ;  /* 0x000000080909ac10 */ /* 0x000fc8000fd7e018 */
[----:B------:R-:W-:Y:S02]  /*416d0*/  @!P2 IADD3.X R12, R12, UR7, R30, P3, P5 ;  /* 0x000000070c0cac10 */ /* 0x000fe40009fea41e */
[----:B0-----:R-:W-:-:S03]  /*416e0*/  @!P2 IADD3 R10, P3, R9, R10, RZ ;  /* 0x0000000a090aa210 */ /* 0x001fc60007f7e0ff */
[----:B-1----:R-:W0:Y:S02]  /*416f0*/  @!P4 LDC.64 R8, c[0x0][0x5c0] ;  /* 0x00017000ff08cb82 */ /* 0x002e240000000a00 */
[----:B0-----:R-:W-:Y:S01]  /*41700*/  @!P4 IADD3 R26, P5, P6, R24, UR12, R8 ;  /* 0x0000000c181acc10 */ /* 0x001fe2000febe008 */
[----:B--2---:R-:W-:Y:S02]  /*41710*/  FMUL R8, R192, UR18 ;  /* 0x00000012c0087c20 */ /* 0x004fe40008400000 */
[----:B------:R-:W2:Y:S01]  /*41720*/  LDL.LU R192, [R1+0x49c] ;  /* 0x00049c0001c07983 */ /* 0x000ea20000300800 */
[----:B------:R-:W-:Y:S02]  /*41730*/  @!P2 IMAD.X R11, R12, 0x1, R11, P3 ;  /* 0x000000010c0ba824 */ /* 0x000fe400018e060b */
[----:B------:R-:W-:-:S05]  /*41740*/  F2FP.SATFINITE.E4M3.F32.PACK_AB_MERGE_C R8, RZ, R8, RZ ;  /* 0x00000008ff08723e */ /* 0x000fca00048070ff */
[----:B------:R0:W-:Y:S01]  /*41750*/  @!P2 STG.E.U8 desc[UR30][R10.64+0x58], R8 ;  /* 0x000058080a00a986 */ /* 0x0001e2000c10111e */
[----:B------:R-:W-:Y:S02]  /*41760*/  ISETP.LT.OR P2, PT, R29, 0x5a, !P0 ;  /* 0x0000005a1d00780c */ /* 0x000fe40004741670 */
[----:B------:R-:W-:-:S11]  /*41770*/  @!P4 IADD3.X R27, R30, UR11, R9, P5, P6 ;  /* 0x0000000b1e1bcc10 */ /* 0x000fd6000afec409 */
        /* <DEDUP_REMOVED lines=11> */
[----:B0-----:R-:W-:-:S04]  /*41830*/  @!P4 IADD3 R20, P3, P5, R24, UR12, R8 ;  /* 0x0000000c1814cc10 */ /* 0x001fc8000fd7e008 */
[----:B------:R-:W-:Y:S02]  /*41840*/  @!P4 IADD3.X R21, R30, UR11, R9, P3, P5 ;  /* 0x0000000b1e15cc10 */ /* 0x000fe40009fea409 */
[----:B------:R-:W-:Y:S02]  /*41850*/  ISETP.LT.OR P5, PT, R29, 0xba, !P1 ;  /* 0x000000ba1d00780c */ /* 0x000fe40004fa1670 */
[C---:B------:R-:W-:Y:S02]  /*41860*/  LOP3.LUT P6, RZ, R6.reuse, 0x4, RZ, 0xc0, !PT ;  /* 0x0000000406ff7812 */ /* 0x040fe400078cc0ff */
[----:B------:R-:W-:-:S04]  /*41870*/  LOP3.LUT R6, R6, 0xffff7fff, RZ, 0xc0, !PT ;  /* 0xffff7fff06067812 */ /* 0x000fc800078ec0ff */
[----:B------:R-:W-:Y:S02]  /*41880*/  @P4 LOP3.LUT R6, R6, 0x8000, RZ, 0xfc, !PT ;  /* 0x0000800006064812 */ /* 0x000fe400078efcff */
[----:B------:R-:W-:Y:S01]  /*41890*/  LOP3.LUT P4, RZ, R4, 0x40, RZ, 0xc0, !PT ;  /* 0x0000004004ff7812 */ /* 0x000fe2000788c0ff */
[----:B---3--:R-:W-:Y:S02]  /*418a0*/  FMUL R8, R193, UR18 ;  /* 0x00000012c1087c20 */ /* 0x008fe40008400000 */
[----:B------:R-:W3:Y:S03]  /*418b0*/  LDL.LU R193, [R1+0x4a0] ;  /* 0x0004a00001c17983 */ /* 0x000ee60000300800 */
[----:B------:R-:W-:-:S05]  /*418c0*/  F2FP.SATFINITE.E4M3.F32.PACK_AB_MERGE_C R8, RZ, R8, RZ ;  /* 0x00000008ff08723e */ /* 0x000fca00048070ff */
[----:B------:R0:W-:Y:S02]  /*418d0*/  @!P2 STG.E.U8 desc[UR30][R10.64+0x59], R8 ;  /* 0x000059080a00a986 */ /* 0x0001e4000c10111e */
[----:B0-----:R-:W0:Y:S02]  /*418e0*/  @!P5 LDC.64 R8, c[0x0][0x5c0] ;  /* 0x00017000ff08db82 */ /* 0x001e240000000a00 */
[----:B0-----:R-:W-:Y:S01]  /*418f0*/  @!P5 IADD3 R16, P1, P2, R24, UR12, R8 ;  /* 0x0000000c1810dc10 */ /* 0x001fe2000fa3e008 */
[----:B----4-:R-:W-:-:S05]  /*41900*/  FMUL R8, R194, UR18 ;  /* 0x00000012c2087c20 */ /* 0x010fca0008400000 */
[----:B------:R-:W-:-:S05]  /*41910*/  F2FP.SATFINITE.E4M3.F32.PACK_AB_MERGE_C R8, RZ, R8, RZ ;  /* 0x00000008ff08723e */ /* 0x000fca00048070ff */
[----:B------:R2:W-:Y:S02]  /*41920*/  @!P4 STG.E.U8 desc[UR30][R108.64+0x60], R8 ;  /* 0x000060086c00c986 */ /* 0x0005e4000c10111e */
[----:B--2---:R-:W-:Y:S02]  /*41930*/  FMUL R8, R192, UR18 ;  /* 0x00000012c0087c20 */ /* 0x004fe40008400000 */
[----:B------:R-:W2:Y:S01]  /*41940*/  LDL.LU R192, [R1+0x4a4] ;  /* 0x0004a40001c07983 */ /* 0x000ea20000300800 */
[----:B------:R-:W-:Y:S02]  /*41950*/  @!P5 IADD3.X R17, R30, UR11, R9, P1, P2 ;  /* 0x0000000b1e11dc10 */ /* 0x000fe40008fe4409 */
[----:B------:R-:W-:Y:S01]  /*41960*/  ISETP.LT.OR P2, PT, R29, 0x61, !P0 ;  /* 0x000000611d00780c */ /* 0x000fe20004741670 */
[----:B------:R-:W-:Y:S01]  /*41970*/  IMAD.U32 R10, RZ, RZ, UR10 ;  /* 0x0000000aff0a7e24 */ /* 0x000fe2000f8e00ff */
[----:B------:R-:W-:Y:S01]  /*41980*/  F2FP.SATFINITE.E4M3.F32.PACK_AB_MERGE_C R8, RZ, R8, RZ ;  /* 0x00000008ff08723e */ /* 0x000fe200048070ff */
[----:B------:R-:W-:Y:S01]  /*41990*/  IMAD.U32 R11, RZ, RZ, UR9 ;  /* 0x00000009ff0b7e24 */ /* 0x000fe2000f8e00ff */
[----:B------:R-:W4:Y:S04]  /*419a0*/  LDL.LU R194, [R1+0x4a8] ;  /* 0x0004a80001c27983 */ /* 0x000f280000300800 */
[----:B------:R0:W-:Y:S05]  /*419b0*/  @!P6 STG.E.U8 desc[UR30][R48.64+0x61], R8 ;  /* 0x000061083000e986 */ /* 0x0001ea000c10111e */
[----:B------:R-:W-:Y:S01]  /*419c0*/  @!P2 IADD3 R10, P1, P3, R10, UR8, R24 ;  /* 0x000000080a0aac10 */ /* 0x000fe2000fb3e018 */
[----:B0-----:R-:W0:Y:S03]  /*419d0*/  @!P2 LDC.64 R8, c[0x0][0x5c0] ;  /* 0x00017000ff08ab82 */ /* 0x001e260000000a00 */
[----:B------:R-:W-:-:S02]  /*419e0*/  @!P2 IADD3.X R11, R11, UR7, R30, P1, P3 ;  /* 0x000000070b0bac10 */ /* 0x000fc40008fe641e */
[----:B------:R-:W-:Y:S01]  /*419f0*/  ISETP.LT.OR P1, PT, R29, 0x62, !P0 ;  /* 0x000000621d00780c */ /* 0x000fe20004721670 */
[----:B------:R-:W-:Y:S02]  /*41a00*/  IMAD.U32 R12, RZ, RZ, UR10 ;  /* 0x0000000aff0c7e24 */ /* 0x000fe4000f8e00ff */
[----:B------:R-:W-:-:S10]  /*41a10*/  IMAD.U32 R13, RZ, RZ, UR9 ;  /* 0x00000009ff0d7e24 */ /* 0x000fd4000f8e00ff */
[----:B------:R-:W-:-:S04]  /*41a20*/  @!P1 IADD3 R12, P3, P4, R12, UR8, R24 ;  /* 0x000000080c0c9c10 */ /* 0x000fc8000fc7e018 */
[----:B------:R-:W-:Y:S02]  /*41a30*/  @!P1 IADD3.X R13, R13, UR7, R30, P3, P4 ;  /* 0x000000070d0d9c10 */ /* 0x000fe40009fe841e */
[----:B0-----:R-:W-:-:S05]  /*41a40*/  @!P2 IADD3 R8, P3, R10, R8, RZ ;  /* 0x000000080a08a210 */ /* 0x001fca0007f7e0ff */
[----:B------:R-:W-:Y:S02]  /*41a50*/  @!P2 IMAD.X R9, R11, 0x1, R9, P3 ;  /* 0x000000010b09a824 */ /* 0x000fe400018e0609 */
[----:B---3--:R-:W-:Y:S02]  /*41a60*/  FMUL R10, R193, UR18 ;  /* 0x00000012c10a7c20 */ /* 0x008fe40008400000 */
[----:B------:R-:W3:Y:S03]  /*41a70*/  LDL.LU R193, [R1+0x4ac] ;  /* 0x0004ac0001c17983 */ /* 0x000ee60000300800 */
[----:B------:R-:W-:-:S05]  /*41a80*/  F2FP.SATFINITE.E4M3.F32.PACK_AB_MERGE_C R10, RZ, R10, RZ ;  /* 0x0000000aff0a723e */ /* 0x000fca00048070ff */
[----:B------:R2:W-:Y:S01]  /*41a90*/  @!P2 STG.E.U8 desc[UR30][R8.64+0x60], R10 ;  /* 0x0000600a0800a986 */ /* 0x0005e2000c10111e */
[----:B------:R-:W-:Y:S01]  /*41aa0*/  LOP3.LUT R6, R6, 0xffffbfff, RZ, 0xc0, !PT ;  /* 0xffffbfff06067812 */ /* 0x000fe200078ec0ff */
[----:B--2---:R-:W-:Y:S01]  /*41ab0*/  FMUL R10, R192, UR18 ;  /* 0x00000012c00a7c20 */ /* 0x004fe20008400000 */
[----:B------:R-:W0:Y:S01]  /*41ac0*/  @!P1 LDC.64 R8, c[0x0][0x5c0] ;  /* 0x00017000ff089b82 */ /* 0x000e220000000a00 */
[----:B------:R-:W2:Y:S01]  /*41ad0*/  LDL.LU R192, [R1+0x4b0] ;  /* 0x0004b00001c07983 */ /* 0x000ea20000300800 */
[----:B------:R-:W-:Y:S02]  /*41ae0*/  @P5 LOP3.LUT R6, R6, 0x4000, RZ, 0xfc, !PT ;  /* 0x0000400006065812 */ /* 0x000fe400078efcff */
[C---:B------:R-:W-:Y:S02]  /*41af0*/  ISETP.LT.OR P5, PT, R29.reuse, 0x69, !P0 ;  /* 0x000000691d00780c */ /* 0x040fe400047a1670 */
[----:B------:R-:W-:Y:S01]  /*41b00*/  ISETP.LT.OR P3, PT, R29, 0x6a, !P0 ;  /* 0x0000006a1d00780c */ /* 0x000fe20004761670 */
[----:B------:R-:W-:-:S02]  /*41b10*/  IMAD.U32 R14, RZ, RZ, UR10 ;  /* 0x0000000aff0e7e24 */ /* 0x000fc4000f8e00ff */
[----:B------:R-:W-:Y:S02]  /*41b20*/  IMAD.U32 R18, RZ, RZ, UR9 ;  /* 0x00000009ff127e24 */ /* 0x000fe4000f8e00ff */
[----:B------:R-:W-:Y:S02]  /*41b30*/  IMAD.U32 R11, RZ, RZ, UR10 ;  /* 0x0000000aff0b7e24 */ /* 0x000fe4000f8e00ff */
[----:B------:R-:W-:-:S04]  /*41b40*/  IMAD.U32 R15, RZ, RZ, UR9 ;  /* 0x00000009ff0f7e24 */ /* 0x000fc8000f8e00ff */
[----:B------:R-:W-:-:S04]  /*41b50*/  @!P5 IADD3 R14, P4, P6, R14, UR8, R24 ;  /* 0x000000080e0edc10 */ /* 0x000fc8000fe9e018 */
[----:B------:R-:W-:Y:S02]  /*41b60*/  @!P5 IADD3.X R18, R18, UR7, R30, P4, P6 ;  /* 0x000000071212dc10 */ /* 0x000fe4000a7ec41e */
[----:B------:R-:W-:-:S04]  /*41b70*/  @!P3 IADD3 R11, P2, P4, R11, UR8, R24 ;  /* 0x000000080b0bbc10 */ /* 0x000fc8000fc5e018 */
[----:B------:R-:W-:Y:S02]  /*41b80*/  @!P3 IADD3.X R15, R15, UR7, R30, P2, P4 ;  /* 0x000000070f0fbc10 */ /* 0x000fe400097e841e */
[----:B0-----:R-:W-:Y:S02]  /*41b90*/  @!P1 IADD3 R8, P2, R12, R8, RZ ;  /* 0x000000080c089210 */ /* 0x001fe40007f5e0ff */
[----:B------:R-:W-:-:S03]  /*41ba0*/  F2FP.SATFINITE.E4M3.F32.PACK_AB_MERGE_C R10, RZ, R10, RZ ;  /* 0x0000000aff0a723e */ /* 0x000fc600048070ff */
[----:B------:R-:W-:-:S05]  /*41bb0*/  @!P1 IMAD.X R9, R13, 0x1, R9, P2 ;  /* 0x000000010d099824 */ /* 0x000fca00010e0609 */
[----:B------:R4:W-:Y:S02]  /*41bc0*/  @!P1 STG.E.U8 desc[UR30][R8.64+0x61], R10 ;  /* 0x0000610a08009986 */ /* 0x0009e4000c10111e */
[----:B----4-:R-:W-:Y:S02]  /*41bd0*/  FMUL R8, R194, UR18 ;  /* 0x00000012c2087c20 */ /* 0x010fe40008400000 */
[----:B------:R-:W4:Y:S01]  /*41be0*/  LDL.LU R194, [R1+0x4b4] ;  /* 0x0004b40001c27983 */ /* 0x000f220000300800 */
[----:B------:R-:W-:Y:S02]  /*41bf0*/  ISETP.LT.OR P4, PT, R29, 0x71, !P0 ;  /* 0x000000711d00780c */ /* 0x000fe40004781670 */
[----:B------:R-:W-:Y:S01]  /*41c00*/  LOP3.LUT R4, R4, 0xffffffdf, RZ, 0xc0, !PT ;  /* 0xffffffdf04047812 */ /* 0x000fe200078ec0ff */
[----:B------:R-:W-:-:S03]  /*41c10*/  IMAD.U32 R12, RZ, RZ, UR10 ;  /* 0x0000000aff0c7e24 */ /* 0x000fc6000f8e00ff */
[----:B------:R-:W-:Y:S01]  /*41c20*/  @P3 LOP3.LUT R4, R4, 0x20, RZ, 0xfc, !PT ;  /* 0x0000002004043812 */ /* 0x000fe200078efcff */
[----:B------:R-:W-:-:S03]  /*41c30*/  IMAD.U32 R19, RZ, RZ, UR9 ;  /* 0x00000009ff137e24 */ /* 0x000fc6000f8e00ff */
[----:B------:R-:W-:-:S03]  /*41c40*/  LOP3.LUT R4, R4, 0xffffffef, RZ, 0xc0, !PT ;  /* 0xffffffef04047812 */ /* 0x000fc600078ec0ff */
[----:B------:R-:W-:Y:S02]  /*41c50*/  @!P4 IADD3 R12, P2, P6, R12, UR8, R24 ;  /* 0x000000080c0ccc10 */ /* 0x000fe4000fe5e018 */
[----:B------:R-:W-:Y:S02]  /*41c60*/  @P4 LOP3.LUT R4, R4, 0x10, RZ, 0xfc, !PT ;  /* 0x0000001004044812 */ /* 0x000fe400078efcff */
[----:B------:R-:W-:Y:S02]  /*41c70*/  @!P4 IADD3.X R19, R19, UR7, R30, P2, P6 ;  /* 0x000000071313cc10 */ /* 0x000fe400097ec41e */
[----:B------:R-:W-:Y:S02]  /*41c80*/  LOP3.LUT P4, RZ, R6, 0x8, RZ, 0xc0, !PT ;  /* 0x0000000806ff7812 */ /* 0x000fe4000788c0ff */
[----:B------:R-:W-:Y:S01]  /*41c90*/  ISETP.LT.OR P2, PT, R29, 0x72, !P0 ;  /* 0x000000721d00780c */ /* 0x000fe20004741670 */
[----:B------:R-:W-:Y:S01]  /*41ca0*/  IMAD.U32 R13, RZ, RZ, UR10 ;  /* 0x0000000aff0d7e24 */ /* 0x000fe2000f8e00ff */
[----:B------:R-:W-:-:S02]  /*41cb0*/  F2FP.SATFINITE.E4M3.F32.PACK_AB_MERGE_C R8, RZ, R8, RZ ;  /* 0x00000008ff08723e */ /* 0x000fc400048070ff */
[----:B------:R-:W-:Y:S01]  /*41cc0*/  LOP3.LUT P3, RZ, R5, 0x80, RZ, 0xc0, !PT ;  /* 0x0000008005ff7812 */ /* 0x000fe2000786c0ff */
[----:B------:R-:W-:Y:S02]  /*41cd0*/  IMAD.U32 R22, RZ, RZ, UR9 ;  /* 0x00000009ff167e24 */ /* 0x000fe4000f8e00ff */
[----:B--2---:R-:W-:Y:S02]  /*41ce0*/  FMUL R10, R192, UR18 ;  /* 0x00000012c00a7c20 */ /* 0x004fe40008400000 */
[----:B------:R-:W2:Y:S04]  /*41cf0*/  LDL.LU R192, [R1+0x4b8] ;  /* 0x0004b80001c07983 */ /* 0x000ea80000300800 */
[----:B------:R-:W-:Y:S01]  /*41d00*/  @!P2 IADD3 R13, P1, P6, R13, UR8, R24 ;  /* 0x000000080d0dac10 */ /* 0x000fe2000fe3e018 */
[----:B------:R3:W-:Y:S03]  /*41d10*/  @!P4 STG.E.U8 desc[UR30][R116.64+0x68], R8 ;  /* 0x000068087400c986 */ /* 0x0007e6000c10111e */
[----:B------:R-:W-:-:S02]  /*41d20*/  @!P2 IADD3.X R22, R22, UR7, R30, P1, P6 ;  /* 0x000000071616ac10 */ /* 0x000fc40008fec41e */
[----:B------:R-:W-:Y:S01]  /*41d30*/  ISETP.LT.OR P1, PT, R29, 0x79, !P0 ;  /* 0x000000791d00780c */ /* 0x000fe20004721670 */
[----:B---3--:R-:W-:Y:S01]  /*41d40*/  FMUL R8, R193, UR18 ;  /* 0x00000012c1087c20 */ /* 0x008fe20008400000 */
[C---:B------:R-:W-:Y:S01]  /*41d50*/  ISETP.LT.OR P4, PT, R29.reuse, 0x7a, !P0 ;  /* 0x0000007a1d00780c */ /* 0x040fe20004781670 */
[----:B------:R-:W-:Y:S01]  /*41d60*/  IMAD.U32 R23, RZ, RZ, UR10 ;  /* 0x0000000aff177e24 */ /* 0x000fe2000f8e00ff */
[----:B------:R-:W-:Y:S01]  /*41d70*/  LOP3.LUT R4, R4, 0xfffffff7, RZ, 0xc0, !PT ;  /* 0xfffffff704047812 */ /* 0x000fe200078ec0ff */
[----:B------:R-:W-:Y:S01]  /*41d80*/  IMAD.U32 R31, RZ, RZ, UR9 ;  /* 0x00000009ff1f7e24 */ /* 0x000fe2000f8e00ff */
[----:B------:R-:W-:Y:S01]  /*41d90*/  F2FP.SATFINITE.E4M3.F32.PACK_AB_MERGE_C R8, RZ, R8, RZ ;  /* 0x00000008ff08723e */ /* 0x000fe200048070ff */
[----:B------:R-:W-:Y:S02]  /*41da0*/  IMAD.U32 R36, RZ, RZ, UR10 ;  /* 0x0000000aff247e24 */ /* 0x000fe4000f8e00ff */
[----:B------:R-:W-:Y:S02]  /*41db0*/  IMAD.U32 R37, RZ, RZ, UR9 ;  /* 0x00000009ff257e24 */ /* 0x000fe4000f8e00ff */
[----:B------:R-:W-:Y:S01]  /*41dc0*/  IMAD.U32 R42, RZ, RZ, UR10 ;  /* 0x0000000aff2a7e24 */ /* 0x000fe2000f8e00ff */
[----:B------:R0:W-:Y:S01]  /*41dd0*/  @!P3 STG.E.U8 desc[UR30][R112.64+0x69], R8 ;  /* 0x000069087000b986 */ /* 0x0001e2000c10111e */
[----:B------:R-:W-:-:S02]  /*41de0*/  ISETP.LT.OR P3, PT, R29, 0x81, !P0 ;  /* 0x000000811d00780c */ /* 0x000fc40004761670 */
[----:B------:R-:W-:Y:S01]  /*41df0*/  @P2 LOP3.LUT R4, R4, 0x8, RZ, 0xfc, !PT ;  /* 0x0000000804042812 */ /* 0x000fe200078efcff */
[----:B------:R-:W-:Y:S01]  /*41e00*/  IMAD.U32 R43, RZ, RZ, UR9 ;  /* 0x00000009ff2b7e24 */ /* 0x000fe2000f8e00ff */
[----:B------:R-:W-:Y:S01]  /*41e10*/  @!P1 IADD3 R23, P2, P6, R23, UR8, R24 ;  /* 0x0000000817179c10 */ /* 0x000fe2000fe5e018 */
[----:B------:R-:W3:Y:S01]  /*41e20*/  LDL.LU R193, [R1+0x4bc] ;  /* 0x0004bc0001c17983 */ /* 0x000ee20000300800 */
[----:B0-----:R-:W0:Y:S02]  /*41e30*/  @!P5 LDC.64 R8, c[0x0][0x5c0] ;  /* 0x00017000ff08db82 */ /* 0x001e240000000a00 */
[----:B------:R-:W-:Y:S02]  /*41e40*/  @!P1 IADD3.X R31, R31, UR7, R30, P2, P6 ;  /* 0x000000071f1f9c10 */ /* 0x000fe400097ec41e */
[----:B------:R-:W-:Y:S02]  /*41e50*/  @!P4 IADD3 R36, P2, P6, R36, UR8, R24 ;  /* 0x000000082424cc10 */ /* 0x000fe4000fe5e018 */
[----:B------:R-:W-:-:S02]  /*41e60*/  LOP3.LUT R5, R5, 0xffffffef, RZ, 0xc0, !PT ;  /* 0xffffffef05057812 */ /* 0x000fc400078ec0ff */
[----:B------:R-:W-:Y:S02]  /*41e70*/  @!P4 IADD3.X R37, R37, UR7, R30, P2, P6 ;  /* 0x000000072525cc10 */ /* 0x000fe400097ec41e */
[----:B------:R-:W-:Y:S02]  /*41e80*/  @!P3 IADD3 R42, P4, P6, R42, UR8, R24 ;  /* 0x000000082a2abc10 */ /* 0x000fe4000fe9e018 */
[----:B------:R-:W-:Y:S02]  /*41e90*/  @P3 LOP3.LUT R5, R5, 0x10, RZ, 0xfc, !PT ;  /* 0x0000001005053812 */ /* 0x000fe400078efcff */
[----:B------:R-:W-:Y:S02]  /*41ea0*/  @!P3 IADD3.X R43, R43, UR7, R30, P4, P6 ;  /* 0x000000072b2bbc10 */ /* 0x000fe4000a7ec41e */
[----:B------:R-:W-:Y:S02]  /*41eb0*/  LOP3.LUT P3, RZ, R4, 0x20, RZ, 0xc0, !PT ;  /* 0x0000002004ff7812 */ /* 0x000fe4000786c0ff */
[----:B------:R-:W-:-:S02]  /*41ec0*/  F2FP.SATFINITE.E4M3.F32.PACK_AB_MERGE_C R10, RZ, R10, RZ ;  /* 0x0000000aff0a723e */ /* 0x000fc400048070ff */
[----:B0-----:R-:W-:-:S05]  /*41ed0*/  @!P5 IADD3 R8, P2, R14, R8, RZ ;  /* 0x000000080e08d210 */ /* 0x001fca0007f5e0ff */
[----:B------:R-:W-:-:S05]  /*41ee0*/  @!P5 IMAD.X R9, R18, 0x1, R9, P2 ;  /* 0x000000011209d824 */ /* 0x000fca00010e0609 */
[----:B------:R0:W-:Y:S01]  /*41ef0*/  @!P5 STG.E.U8 desc[UR30][R8.64+0x68], R10 ;  /* 0x0000680a0800d986 */ /* 0x0001e2000c10111e */
[----:B------:R-:W-:Y:S01]  /*41f00*/  ISETP.LT.OR P2, PT, R29, 0x82, !P0 ;  /* 0x000000821d00780c */ /* 0x000fe20004741670 */
[----:B0-----:R-:W0:Y:S01]  /*41f10*/  @!P3 LDC.64 R8, c[0x0][0x5c0] ;  /* 0x00017000ff08bb82 */ /* 0x001e220000000a00 */
[----:B------:R-:W-:Y:S02]  /*41f20*/  IMAD.U32 R14, RZ, RZ, UR10 ;  /* 0x0000000aff0e7e24 */ /* 0x000fe4000f8e00ff */
[----:B------:R-:W-:-:S09]  /*41f30*/  IMAD.U32 R18, RZ, RZ, UR9 ;  /* 0x00000009ff127e24 */ /* 0x000fd2000f8e00ff */
[----:B------:R-:W-:Y:S01]  /*41f40*/  @!P2 IADD3 R14, P5, P6, R14, UR8, R24 ;  /* 0x000000080e0eac10 */ /* 0x000fe2000febe018 */
[----:B----4-:R-:W-:-:S03]  /*41f50*/  FMUL R10, R194, UR18 ;  /* 0x00000012c20a7c20 */ /* 0x010fc60008400000 */
[----:B------:R-:W-:Y:S02]  /*41f60*/  @!P2 IADD3.X R18, R18, UR7, R30, P5, P6 ;  /* 0x000000071212ac10 */ /* 0x000fe4000afec41e */
[----:B------:R-:W-:Y:S02]  /*41f70*/  F2FP.SATFINITE.E4M3.F32.PACK_AB_MERGE_C R10, RZ, R10, RZ ;  /* 0x0000000aff0a723e */ /* 0x000fe400048070ff */
[----:B0-----:R-:W-:-:S05]  /*41f80*/  @!P3 IADD3 R8, P5, R11, R8, RZ ;  /* 0x000000080b08b210 */ /* 0x001fca0007fbe0ff */
[----:B------:R-:W-:-:S05]  /*41f90*/  @!P3 IMAD.X R9, R15, 0x1, R9, P5 ;  /* 0x000000010f09b824 */ /* 0x000fca00028e0609 */
[----:B------:R2:W-:Y:S02]  /*41fa0*/  @!P3 STG.E.U8 desc[UR30][R8.64+0x69], R10 ;  /* 0x0000690a0800b986 */ /* 0x0005e4000c10111e */
[----:B--2---:R-:W-:Y:S02]  /*41fb0*/  FMUL R8, R192, UR18 ;  /* 0x00000012c0087c20 */ /* 0x004fe40008400000 */
[----:B------:R-:W2:Y:S04]  /*41fc0*/  LDL.LU R192, [R1+0x4c0] ;  /* 0x0004c00001c07983 */ /* 0x000ea80000300800 */
[----:B------:R-:W4:Y:S01]  /*41fd0*/  LDL.LU R194, [R1+0x4c4] ;  /* 0x0004c40001c27983 */ /* 0x000f220000300800 */
[----:B------:R-:W-:Y:S02]  /*41fe0*/  ISETP.LT.OR P4, PT, R29, 0x89, !P0 ;  /* 0x000000891d00780c */ /* 0x000fe40004781670 */
[----:B------:R-:W-:Y:S01]  /*41ff0*/  LOP3.LUT R5, R5, 0xfffffff7, RZ, 0xc0, !PT ;  /* 0xfffffff705057812 */ /* 0x000fe200078ec0ff */
[----:B------:R-:W-:-:S03]  /*42000*/  IMAD.U32 R11, RZ, RZ, UR10 ;  /* 0x0000000aff0b7e24 */ /* 0x000fc6000f8e00ff */
[----:B------:R-:W-:Y:S01]  /*42010*/  @P2 LOP3.LUT R5, R5, 0x8, RZ, 0xfc, !PT ;  /* 0x0000000805052812 */ /* 0x000fe200078efcff */
[----:B------:R-:W-:-:S03]  /*42020*/  IMAD.U32 R48, RZ, RZ, UR9 ;  /* 0x00000009ff307e24 */ /* 0x000fc6000f8e00ff */
[----:B------:R-:W-:-:S03]  /*42030*/  LOP3.LUT P2, RZ, R5, 0x20000, RZ, 0xc0, !PT ;  /* 0x0002000005ff7812 */ /* 0x000fc6000784c0ff */
[----:B------:R-:W-:Y:S02]  /*42040*/  @!P4 IADD3 R11, P5, P6, R11, UR8, R24 ;  /* 0x000000080b0bcc10 */ /* 0x000fe4000febe018 */
[----:B------:R-:W-:Y:S02]  /*42050*/  LOP3.LUT R5, R5, 0xffffffdf, RZ, 0xc0, !PT ;  /* 0xffffffdf05057812 */ /* 0x000fe400078ec0ff */
[----:B------:R-:W-:Y:S02]  /*42060*/  @!P4 IADD3.X R48, R48, UR7, R30, P5, P6 ;  /* 0x000000073030cc10 */ /* 0x000fe4000afec41e */
[----:B------:R-:W-:Y:S02]  /*42070*/  LOP3.LUT P6, RZ, R6, 0x10, RZ, 0xc0, !PT ;  /* 0x0000001006ff7812 */ /* 0x000fe400078cc0ff */
[----:B------:R-:W-:Y:S02]  /*42080*/  @P4 LOP3.LUT R5, R5, 0x20, RZ, 0xfc, !PT ;  /* 0x0000002005054812 */ /* 0x000fe400078efcff */
[----:B------:R-:W-:-:S02]  /*42090*/  ISETP.LT.OR P4, PT, R29, 0x8a, !P0 ;  /* 0x0000008a1d00780c */ /* 0x000fc40004781670 */
[----:B------:R-:W-:Y:S01]  /*420a0*/  F2FP.SATFINITE.E4M3.F32.PACK_AB_MERGE_C R8, RZ, R8, RZ ;  /* 0x00000008ff08723e */ /* 0x000fe200048070ff */
[----:B------:R-:W-:Y:S01]  /*420b0*/  IMAD.U32 R15, RZ, RZ, UR10 ;  /* 0x0000000aff0f7e24 */ /* 0x000fe2000f8e00ff */
[----:B------:R-:W-:Y:S01]  /*420c0*/  LOP3.LUT R5, R5, 0xffffffbf, RZ, 0xc0, !PT ;  /* 0xffffffbf05057812 */ /* 0x000fe200078ec0ff */
[----:B------:R-:W-:-:S04]  /*420d0*/  IMAD.U32 R49, RZ, RZ, UR9 ;  /* 0x00000009ff317e24 */ /* 0x000fc8000f8e00ff */
[----:B------:R3:W-:Y:S01]  /*420e0*/  @!P6 STG.E.U8 desc[UR30][R124.64+0x70], R8 ;  /* 0x000070087c00e986 */ /* 0x0007e2000c10111e */
[----:B------:R-:W-:-:S03]  /*420f0*/  ISETP.LT.OR P6, PT, R29, 0x91, !P0 ;  /* 0x000000911d00780c */ /* 0x000fc600047c1670 */
[----:B------:R-:W-:Y:S02]  /*42100*/  @!P4 IADD3 R15, P3, P5, R15, UR8, R24 ;  /* 0x000000080f0fcc10 */ /* 0x000fe4000fd7e018 */
[----:B------:R-:W-:Y:S02]  /*42110*/  @P4 LOP3.LUT R5, R5, 0x40, RZ, 0xfc, !PT ;  /* 0x0000004005054812 */ /* 0x000fe400078efcff */
[----:B------:R-:W-:Y:S02]  /*42120*/  @!P4 IADD3.X R49, R49, UR7, R30, P3, P5 ;  /* 0x000000073131cc10 */ /* 0x000fe40009fea41e */
[----:B------:R-:W-:Y:S01]  /*42130*/  LOP3.LUT P4, RZ, R4, 0x10, RZ, 0xc0, !PT ;  /* 0x0000001004ff7812 */ /* 0x000fe2000788c0ff */
[----:B------:R-:W-:Y:S02]  /*42140*/  IMAD.U32 R54, RZ, RZ, UR10 ;  /* 0x0000000aff367e24 */ /* 0x000fe4000f8e00ff */
[----:B---3--:R-:W-:Y:S01]  /*42150*/  FMUL R8, R193, UR18 ;  /* 0x00000012c1087c20 */ /* 0x008fe20008400000 */
[----:B------:R-:W-:Y:S01]  /*42160*/  IMAD.U32 R55, RZ, RZ, UR9 ;  /* 0x00000009ff377e24 */ /* 0x000fe2000f8e00ff */
[----:B------:R-:W-:-:S02]  /*42170*/  LOP3.LUT R5, R5, 0xffffff7f, RZ, 0xc0, !PT ;  /* 0xffffff7f05057812 */ /* 0x000fc400078ec0ff */
[----:B------:R-:W-:Y:S02]  /*42180*/  @!P6 IADD3 R54, P3, P5, R54, UR8, R24 ;  /* 0x000000083636ec10 */ /* 0x000fe4000fd7e018 */
[----:B------:R-:W-:Y:S02]  /*42190*/  F2FP.SATFINITE.E4M3.F32.PACK_AB_MERGE_C R8, RZ, R8, RZ ;  /* 0x00000008ff08723e */ /* 0x000fe400048070ff */
[----:B------:R-:W-:Y:S02]  /*421a0*/  @P6 LOP3.LUT R5, R5, 0x80, RZ, 0xfc, !PT ;  /* 0x0000008005056812 */ /* 0x000fe400078efcff */
[----:B------:R-:W-:Y:S01]  /*421b0*/  @!P6 IADD3.X R55, R55, UR7, R30, P3, P5 ;  /* 0x000000073737ec10 */ /* 0x000fe20009fea41e */
[----:B------:R0:W-:Y:S01]  /*421c0*/  @!P2 STG.E.U8 desc[UR30][R130.64+0x71], R8 ;  /* 0x000071088200a986 */ /* 0x0001e2000c10111e */
[C---:B------:R-:W-:Y:S02]  /*421d0*/  ISETP.LT.OR P6, PT, R29.reuse, 0x92, !P0 ;  /* 0x000000921d00780c */ /* 0x040fe400047c1670 */
[----:B------:R-:W-:Y:S01]  /*421e0*/  ISETP.LT.OR P2, PT, R29, 0x99, !P0 ;  /* 0x000000991d00780c */ /* 0x000fe20004741670 */
[----:B------:R-:W-:Y:S01]  /*421f0*/  IMAD.U32 R64, RZ, RZ, UR10 ;  /* 0x0000000aff407e24 */ /* 0x000fe2000f8e00ff */
[----:B0-----:R-:W0:Y:S01]  /*42200*/  @!P4 LDC.64 R8, c[0x0][0x5c0] ;  /* 0x00017000ff08cb82 */ /* 0x001e220000000a00 */
[----:B--2---:R-:W-:-:S02]  /*42210*/  FMUL R10, R192, UR18 ;  /* 0x00000012c00a7c20 */ /* 0x004fc40008400000 */
[----:B------:R-:W2:Y:S01]  /*42220*/  LDL.LU R192, [R1+0x4c8] ;  /* 0x0004c80001c07983 */ /* 0x000ea20000300800 */
[----:B------:R-:W-:Y:S01]  /*42230*/  LOP3.LUT R5, R5, 0xfffffffd, RZ, 0xc0, !PT ;  /* 0xfffffffd05057812 */ /* 0x000fe200078ec0ff */
[----:B------:R-:W-:-:S04]  /*42240*/  IMAD.U32 R65, RZ, RZ, UR9 ;  /* 0x00000009ff417e24 */ /* 0x000fc8000f8e00ff */
[----:B------:R-:W-:Y:S01]  /*42250*/  @!P6 IADD3 R64, P3, P5, R64, UR8, R24 ;  /* 0x000000084040ec10 */ /* 0x000fe2000fd7e018 */
[----:B------:R-:W-:Y:S01]  /*42260*/  IMAD.U32 R70, RZ, RZ, UR10 ;  /* 0x0000000aff467e24 */ /* 0x000fe2000f8e00ff */
[----:B------:R-:W-:Y:S01]  /*42270*/  @P6 LOP3.LUT R5, R5, 0x2, RZ, 0xfc, !PT ;  /* 0x0000000205056812 */ /* 0x000fe200078efcff */
[----:B------:R-:W-:Y:S01]  /*42280*/  IMAD.U32 R71, RZ, RZ, UR9 ;  /* 0x00000009ff477e24 */ /* 0x000fe2000f8e00ff */
[----:B------:R-:W-:Y:S01]  /*42290*/  @!P6 IADD3.X R65, R65, UR7, R30, P3, P5 ;  /* 0x000000074141ec10 */ /* 0x000fe20009fea41e */
[----:B------:R-:W3:Y:S01]  /*422a0*/  LDL.LU R193, [R1+0x4cc] ;  /* 0x0004cc0001c17983 */ /* 0x000ee20000300800 */
[----:B------:R-:W-:Y:S02]  /*422b0*/  LOP3.LUT R5, R5, 0xfffffeff, RZ, 0xc0, !PT ;  /* 0xfffffeff05057812 */ /* 0x000fe400078ec0ff */
[----:B------:R-:W-:Y:S02]  /*422c0*/  @!P2 IADD3 R70, P5, P6, R70, UR8, R24 ;  /* 0x000000084646ac10 */ /* 0x000fe4000febe018 */
[----:B------:R-:W-:-:S02]  /*422d0*/  @P2 LOP3.LUT R5, R5, 0x100, RZ, 0xfc, !PT ;  /* 0x0000010005052812 */ /* 0x000fc400078efcff */
[----:B------:R-:W-:Y:S02]  /*422e0*/  @!P2 IADD3.X R71, R71, UR7, R30, P5, P6 ;  /* 0x000000074747ac10 */ /* 0x000fe4000afec41e */
[----:B------:R-:W-:Y:S02]  /*422f0*/  LOP3.LUT P2, RZ, R4, 0x8, RZ, 0xc0, !PT ;  /* 0x0000000804ff7812 */ /* 0x000fe4000784c0ff */
[----:B0-----:R-:W-:Y:S02]  /*42300*/  @!P4 IADD3 R8, P3, R12, R8, RZ ;  /* 0x000000080c08c210 */ /* 0x001fe40007f7e0ff */
[----:B------:R-:W-:-:S03]  /*42310*/  F2FP.SATFINITE.E4M3.F32.PACK_AB_MERGE_C R10, RZ, R10, RZ ;  /* 0x0000000aff0a723e */ /* 0x000fc600048070ff */
        /* <DEDUP_REMOVED lines=17> */
[----:B------:R-:W-:-:S02]  /*42430*/  LOP3.LUT R0, R0, 0xdfffffff, RZ, 0xc0, !PT ;  /* 0xdfffffff00007812 */ /* 0x000fc400078ec0ff */
[----:B------:R-:W-:Y:S01]  /*42440*/  ISETP.LT.OR P2, PT, R29, 0xa2, !P0 ;  /* 0x000000a21d00780c */ /* 0x000fe20004741670 */
[----:B------:R-:W-:Y:S01]  /*42450*/  IMAD.U32 R13, RZ, RZ, UR10 ;  /* 0x0000000aff0d7e24 */ /* 0x000fe2000f8e00ff */
[----:B------:R-:W-:Y:S01]  /*42460*/  @P4 LOP3.LUT R0, R0, 0x20000000, RZ, 0xfc, !PT ;  /* 0x2000000000004812 */ /* 0x000fe200078efcff */
[----:B------:R-:W-:-:S03]  /*42470*/  IMAD.U32 R76, RZ, RZ, UR9 ;  /* 0x00000009ff4c7e24 */ /* 0x000fc6000f8e00ff */
[----:B------:R-:W-:Y:S01]  /*42480*/  LOP3.LUT R0, R0, 0xefffffff, RZ, 0xc0, !PT ;  /* 0xefffffff00007812 */ /* 0x000fe200078ec0ff */
[----:B------:R-:W-:Y:S02]  /*42490*/  IMAD.U32 R22, RZ, RZ, UR10 ;  /* 0x0000000aff167e24 */ /* 0x000fe4000f8e00ff */
[----:B------:R-:W-:Y:S02]  /*424a0*/  @!P3 IADD3 R13, P5, P6, R13, UR8, R24 ;  /* 0x000000080d0dbc10 */ /* 0x000fe4000febe018 */
[----:B------:R-:W-:Y:S01]  /*424b0*/  @P3 LOP3.LUT R0, R0, 0x10000000, RZ, 0xfc, !PT ;  /* 0x1000000000003812 */ /* 0x000fe200078efcff */
[----:B------:R-:W-:Y:S01]  /*424c0*/  IMAD.U32 R77, RZ, RZ, UR9 ;  /* 0x00000009ff4d7e24 */ /* 0x000fe2000f8e00ff */
[----:B------:R-:W-:Y:S02]  /*424d0*/  @!P3 IADD3.X R76, R76, UR7, R30, P5, P6 ;  /* 0x000000074c4cbc10 */ /* 0x000fe4000afec41e */
[----:B------:R-:W-:Y:S02]  /*424e0*/  LOP3.LUT P3, RZ, R6, 0x20, RZ, 0xc0, !PT ;  /* 0x0000002006ff7812 */ /* 0x000fe4000786c0ff */
[----:B------:R-:W-:-:S02]  /*424f0*/  @!P2 IADD3 R22, P5, P6, R22, UR8, R24 ;  /* 0x000000081616ac10 */ /* 0x000fc4000febe018 */
[----:B------:R-:W-:Y:S02]  /*42500*/  LOP3.LUT R0, R0, 0xbfffffff, RZ, 0xc0, !PT ;  /* 0xbfffffff00007812 */ /* 0x000fe400078ec0ff */
[----:B------:R-:W-:Y:S02]  /*42510*/  @!P2 IADD3.X R77, R77, UR7, R30, P5, P6 ;  /* 0x000000074d4dac10 */ /* 0x000fe4000afec41e */
[----:B------:R-:W-:Y:S02]  /*42520*/  @P2 LOP3.LUT R0, R0, 0x40000000, RZ, 0xfc, !PT ;  /* 0x4000000000002812 */ /* 0x000fe400078efcff */
[----:B------:R-:W-:Y:S02]  /*42530*/  ISETP.LT.OR P2, PT, R29, 0xa9, !P0 ;  /* 0x000000a91d00780c */ /* 0x000fe40004741670 */
[----:B------:R-:W-:Y:S02]  /*42540*/  F2FP.SATFINITE.E4M3.F32.PACK_AB_MERGE_C R8, RZ, R8, RZ ;  /* 0x00000008ff08723e */ /* 0x000fe400048070ff */
[----:B------:R-:W-:Y:S01]  /*42550*/  LOP3.LUT P4, RZ, R5, 0x10000, RZ, 0xc0, !PT ;  /* 0x0001000005ff7812 */ /* 0x000fe2000788c0ff */
[----:B------:R-:W-:-:S02]  /*42560*/  IMAD.U32 R78, RZ, RZ, UR10 ;  /* 0x0000000aff4e7e24 */ /* 0x000fc4000f8e00ff */
[----:B------:R3:W-:Y:S01]  /*42570*/  @!P3 STG.E.U8 desc[UR30][R170.64+0x78], R8 ;  /* 0x00007808aa00b986 */ /* 0x0007e2000c10111e */
[----:B------:R-:W-:Y:S01]  /*42580*/  IMAD.U32 R79, RZ, RZ, UR9 ;  /* 0x00000009ff4f7e24 */ /* 0x000fe2000f8e00ff */
[----:B------:R-:W-:-:S04]  /*42590*/  LOP3.LUT R5, R5, 0xfffffdff, RZ, 0xc0, !PT ;  /* 0xfffffdff05057812 */ /* 0x000fc800078ec0ff */
[----:B------:R-:W-:Y:S01]  /*425a0*/  @!P2 IADD3 R78, P5, P6, R78, UR8, R24 ;  /* 0x000000084e4eac10 */ /* 0x000fe2000febe018 */
[----:B---3--:R-:W-:Y:S01]  /*425b0*/  FMUL R8, R193, UR18 ;  /* 0x00000012c1087c20 */ /* 0x008fe20008400000 */
[----:B------:R-:W-:-:S04]  /*425c0*/  @P2 LOP3.LUT R5, R5, 0x200, RZ, 0xfc, !PT ;  /* 0x0000020005052812 */ /* 0x000fc800078efcff */
[----:B------:R-:W-:Y:S02]  /*425d0*/  F2FP.SATFINITE.E4M3.F32.PACK_AB_MERGE_C R8, RZ, R8, RZ ;  /* 0x00000008ff08723e */ /* 0x000fe400048070ff */
[----:B------:R-:W-:Y:S02]  /*425e0*/  @!P2 IADD3.X R79, R79, UR7, R30, P5, P6 ;  /* 0x000000074f4fac10 */ /* 0x000fe4000afec41e */
[C---:B------:R-:W-:Y:S01]  /*425f0*/  ISETP.LT.OR P2, PT, R29.reuse, 0xaa, !P0 ;  /* 0x000000aa1d00780c */ /* 0x040fe20004741670 */
[----:B------:R0:W-:Y:S01]  /*42600*/  @!P4 STG.E.U8 desc[UR30][R156.64+0x79], R8 ;  /* 0x000079089c00c986 */ /* 0x0001e2000c10111e */
[----:B------:R-:W-:Y:S01]  /*42610*/  ISETP.LT.OR P4, PT, R29, 0xb1, !P0 ;  /* 0x000000b11d00780c */ /* 0x000fe20004781670 */
[----:B------:R-:W-:Y:S01]  /*42620*/  IMAD.U32 R86, RZ, RZ, UR10 ;  /* 0x0000000aff567e24 */ /* 0x000fe2000f8e00ff */
[----:B0-----:R-:W0:Y:S01]  /*42630*/  @!P1 LDC.64 R8, c[0x0][0x5c0] ;  /* 0x00017000ff089b82 */ /* 0x001e220000000a00 */
[----:B--2---:R-:W-:Y:S02]  /*42640*/  FMUL R10, R192, UR18 ;  /* 0x00000012c00a7c20 */ /* 0x004fe40008400000 */
[----:B------:R-:W2:Y:S01]  /*42650*/  LDL.LU R192, [R1+0x4d8] ;  /* 0x0004d80001c07983 */ /* 0x000ea20000300800 */
[----:B------:R-:W-:-:S05]  /*42660*/  IMAD.U32 R87, RZ, RZ, UR9 ;  /* 0x00000009ff577e24 */ /* 0x000fca000f8e00ff */
[----:B------:R-:W-:Y:S01]  /*42670*/  @!P2 IADD3 R86, P5, P6, R86, UR8, R24 ;  /* 0x000000085656ac10 */ /* 0x000fe2000febe018 */
[----:B------:R-:W-:Y:S02]  /*42680*/  IMAD.U32 R94, RZ, RZ, UR10 ;  /* 0x0000000aff5e7e24 */ /* 0x000fe4000f8e00ff */
[----:B------:R-:W-:Y:S01]  /*42690*/  IMAD.U32 R95, RZ, RZ, UR9 ;  /* 0x00000009ff5f7e24 */ /* 0x000fe2000f8e00ff */
[----:B------:R-:W-:Y:S01]  /*426a0*/  @!P2 IADD3.X R87, R87, UR7, R30, P5, P6 ;  /* 0x000000075757ac10 */ /* 0x000fe2000afec41e */
[----:B------:R-:W3:Y:S01]  /*426b0*/  LDL.LU R193, [R1+0x4dc] ;  /* 0x0004dc0001c17983 */ /* 0x000ee20000300800 */
[----:B------:R-:W-:Y:S02]  /*426c0*/  @!P4 IADD3 R94, P5, P6, R94, UR8, R24 ;  /* 0x000000085e5ecc10 */ /* 0x000fe4000febe018 */
[----:B------:R-:W-:Y:S02]  /*426d0*/  LOP3.LUT R5, R5, 0xfffffbff, RZ, 0xc0, !PT ;  /* 0xfffffbff05057812 */ /* 0x000fe400078ec0ff */
[----:B------:R-:W-:-:S02]  /*426e0*/  @!P4 IADD3.X R95, R95, UR7, R30, P5, P6 ;  /* 0x000000075f5fcc10 */ /* 0x000fc4000afec41e */
[----:B------:R-:W-:Y:S02]  /*426f0*/  ISETP.LT.OR P6, PT, R29, 0x7a, !P0 ;  /* 0x0000007a1d00780c */ /* 0x000fe400047c1670 */
[----:B0-----:R-:W-:Y:S02]  /*42700*/  @!P1 IADD3 R8, P3, R23, R8, RZ ;  /* 0x0000000817089210 */ /* 0x001fe40007f7e0ff */
[----:B------:R-:W-:Y:S02]  /*42710*/  @P2 LOP3.LUT R5, R5, 0x400, RZ, 0xfc, !PT ;  /* 0x0000040005052812 */ /* 0x000fe400078efcff */
[----:B------:R-:W-:Y:S01]  /*42720*/  LOP3.LUT P2, RZ, R6, 0x40, RZ, 0xc0, !PT ;  /* 0x0000004006ff7812 */ /* 0x000fe2000784c0ff */
[----:B------:R-:W-:Y:S01]  /*42730*/  @!P1 IMAD.X R9, R31, 0x1, R9, P3 ;  /* 0x000000011f099824 */ /* 0x000fe200018e0609 */
[----:B------:R-:W-:Y:S02]  /*42740*/  F2FP.SATFINITE.E4M3.F32.PACK_AB_MERGE_C R10, RZ, R10, RZ ;  /* 0x0000000aff0a723e */ /* 0x000fe400048070ff */
[----:B------:R-:W-:-:S03]  /*42750*/  LOP3.LUT R4, R4, 0xfffffffb, RZ, 0xc0, !PT ;  /* 0xfffffffb04047812 */ /* 0x000fc600078ec0ff */
[----:B------:R0:W-:Y:S06]  /*42760*/  @!P1 STG.E.U8 desc[UR30][R8.64+0x78], R10 ;  /* 0x0000780a08009986 */ /* 0x0001ec000c10111e */
[----:B------:R-:W-:Y:S01]  /*42770*/  @P2 LOP3.LUT R4, R4, 0x4, RZ, 0xfc, !PT ;  /* 0x0000000404042812 */ /* 0x000fe200078efcff */
[----:B0-----:R-:W0:Y:S01]  /*42780*/  @!P6 LDC.64 R8, c[0x0][0x5c0] ;  /* 0x00017000ff08eb82 */ /* 0x001e220000000a00 */
[----:B------:R-:W-:Y:S01]  /*42790*/  ISETP.LT.OR P2, PT, R29, 0xb2, !P0 ;  /* 0x000000b21d00780c */ /* 0x000fe20004741670 */
[----:B------:R-:W-:Y:S02]  /*427a0*/  IMAD.U32 R23, RZ, RZ, UR10 ;  /* 0x0000000aff177e24 */ /* 0x000fe4000f8e00ff */
[----:B------:R-:W-:-:S02]  /*427b0*/  IMAD.U32 R31, RZ, RZ, UR9 ;  /* 0x00000009ff1f7e24 */ /* 0x000fc4000f8e00ff */
[----:B----4-:R-:W-:-:S08]  /*427c0*/  FMUL R10, R194, UR18 ;  /* 0x00000012c20a7c20 */ /* 0x010fd00008400000 */
[----:B------:R-:W-:-:S04]  /*427d0*/  @!P2 IADD3 R23, P1, P5, R23, UR8, R24 ;  /* 0x000000081717ac10 */ /* 0x000fc8000fd3e018 */
[----:B------:R-:W-:Y:S02]  /*427e0*/  @!P2 IADD3.X R31, R31, UR7, R30, P1, P5 ;  /* 0x000000071f1fac10 */ /* 0x000fe40008fea41e */
[----:B0-----:R-:W-:Y:S02]  /*427f0*/  @!P6 IADD3 R8, P1, R36, R8, RZ ;  /* 0x000000082408e210 */ /* 0x001fe40007f3e0ff */
[----:B------:R-:W-:-:S03]  /*42800*/  F2FP.SATFINITE.E4M3.F32.PACK_AB_MERGE_C R10, RZ, R10, RZ ;  /* 0x0000000aff0a723e */ /* 0x000fc600048070ff */
[----:B------:R-:W-:-:S05]  /*42810*/  @!P6 IMAD.X R9, R37, 0x1, R9, P1 ;  /* 0x000000012509e824 */ /* 0x000fca00008e0609 */
[----:B------:R2:W-:Y:S02]  /*42820*/  @!P6 STG.E.U8 desc[UR30][R8.64+0x79], R10 ;  /* 0x0000790a0800e986 */ /* 0x0005e4000c10111e */
[----:B--2---:R-:W-:Y:S02]  /*42830*/  FMUL R8, R192, UR18 ;  /* 0x00000012c0087c20 */ /* 0x004fe40008400000 */
[----:B------:R-:W2:Y:S04]  /*42840*/  LDL.LU R192, [R1+0x4e0] ;  /* 0x0004e00001c07983 */ /* 0x000ea80000300800 */
[----:B------:R-:W4:Y:S01]  /*42850*/  LDL.LU R194, [R1+0x4e4] ;  /* 0x0004e40001c27983 */ /* 0x000f220000300800 */
[----:B------:R-:W-:-:S04]  /*42860*/  LOP3.LUT R5, R5, 0xfffffffe, RZ, 0xc0, !PT ;  /* 0xfffffffe05057812 */ /* 0x000fc800078ec0ff */
[----:B------:R-:W-:Y:S02]  /*42870*/  @P2 LOP3.LUT R5, R5, 0x1, RZ, 0xfc, !PT ;  /* 0x0000000105052812 */ /* 0x000fe400078efcff */
[----:B------:R-:W-:Y:S01]  /*42880*/  ISETP.LT.OR P2, PT, R29, 0xb9, !P0 ;  /* 0x000000b91d00780c */ /* 0x000fe20004741670 */
[----:B------:R-:W-:Y:S01]  /*42890*/  IMAD.U32 R36, RZ, RZ, UR10 ;  /* 0x0000000aff247e24 */ /* 0x000fe2000f8e00ff */
[----:B------:R-:W-:Y:S01]  /*428a0*/  LOP3.LUT R6, R6, 0xfffffffe, RZ, 0xc0, !PT ;  /* 0xfffffffe06067812 */ /* 0x000fe200078ec0ff */
[----:B------:R-:W-:-:S03]  /*428b0*/  IMAD.U32 R98, RZ, RZ, UR9 ;  /* 0x00000009ff627e24 */ /* 0x000fc6000f8e00ff */
[----:B------:R-:W-:-:S07]  /*428c0*/  @P4 LOP3.LUT R6, R6, 0x1, RZ, 0xfc, !PT ;  /* 0x0000000106064812 */ /* 0x000fce00078efcff */
[----:B------:R-:W-:-:S04]  /*428d0*/  @!P2 IADD3 R36, P1, P5, R36, UR8, R24 ;  /* 0x000000082424ac10 */ /* 0x000fc8000fd3e018 */
[----:B------:R-:W-:Y:S02]  /*428e0*/  @!P2 IADD3.X R98, R98, UR7, R30, P1, P5 ;  /* 0x000000076262ac10 */ /* 0x000fe40008fea41e */
[----:B------:R-:W-:Y:S02]  /*428f0*/  ISETP.LT.OR P5, PT, R29, 0xba, !P0 ;  /* 0x000000ba1d00780c */ /* 0x000fe400047a1670 */
[----:B------:R-:W-:Y:S01]  /*42900*/  LOP3.LUT R6, R6, 0xfffffdff, RZ, 0xc0, !PT ;  /* 0xfffffdff06067812 */ /* 0x000fe200078ec0ff */
[----:B------:R-:W-:-:S03]  /*42910*/  IMAD.U32 R37, RZ, RZ, UR10 ;  /* 0x0000000aff257e24 */ /* 0x000fc6000f8e00ff */
[----:B------:R-:W-:Y:S02]  /*42920*/  @P2 LOP3.LUT R6, R6, 0x200, RZ, 0xfc, !PT ;  /* 0x0000020006062812 */ /* 0x000fe400078efcff */
[----:B------:R-:W-:Y:S01]  /*42930*/  LOP3.LUT P2, RZ, R4, 0x4, RZ, 0xc0, !PT ;  /* 0x0000000404ff7812 */ /* 0x000fe2000784c0ff */
[----:B------:R-:W-:Y:S01]  /*42940*/  IMAD.U32 R99, RZ, RZ, UR9 ;  /* 0x00000009ff637e24 */ /* 0x000fe2000f8e00ff */
[----:B------:R-:W-:-:S03]  /*42950*/  F2FP.SATFINITE.E4M3.F32.PACK_AB_MERGE_C R8, RZ, R8, RZ ;  /* 0x00000008ff08723e */ /* 0x000fc600048070ff */
[----:B------:R-:W-:-:S04]  /*42960*/  @!P5 IADD3 R37, P0, P1, R37, UR8, R24 ;  /* 0x000000082525dc10 */ /* 0x000fc8000f91e018 */
[----:B------:R-:W-:Y:S02]  /*42970*/  @!P5 IADD3.X R99, R99, UR7, R30, P0, P1 ;  /* 0x000000076363dc10 */ /* 0x000fe400087e241e */
[----:B------:R-:W-:Y:S02]  /*42980*/  ISETP.GE.AND P1, PT, R28, 0x109, PT ;  /* 0x000001091c00780c */ /* 0x000fe40003f26270 */
[----:B------:R3:W-:Y:S02]  /*42990*/  @!P2 STG.E.U8 desc[UR30][R186.64+0x80], R8 ;  /* 0x00008008ba00a986 */ /* 0x0007e4000c10111e */
[----:B------:R-:W-:Y:S02]  /*429a0*/  ISETP.LT.OR P2, PT, R29, 0x1, !P1 ;  /* 0x000000011d00780c */ /* 0x000fe40004f41670 */
[----:B------:R-:W-:Y:S02]  /*429b0*/  LOP3.LUT P3, RZ, R5, 0x40000, RZ, 0xc0, !PT ;  /* 0x0004000005ff7812 */ /* 0x000fe4000786c0ff */
[----:B------:R-:W-:-:S02]  /*429c0*/  LOP3.LUT R6, R6, 0xfffff7ff, RZ, 0xc0, !PT ;  /* 0xfffff7ff06067812 */ /* 0x000fc400078ec0ff */
[----:B------:R-:W-:Y:S01]  /*429d0*/  LOP3.LUT P4, RZ, R5, 0x10, RZ, 0xc0, !PT ;  /* 0x0000001005ff7812 */ /* 0x000fe2000788c0ff */
[----:B------:R-:W-:Y:S01]  /*429e0*/  IMAD.U32 R102, RZ, RZ, UR10 ;  /* 0x0000000aff667e24 */ /* 0x000fe2000f8e00ff */
[----:B------:R-:W-:Y:S01]  /*429f0*/  @P5 LOP3.LUT R6, R6, 0x800, RZ, 0xfc, !PT ;  /* 0x0000080006065812 */ /* 0x000fe200078efcff */
[----:B---3--:R-:W-:Y:S01]  /*42a00*/  FMUL R8, R193, UR18 ;  /* 0x00000012c1087c20 */ /* 0x008fe20008400000 */
[----:B------:R-:W-:Y:S02]  /*42a10*/  IMAD.U32 R103, RZ, RZ, UR9 ;  /* 0x00000009ff677e24 */ /* 0x000fe4000f8e00ff */
[----:B------:R-:W-:Y:S02]  /*42a20*/  LOP3.LUT R6, R6, 0xffffdfff, RZ, 0xc0, !PT ;  /* 0xffffdfff06067812 */ /* 0x000fe400078ec0ff */
[----:B------:R-:W-:Y:S02]  /*42a30*/  @!P2 IADD3 R102, P0, P5, R102, UR12, R24 ;  /* 0x0000000c6666ac10 */ /* 0x000fe4000fd1e018 */
[----:B------:R-:W-:-:S02]  /*42a40*/  F2FP.SATFINITE.E4M3.F32.PACK_AB_MERGE_C R8, RZ, R8, RZ ;  /* 0x00000008ff08723e */ /* 0x000fc400048070ff */
[----:B------:R-:W-:Y:S01]  /*42a50*/  @P2 LOP3.LUT R6, R6, 0x2000, RZ, 0xfc, !PT ;  /* 0x0000200006062812 */ /* 0x000fe200078efcff */
[----:B--2---:R-:W-:Y:S02]  /*42a60*/  FMUL R10, R192, UR18 ;  /* 0x00000012c00a7c20 */ /* 0x004fe40008400000 */
[----:B------:R-:W2:Y:S01]  /*42a70*/  LDL.LU R192, [R1+0x4e8] ;  /* 0x0004e80001c07983 */ /* 0x000ea20000300800 */
[----:B------:R-:W-:Y:S02]  /*42a80*/  @!P2 IADD3.X R103, R103, UR11, R30, P0, P5 ;  /* 0x0000000b6767ac10 */ /* 0x000fe400087ea41e */
[C---:B------:R-:W-:Y:S01]  /*42a90*/  ISETP.LT.OR P2, PT, R29.reuse, 0x2, !P1 ;  /* 0x000000021d00780c */ /* 0x040fe20004f41670 */
[----:B------:R0:W-:Y:S01]  /*42aa0*/  @!P3 STG.E.U8 desc[UR30][R180.64+0x81], R8 ;  /* 0x00008108b400b986 */ /* 0x0001e2000c10111e */
[----:B------:R-:W-:Y:S01]  /*42ab0*/  ISETP.LT.OR P3, PT, R29, 0x9, !P1 ;  /* 0x000000091d00780c */ /* 0x000fe20004f61670 */
[----:B------:R-:W-:Y:S02]  /*42ac0*/  IMAD.U32 R108, RZ, RZ, UR10 ;  /* 0x0000000aff6c7e24 */ /* 0x000fe4000f8e00ff */
[----:B------:R-:W-:-:S02]  /*42ad0*/  IMAD.U32 R112, RZ, RZ, UR9 ;  /* 0x00000009ff707e24 */ /* 0x000fc4000f8e00ff */
[----:B------:R-:W-:Y:S02]  /*42ae0*/  IMAD.U32 R109, RZ, RZ, UR10 ;  /* 0x0000000aff6d7e24 */ /* 0x000fe4000f8e00ff */
[----:B------:R-:W-:Y:S01]  /*42af0*/  IMAD.U32 R113, RZ, RZ, UR9 ;  /* 0x00000009ff717e24 */ /* 0x000fe2000f8e00ff */
[----:B------:R-:W-:Y:S01]  /*42b00*/  LOP3.LUT R6, R6, 0xffffefff, RZ, 0xc0, !PT ;  /* 0xffffefff06067812 */ /* 0x000fe200078ec0ff */
[----:B------:R-:W3:Y:S01]  /*42b10*/  LDL.LU R193, [R1+0x4ec] ;  /* 0x0004ec0001c17983 */ /* 0x000ee20000300800 */
[----:B0-----:R-:W0:Y:S01]  /*42b20*/  @!P4 LDC.64 R8, c[0x0][0x5c0] ;  /* 0x00017000ff08cb82 */ /* 0x001e220000000a00 */
[----:B------:R-:W-:-:S04]  /*42b30*/  @!P2 IADD3 R108, P0, P5, R108, UR12, R24 ;  /* 0x0000000c6c6cac10 */ /* 0x000fc8000fd1e018 */
[----:B------:R-:W-:Y:S02]  /*42b40*/  @!P2 IADD3.X R112, R112, UR11, R30, P0, P5 ;  /* 0x0000000b7070ac10 */ /* 0x000fe400087ea41e */
[----:B------:R-:W-:-:S04]  /*42b50*/  @!P3 IADD3 R109, P5, P6, R109, UR12, R24 ;  /* 0x0000000c6d6dbc10 */ /* 0x000fc8000febe018 */
[----:B------:R-:W-:Y:S02]  /*42b60*/  @!P3 IADD3.X R113, R113, UR11, R30, P5, P6 ;  /* 0x0000000b7171bc10 */ /* 0x000fe4000afec41e */
[----:B------:R-:W-:Y:S02]  /*42b70*/  LOP3.LUT P6, RZ, R5, 0x8, RZ, 0xc0, !PT ;  /* 0x0000000805ff7812 */ /* 0x000fe400078cc0ff */
[----:B------:R-:W-:Y:S02]  /*42b80*/  @P2 LOP3.LUT R6, R6, 0x1000, RZ, 0xfc, !PT ;  /* 0x0000100006062812 */ /* 0x000fe400078efcff */
[----:B------:R-:W-:Y:S02]  /*42b90*/  LOP3.LUT P2, RZ, R7, 0x10, RZ, 0xc0, !PT ;  /* 0x0000001007ff7812 */ /* 0x000fe4000784c0ff */
[----:B------:R-:W-:Y:S02]  /*42ba0*/  F2FP.SATFINITE.E4M3.F32.PACK_AB_MERGE_C R10, RZ, R10, RZ ;  /* 0x0000000aff0a723e */ /* 0x000fe400048070ff */
[----:B0-----:R-:W-:-:S05]  /*42bb0*/  @!P4 IADD3 R8, P0, R42, R8, RZ ;  /* 0x000000082a08c210 */ /* 0x001fca0007f1e0ff */
[----:B------:R-:W-:Y:S01]  /*42bc0*/  @!P4 IMAD.X R9, R43, 0x1, R9, P0 ;  /* 0x000000012b09c824 */ /* 0x000fe200000e0609 */
[----:B------:R-:W-:-:S04]  /*42bd0*/  LOP3.LUT R4, R4, 0xfffffffd, RZ, 0xc0, !PT ;  /* 0xfffffffd04047812 */ /* 0x000fc800078ec0ff */
[----:B------:R0:W-:Y:S01]  /*42be0*/  @!P4 STG.E.U8 desc[UR30][R8.64+0x80], R10 ;  /* 0x0000800a0800c986 */ /* 0x0001e2000c10111e */
[----:B------:R-:W-:Y:S02]  /*42bf0*/  @P2 LOP3.LUT R4, R4, 0x2, RZ, 0xfc, !PT ;  /* 0x0000000204042812 */ /* 0x000fe400078efcff */
        /* <DEDUP_REMOVED lines=12> */
[----:B------:R-:W2:Y:S01]  /*42cc0*/  LDL.LU R192, [R1+0x4f0] ;  /* 0x0004f00001c07983 */ /* 0x000ea20000300800 */
[----:B------:R-:W-:Y:S01]  /*42cd0*/  LOP3.LUT R6, R6, 0xfffffbff, RZ, 0xc0, !PT ;  /* 0xfffffbff06067812 */ /* 0x000fe200078ec0ff */
[----:B------:R-:W-:Y:S02]  /*42ce0*/  IMAD.U32 R14, RZ, RZ, UR10 ;  /* 0x0000000aff0e7e24 */ /* 0x000fe4000f8e00ff */
[----:B------:R-:W-:Y:S01]  /*42cf0*/  IMAD.U32 R116, RZ, RZ, UR9 ;  /* 0x00000009ff747e24 */ /* 0x000fe2000f8e00ff */
[----:B------:R-:W-:Y:S02]  /*42d00*/  @P3 LOP3.LUT R6, R6, 0x400, RZ, 0xfc, !PT ;  /* 0x0000040006063812 */ /* 0x000fe400078efcff */
[----:B------:R-:W-:Y:S01]  /*42d10*/  LOP3.LUT P4, RZ, R5, 0x20, RZ, 0xc0, !PT ;  /* 0x0000002005ff7812 */ /* 0x000fe2000788c0ff */
[----:B------:R-:W-:Y:S01]  /*42d20*/  IMAD.U32 R18, RZ, RZ, UR10 ;  /* 0x0000000aff127e24 */ /* 0x000fe2000f8e00ff */
[----:B------:R-:W-:Y:S01]  /*42d30*/  LOP3.LUT R6, R6, 0xfffffeff, RZ, 0xc0, !PT ;  /* 0xfffffeff06067812 */ /* 0x000fe200078ec0ff */
[----:B------:R-:W-:Y:S01]  /*42d40*/  IMAD.U32 R117, RZ, RZ, UR9 ;  /* 0x00000009ff757e24 */ /* 0x000fe2000f8e00ff */
[----:B------:R-:W-:Y:S01]  /*42d50*/  F2FP.SATFINITE.E4M3.F32.PACK_AB_MERGE_C R8, RZ, R8, RZ ;  /* 0x00000008ff08723e */ /* 0x000fe200048070ff */
[----:B------:R-:W-:Y:S01]  /*42d60*/  IMAD.U32 R124, RZ, RZ, UR10 ;  /* 0x0000000aff7c7e24 */ /* 0x000fe2000f8e00ff */
[----:B------:R-:W-:Y:S01]  /*42d70*/  @P2 LOP3.LUT R6, R6, 0x100, RZ, 0xfc, !PT ;  /* 0x0000010006062812 */ /* 0x000fe200078efcff */
[----:B------:R-:W-:Y:S01]  /*42d80*/  IMAD.U32 R125, RZ, RZ, UR9 ;  /* 0x00000009ff7d7e24 */ /* 0x000fe2000f8e00ff */
[----:B------:R-:W-:Y:S01]  /*42d90*/  ISETP.LT.OR P2, PT, R29, 0x11, !P1 ;  /* 0x000000111d00780c */ /* 0x000fe20004f41670 */
[----:B------:R-:W-:Y:S01]  /*42da0*/  IMAD.U32 R130, RZ, RZ, UR10 ;  /* 0x0000000aff827e24 */ /* 0x000fe2000f8e00ff */
[----:B------:R-:W-:Y:S01]  /*42db0*/  LOP3.LUT R6, R6, 0xffffff7f, RZ, 0xc0, !PT ;  /* 0xffffff7f06067812 */ /* 0x000fe200078ec0ff */
[----:B------:R-:W4:Y:S10]  /*42dc0*/  LDL.LU R194, [R1+0x4f4] ;  /* 0x0004f40001c27983 */ /* 0x000f340000300800 */
[----:B------:R-:W-:-:S02]  /*42dd0*/  @!P2 IADD3 R14, P0, P5, R14, UR12, R24 ;  /* 0x0000000c0e0eac10 */ /* 0x000fc4000fd1e018 */
[----:B------:R-:W-:Y:S02]  /*42de0*/  @P2 LOP3.LUT R6, R6, 0x80, RZ, 0xfc, !PT ;  /* 0x0000008006062812 */ /* 0x000fe400078efcff */
[----:B------:R-:W-:Y:S02]  /*42df0*/  @!P2 IADD3.X R116, R116, UR11, R30, P0, P5 ;  /* 0x0000000b7474ac10 */ /* 0x000fe400087ea41e */
[----:B------:R-:W-:Y:S02]  /*42e00*/  LOP3.LUT P2, RZ, R4, 0x2, RZ, 0xc0, !PT ;  /* 0x0000000204ff7812 */ /* 0x000fe4000784c0ff */
[----:B------:R-:W-:Y:S02]  /*42e10*/  ISETP.LT.OR P6, PT, R29, 0x12, !P1 ;  /* 0x000000121d00780c */ /* 0x000fe40004fc1670 */
[----:B------:R-:W-:Y:S02]  /*42e20*/  LOP3.LUT P3, RZ, R7, 0x40, RZ, 0xc0, !PT ;  /* 0x0000004007ff7812 */ /* 0x000fe4000786c0ff */
[----:B------:R-:W-:-:S07]  /*42e30*/  LOP3.LUT R6, R6, 0xffffffbf, RZ, 0xc0, !PT ;  /* 0xffffffbf06067812 */ /* 0x000fce00078ec0ff */
[----:B------:R3:W-:Y:S01]  /*42e40*/  @!P2 STG.E.U8 desc[UR30][R190.64+0x88], R8 ;  /* 0x00008808be00a986 */ /* 0x0007e2000c10111e */
[----:B------:R-:W-:Y:S02]  /*42e50*/  ISETP.LT.OR P2, PT, R29, 0x19, !P1 ;  /* 0x000000191d00780c */ /* 0x000fe40004f41670 */
[----:B------:R-:W-:Y:S01]  /*42e60*/  @!P6 IADD3 R18, P0, P5, R18, UR12, R24 ;  /* 0x0000000c1212ec10 */ /* 0x000fe2000fd1e018 */
[----:B---3--:R-:W-:Y:S01]  /*42e70*/  FMUL R8, R193, UR18 ;  /* 0x00000012c1087c20 */ /* 0x008fe20008400000 */
[----:B------:R-:W-:-:S04]  /*42e80*/  @P6 LOP3.LUT R6, R6, 0x40, RZ, 0xfc, !PT ;  /* 0x0000004006066812 */ /* 0x000fc800078efcff */
[----:B------:R-:W-:Y:S02]  /*42e90*/  F2FP.SATFINITE.E4M3.F32.PACK_AB_MERGE_C R8, RZ, R8, RZ ;  /* 0x00000008ff08723e */ /* 0x000fe400048070ff */
[----:B------:R-:W-:-:S03]  /*42ea0*/  @!P6 IADD3.X R117, R117, UR11, R30, P0, P5 ;  /* 0x0000000b7575ec10 */ /* 0x000fc600087ea41e */
[----:B------:R0:W-:Y:S01]  /*42eb0*/  @!P3 STG.E.U8 desc[UR30][R174.64+0x89], R8 ;  /* 0x00008908ae00b986 */ /* 0x0001e2000c10111e */
[----:B------:R-:W-:Y:S02]  /*42ec0*/  LOP3.LUT R6, R6, 0xffffffdf, RZ, 0xc0, !PT ;  /* 0xffffffdf06067812 */ /* 0x000fe400078ec0ff */
[----:B------:R-:W-:Y:S02]  /*42ed0*/  @!P2 IADD3 R124, P0, P5, R124, UR12, R24 ;  /* 0x0000000c7c7cac10 */ /* 0x000fe4000fd1e018 */
[----:B------:R-:W-:Y:S02]  /*42ee0*/  @P2 LOP3.LUT R6, R6, 0x20, RZ, 0xfc, !PT ;  /* 0x0000002006062812 */ /* 0x000fe400078efcff */
[----:B------:R-:W-:Y:S01]  /*42ef0*/  @!P2 IADD3.X R125, R125, UR11, R30, P0, P5 ;  /* 0x0000000b7d7dac10 */ /* 0x000fe200087ea41e */
[----:B0-----:R-:W0:Y:S01]  /*42f00*/  @!P4 LDC.64 R8, c[0x0][0x5c0] ;  /* 0x00017000ff08cb82 */ /* 0x001e220000000a00 */
[C---:B------:R-:W-:Y:S02]  /*42f10*/  ISETP.LT.OR P2, PT, R29.reuse, 0x1a, !P1 ;  /* 0x0000001a1d00780c */ /* 0x040fe40004f41670 */
[----:B------:R-:W-:Y:S01]  /*42f20*/  ISETP.LT.OR P3, PT, R29, 0x21, !P1 ;  /* 0x000000211d00780c */ /* 0x000fe20004f61670 */
[----:B------:R-:W-:-:S02]  /*42f30*/  IMAD.U32 R131, RZ, RZ, UR9 ;  /* 0x00000009ff837e24 */ /* 0x000fc4000f8e00ff */
[----:B------:R-:W-:-:S08]  /*42f40*/  IMAD.U32 R10, RZ, RZ, UR10 ;  /* 0x0000000aff0a7e24 */ /* 0x000fd0000f8e00ff */
[----:B------:R-:W-:-:S04]  /*42f50*/  @!P2 IADD3 R130, P0, P5, R130, UR12, R24 ;  /* 0x0000000c8282ac10 */ /* 0x000fc8000fd1e018 */
[----:B------:R-:W-:Y:S02]  /*42f60*/  @!P2 IADD3.X R131, R131, UR11, R30, P0, P5 ;  /* 0x0000000b8383ac10 */ /* 0x000fe400087ea41e */
[----:B0-----:R-:W-:Y:S02]  /*42f70*/  @!P4 IADD3 R8, P0, R11, R8, RZ ;  /* 0x000000080b08c210 */ /* 0x001fe40007f1e0ff */
[----:B------:R-:W-:Y:S01]  /*42f80*/  @!P3 IADD3 R11, P5, P6, R10, UR12, R24 ;  /* 0x0000000c0a0bbc10 */ /* 0x000fe2000febe018 */
[----:B--2---:R-:W-:Y:S02]  /*42f90*/  FMUL R10, R192, UR18 ;  /* 0x00000012c00a7c20 */ /* 0x004fe40008400000 */
[----:B------:R-:W2:Y:S04]  /*42fa0*/  LDL.LU R192, [R1+0x4f8] ;  /* 0x0004f80001c07983 */ /* 0x000ea80000300800 */
[----:B------:R-:W3:Y:S01]  /*42fb0*/  LDL.LU R193, [R1+0x4fc] ;  /* 0x0004fc0001c17983 */ /* 0x000ee20000300800 */
[----:B------:R-:W-:Y:S01]  /*42fc0*/  LOP3.LUT R6, R6, 0xffffffef, RZ, 0xc0, !PT ;  /* 0xffffffef06067812 */ /* 0x000fe200078ec0ff */
[----:B------:R-:W-:-:S03]  /*42fd0*/  IMAD.U32 R156, RZ, RZ, UR9 ;  /* 0x00000009ff9c7e24 */ /* 0x000fc6000f8e00ff */
[----:B------:R-:W-:Y:S02]  /*42fe0*/  @P2 LOP3.LUT R6, R6, 0x10, RZ, 0xfc, !PT ;  /* 0x0000001006062812 */ /* 0x000fe400078efcff */
[----:B------:R-:W-:Y:S02]  /*42ff0*/  LOP3.LUT P2, RZ, R7, 0x400, RZ, 0xc0, !PT ;  /* 0x0000040007ff7812 */ /* 0x000fe4000784c0ff */
[----:B------:R-:W-:Y:S02]  /*43000*/  @!P3 IADD3.X R156, R156, UR11, R30, P5, P6 ;  /* 0x0000000b9c9cbc10 */ /* 0x000fe4000afec41e */
[----:B------:R-:W-:Y:S01]  /*43010*/  LOP3.LUT P6, RZ, R5, 0x40, RZ, 0xc0, !PT ;  /* 0x0000004005ff7812 */ /* 0x000fe200078cc0ff */
[----:B------:R-:W-:Y:S01]  /*43020*/  @!P4 IMAD.X R9, R48, 0x1, R9, P0 ;  /* 0x000000013009c824 */ /* 0x000fe200000e0609 */
[----:B------:R-:W-:Y:S02]  /*43030*/  LOP3.LUT R4, R4, 0xfffffffe, RZ, 0xc0, !PT ;  /* 0xfffffffe04047812 */ /* 0x000fe400078ec0ff */
[----:B------:R-:W-:-:S05]  /*43040*/  F2FP.SATFINITE.E4M3.F32.PACK_AB_MERGE_C R10, RZ, R10, RZ ;  /* 0x0000000aff0a723e */ /* 0x000fca00048070ff */
[----:B------:R-:W-:Y:S01]  /*43050*/  @P2 LOP3.LUT R4, R4, 0x1, RZ, 0xfc, !PT ;  /* 0x0000000104042812 */ /* 0x000fe200078efcff */
[----:B------:R0:W-:Y:S01]  /*43060*/  @!P4 STG.E.U8 desc[UR30][R8.64+0x88], R10 ;  /* 0x0000880a0800c986 */ /* 0x0001e2000c10111e */
[----:B------:R-:W-:Y:S02]  /*43070*/  ISETP.LT.OR P2, PT, R29, 0x22, !P1 ;  /* 0x000000221d00780c */ /* 0x000fe40004f41670 */
[----:B------:R-:W-:Y:S01]  /*43080*/  LOP3.LUT R6, R6, 0xfffffff7, RZ, 0xc0, !PT ;  /* 0xfffffff706067812 */ /* 0x000fe200078ec0ff */
[----:B0-----:R-:W0:Y:S01]  /*43090*/  @!P6 LDC.64 R8, c[0x0][0x5c0] ;  /* 0x00017000ff08eb82 */ /* 0x001e220000000a00 */
[----:B------:R-:W-:Y:S02]  /*430a0*/  IMAD.U32 R10, RZ, RZ, UR10 ;  /* 0x0000000aff0a7e24 */ /* 0x000fe4000f8e00ff */
[----:B------:R-:W-:Y:S01]  /*430b0*/  @P3 LOP3.LUT R6, R6, 0x8, RZ, 0xfc, !PT ;  /* 0x0000000806063812 */ /* 0x000fe200078efcff */
[----:B------:R-:W-:-:S03]  /*430c0*/  IMAD.U32 R48, RZ, RZ, UR9 ;  /* 0x00000009ff307e24 */ /* 0x000fc6000f8e00ff */
[----:B------:R-:W-:-:S03]  /*430d0*/  LOP3.LUT R6, R6, 0xfffffffb, RZ, 0xc0, !PT ;  /* 0xfffffffb06067812 */ /* 0x000fc600078ec0ff */
[----:B------:R-:W-:Y:S02]  /*430e0*/  @!P2 IADD3 R10, P0, P5, R10, UR12, R24 ;  /* 0x0000000c0a0aac10 */ /* 0x000fe4000fd1e018 */
[----:B------:R-:W-:Y:S02]  /*430f0*/  @P2 LOP3.LUT R6, R6, 0x4, RZ, 0xfc, !PT ;  /* 0x0000000406062812 */ /* 0x000fe400078efcff */
[----:B------:R-:W-:Y:S02]  /*43100*/  @!P2 IADD3.X R48, R48, UR11, R30, P0, P5 ;  /* 0x0000000b3030ac10 */ /* 0x000fe400087ea41e */
[----:B------:R-:W-:Y:S01]  /*43110*/  ISETP.LT.OR P2, PT, R29, 0x29, !P1 ;  /* 0x000000291d00780c */ /* 0x000fe20004f41670 */
[----:B------:R-:W-:Y:S01]  /*43120*/  IMAD.U32 R157, RZ, RZ, UR9 ;  /* 0x00000009ff9d7e24 */ /* 0x000fe2000f8e00ff */
[----:B------:R-:W-:Y:S02]  /*43130*/  LOP3.LUT R6, R6, 0xfffffffd, RZ, 0xc0, !PT ;  /* 0xfffffffd06067812 */ /* 0x000fe400078ec0ff */
[----:B0-----:R-:W-:Y:S01]  /*43140*/  @!P6 IADD3 R8, P0, R15, R8, RZ ;  /* 0x000000080f08e210 */ /* 0x001fe20007f1e0ff */
[----:B------:R-:W-:-:S04]  /*43150*/  IMAD.U32 R15, RZ, RZ, UR10 ;  /* 0x0000000aff0f7e24 */ /* 0x000fc8000f8e00ff */
[----:B------:R-:W-:-:S04]  /*43160*/  @!P6 IMAD.X R9, R49, 0x1, R9, P0 ;  /* 0x000000013109e824 */ /* 0x000fc800000e0609 */
[----:B------:R-:W-:Y:S02]  /*43170*/  @!P2 IADD3 R15, P0, P5, R15, UR12, R24 ;  /* 0x0000000c0f0fac10 */ /* 0x000fe4000fd1e018 */
[----:B------:R-:W-:Y:S02]  /*43180*/  @P2 LOP3.LUT R6, R6, 0x2, RZ, 0xfc, !PT ;  /* 0x0000000206062812 */ /* 0x000fe400078efcff */
[----:B------:R-:W-:Y:S02]  /*43190*/  @!P2 IADD3.X R157, R157, UR11, R30, P0, P5 ;  /* 0x0000000b9d9dac10 */ /* 0x000fe400087ea41e */
[----:B------:R-:W-:Y:S01]  /*431a0*/  LOP3.LUT P2, RZ, R4, 0x1, RZ, 0xc0, !PT ;  /* 0x0000000104ff7812 */ /* 0x000fe2000784c0ff */
[----:B----4-:R-:W-:-:S05]  /*431b0*/  FMUL R4, R194, UR18 ;  /* 0x00000012c2047c20 */ /* 0x010fca0008400000 */
[----:B------:R-:W-:-:S05]  /*431c0*/  F2FP.SATFINITE.E4M3.F32.PACK_AB_MERGE_C R4, RZ, R4, RZ ;  /* 0x00000004ff04723e */ /* 0x000fca00048070ff */
[----:B------:R2:W-:Y:S02]  /*431d0*/  @!P6 STG.E.U8 desc[UR30][R8.64+0x89], R4 ;  /* 0x000089040800e986 */ /* 0x0005e4000c10111e */
[----:B--2---:R-:W-:Y:S02]  /*431e0*/  FMUL R4, R192, UR18 ;  /* 0x00000012c0047c20 */ /* 0x004fe40008400000 */
[----:B------:R-:W2:Y:S04]  /*431f0*/  LDL.LU R192, [R1+0x500] ;  /* 0x0005000001c07983 */ /* 0x000ea80000300800 */
[----:B------:R-:W4:Y:S01]  /*43200*/  LDL.LU R194, [R1+0x504] ;  /* 0x0005040001c27983 */ /* 0x000f220000300800 */
[----:B------:R-:W-:-:S05]  /*43210*/  F2FP.SATFINITE.E4M3.F32.PACK_AB_MERGE_C R4, RZ, R4, RZ ;  /* 0x00000004ff04723e */ /* 0x000fca00048070ff */
[----:B------:R3:W-:Y:S02]  /*43220*/  @!P2 STG.E.U8 desc[UR30][R182.64+0x90], R4 ;  /* 0x00009004b600a986 */ /* 0x0007e4000c10111e */
[----:B---3--:R-:W-:Y:S02]  /*43230*/  FMUL R4, R193, UR18 ;  /* 0x00000012c1047c20 */ /* 0x008fe40008400000 */
[----:B------:R-:W3:Y:S01]  /*43240*/  LDL.LU R193, [R1+0x508] ;  /* 0x0005080001c17983 */ /* 0x000ee20000300800 */
[----:B------:R-:W-:Y:S01]  /*43250*/  ISETP.LT.OR P6, PT, R29, 0x2a, !P1 ;  /* 0x0000002a1d00780c */ /* 0x000fe20004fc1670 */
[----:B------:R-:W-:Y:S01]  /*43260*/  IMAD.U32 R49, RZ, RZ, UR10 ;  /* 0x0000000aff317e24 */ /* 0x000fe2000f8e00ff */
[C---:B------:R-:W-:Y:S01]  /*43270*/  LOP3.LUT P3, RZ, R5.reuse, 0x80000, RZ, 0xc0, !PT ;  /* 0x0008000005ff7812 */ /* 0x040fe2000786c0ff */
[----:B------:R-:W-:Y:S01]  /*43280*/  IMAD.U32 R170, RZ, RZ, UR9 ;  /* 0x00000009ffaa7e24 */ /* 0x000fe2000f8e00ff */
[C---:B------:R-:W-:Y:S02]  /*43290*/  LOP3.LUT P4, RZ, R5.reuse, 0x80, RZ, 0xc0, !PT ;  /* 0x0000008005ff7812 */ /* 0x040fe4000788c0ff */
[----:B------:R-:W-:-:S07]  /*432a0*/  LOP3.LUT R5, R5, 0x7fffffff, RZ, 0xc0, !PT ;  /* 0x7fffffff05057812 */ /* 0x000fce00078ec0ff */
[----:B------:R-:W-:Y:S02]  /*432b0*/  @!P6 IADD3 R49, P0, P5, R49, UR12, R24 ;  /* 0x0000000c3131ec10 */ /* 0x000fe4000fd1e018 */
[----:B------:R-:W-:Y:S02]  /*432c0*/  @P6 LOP3.LUT R5, R5, 0x80000000, RZ, 0xfc, !PT ;  /* 0x8000000005056812 */ /* 0x000fe400078efcff */
[----:B------:R-:W-:Y:S01]  /*432d0*/  @!P6 IADD3.X R170, R170, UR11, R30, P0, P5 ;  /* 0x0000000baaaaec10 */ /* 0x000fe200087ea41e */
[----:B------:R-:W-:Y:S01]  /*432e0*/  IMAD.U32 R171, RZ, RZ, UR10 ;  /* 0x0000000affab7e24 */ /* 0x000fe2000f8e00ff */
[----:B------:R-:W-:Y:S01]  /*432f0*/  ISETP.LT.OR P6, PT, R29, 0x31, !P1 ;  /* 0x000000311d00780c */ /* 0x000fe20004fc1670 */
[----:B------:R-:W-:Y:S01]  /*43300*/  IMAD.U32 R174, RZ, RZ, UR9 ;  /* 0x00000009ffae7e24 */ /* 0x000fe2000f8e00ff */
[C---:B------:R-:W-:Y:S01]  /*43310*/  LOP3.LUT P2, RZ, R5.reuse, 0x2, RZ, 0xc0, !PT ;  /* 0x0000000205ff7812 */ /* 0x040fe2000784c0ff */
[----:B------:R-:W0:Y:S01]  /*43320*/  @!P4 LDC.64 R8, c[0x0][0x5c0] ;  /* 0x00017000ff08cb82 */ /* 0x000e220000000a00 */
[----:B------:R-:W-:-:S09]  /*43330*/  LOP3.LUT R5, R5, 0xbfffffff, RZ, 0xc0, !PT ;  /* 0xbfffffff05057812 */ /* 0x000fd200078ec0ff */
[----:B------:R-:W-:Y:S02]  /*43340*/  @!P6 IADD3 R171, P0, P5, R171, UR12, R24 ;  /* 0x0000000cababec10 */ /* 0x000fe4000fd1e018 */
[----:B------:R-:W-:Y:S02]  /*43350*/  @P6 LOP3.LUT R5, R5, 0x40000000, RZ, 0xfc, !PT ;  /* 0x4000000005056812 */ /* 0x000fe400078efcff */
[----:B------:R-:W-:Y:S02]  /*43360*/  @!P6 IADD3.X R174, R174, UR11, R30, P0, P5 ;  /* 0x0000000baeaeec10 */ /* 0x000fe400087ea41e */
[----:B------:R-:W-:Y:S01]  /*43370*/  ISETP.LT.OR P6, PT, R29, 0x32, !P1 ;  /* 0x000000321d00780c */ /* 0x000fe20004fc1670 */
[----:B------:R-:W-:Y:S01]  /*43380*/  IMAD.U32 R175, RZ, RZ, UR10 ;  /* 0x0000000affaf7e24 */ /* 0x000fe2000f8e00ff */
[----:B------:R-:W-:Y:S01]  /*43390*/  F2FP.SATFINITE.E4M3.F32.PACK_AB_MERGE_C R4, RZ, R4, RZ ;  /* 0x00000004ff04723e */ /* 0x000fe200048070ff */
[----:B------:R-:W-:-:S04]  /*433a0*/  IMAD.U32 R180, RZ, RZ, UR9 ;  /* 0x00000009ffb47e24 */ /* 0x000fc8000f8e00ff */
[----:B------:R1:W-:Y:S01]  /*433b0*/  @!P3 STG.E.U8 desc[UR30][R168.64+0x91], R4 ;  /* 0x00009104a800b986 */ /* 0x0003e2000c10111e */
[----:B------:R-:W-:-:S05]  /*433c0*/  ISETP.LT.OR P3, PT, R29, 0x39, !P1 ;  /* 0x000000391d00780c */ /* 0x000fca0004f61670 */
[----:B------:R-:W-:-:S04]  /*433d0*/  @!P6 IADD3 R175, P0, P5, R175, UR12, R24 ;  /* 0x0000000cafafec10 */ /* 0x000fc8000fd1e018 */
[----:B------:R-:W-:Y:S02]  /*433e0*/  @!P6 IADD3.X R180, R180, UR11, R30, P0, P5 ;  /* 0x0000000bb4b4ec10 */ /* 0x000fe400087ea41e */
[----:B0-----:R-:W-:Y:S02]  /*433f0*/  @!P4 IADD3 R8, P0, R54, R8, RZ ;  /* 0x000000083608c210 */ /* 0x001fe40007f1e0ff */
[----:B------:R-:W-:Y:S01]  /*43400*/  LOP3.LUT R5, R5, 0xdfffffff, RZ, 0xc0, !PT ;  /* 0xdfffffff05057812 */ /* 0x000fe200078ec0ff */
[----:B-1----:R-:W-:Y:S02]  /*43410*/  IMAD.U32 R168, RZ, RZ, UR10 ;  /* 0x0000000affa87e24 */ /* 0x002fe4000f8e00ff */
[----:B------:R-:W-:Y:S01]  /*43420*/  @!P4 IMAD.X R9, R55, 0x1, R9, P0 ;  /* 0x000000013709c824 */ /* 0x000fe200000e0609 */
[----:B------:R-:W-:Y:S01]  /*43430*/  @P6 LOP3.LUT R5, R5, 0x20000000, RZ, 0xfc, !PT ;  /* 0x2000000005056812 */ /* 0x000fe200078efcff */
[----:B------:R-:W-:Y:S01]  /*43440*/  IMAD.U32 R169, RZ, RZ, UR9 ;  /* 0x00000009ffa97e24 */ /* 0x000fe2000f8e00ff */
[----:B------:R-:W-:-:S02]  /*43450*/  @!P3 IADD3 R168, P5, P6, R168, UR12, R24 ;  /* 0x0000000ca8a8bc10 */ /* 0x000fc4000febe018 */
[----:B------:R-:W-:Y:S02]  /*43460*/  LOP3.LUT R5, R5, 0xefffffff, RZ, 0xc0, !PT ;  /* 0xefffffff05057812 */ /* 0x000fe400078ec0ff */
[----:B------:R-:W-:Y:S02]  /*43470*/  @!P3 IADD3.X R169, R169, UR11, R30, P5, P6 ;  /* 0x0000000ba9a9bc10 */ /* 0x000fe4000afec41e */
[----:B------:R-:W-:Y:S02]  /*43480*/  @P3 LOP3.LUT R5, R5, 0x10000000, RZ, 0xfc, !PT ;  /* 0x1000000005053812 */ /* 0x000fe400078efcff */
[----:B------:R-:W-:Y:S01]  /*43490*/  ISETP.LT.OR P3, PT, R29, 0x3a, !P1 ;  /* 0x0000003a1d00780c */ /* 0x000fe20004f61670 */
[----:B------:R-:W-:Y:S02]  /*434a0*/  IMAD.U32 R54, RZ, RZ, UR10 ;  /* 0x0000000aff367e24 */ /* 0x000fe4000f8e00ff */
[----:B------:R-:W-:-:S10]  /*434b0*/  IMAD.U32 R55, RZ, RZ, UR9 ;  /* 0x00000009ff377e24 */ /* 0x000fd4000f8e00ff */
[----:B------:R-:W-:-:S04]  /*434c0*/  @!P3 IADD3 R54, P0, P5, R54, UR12, R24 ;  /* 0x0000000c3636bc10 */ /* 0x000fc8000fd1e018 */
[----:B------:R-:W-:Y:S01]  /*434d0*/  @!P3 IADD3.X R55, R55, UR11, R30, P0, P5 ;  /* 0x0000000b3737bc10 */ /* 0x000fe200087ea41e */
[----:B--2---:R-:W-:Y:S02]  /*434e0*/  FMUL R4, R192, UR18 ;  /* 0x00000012c0047c20 */ /* 0x004fe40008400000 */
[----:B------:R-:W2:Y:S03]  /*434f0*/  LDL.LU R192, [R1+0x50c] ;  /* 0x00050c0001c07983 */ /* 0x000ea60000300800 */
[----:B------:R-:W-:-:S05]  /*43500*/  F2FP.SATFINITE.E4M3.F32.PACK_AB_MERGE_C R4, RZ, R4, RZ ;  /* 0x00000004ff04723e */ /* 0x000fca00048070ff */
[----:B------:R0:W-:Y:S02]  /*43510*/  @!P4 STG.E.U8 desc[UR30][R8.64+0x90], R4 ;  /* 0x000090040800c986 */ /* 0x0001e4000c10111e */
[----:B0-----:R-:W0:Y:S01]  /*43520*/  @!P2 LDC.64 R8, c[0x0][0x5c0] ;  /* 0x00017000ff08ab82 */ /* 0x001e220000000a00 */
[----:B----4-:R-:W-:-:S05]  /*43530*/  FMUL R4, R194, UR18 ;  /* 0x00000012c2047c20 */ /* 0x010fca0008400000 */
[----:B------:R-:W-:Y:S02]  /*43540*/  F2FP.SATFINITE.E4M3.F32.PACK_AB_MERGE_C R4, RZ, R4, RZ ;  /* 0x00000004ff04723e */ /* 0x000fe400048070ff */
[----:B0-----:R-:W-:-:S05]  /*43550*/  @!P2 IADD3 R8, P0, R64, R8, RZ ;  /* 0x000000084008a210 */ /* 0x001fca0007f1e0ff */
[----:B------:R-:W-:-:S05]  /*43560*/  @!P2 IMAD.X R9, R65, 0x1, R9, P0 ;  /* 0x000000014109a824 */ /* 0x000fca00000e0609 */
[----:B------:R3:W-:Y:S02]  /*43570*/  @!P2 STG.E.U8 desc[UR30][R8.64+0x91], R4 ;  /* 0x000091040800a986 */ /* 0x0007e4000c10111e */
[----:B---3--:R-:W-:Y:S02]  /*43580*/  FMUL R4, R193, UR18 ;  /* 0x00000012c1047c20 */ /* 0x008fe40008400000 */
[----:B------:R-:W3:Y:S04]  /*43590*/  LDL.LU R193, [R1+0x510] ;  /* 0x0005100001c17983 */ /* 0x000ee80000300800 */
[----:B------:R-:W4:Y:S04]  /*435a0*/  LDL.LU R196, [R1+0x514] ;  /* 0x0005140001c47983 */ /* 0x000f280000300800 */
[----:B------:R-:W4:Y:S01]  /*435b0*/  LDL.LU R197, [R1+0x518] ;  /* 0x0005180001c57983 */ /* 0x000f220000300800 */
[----:B------:R-:W-:-:S02]  /*435c0*/  LOP3.LUT P6, RZ, R7, 0x8000, RZ, 0xc0, !PT ;  /* 0x0000800007ff7812 */ /* 0x000fc400078cc0ff */
[----:B------:R-:W-:Y:S02]  /*435d0*/  LOP3.LUT R0, R0, 0x7fffffff, RZ, 0xc0, !PT ;  /* 0x7fffffff00007812 */ /* 0x000fe400078ec0ff */
[----:B------:R-:W-:Y:S01]  /*435e0*/  LOP3.LUT R5, R5, 0xf7ffffff, RZ, 0xc0, !PT ;  /* 0xf7ffffff05057812 */ /* 0x000fe200078ec0ff */
[----:B------:R-:W-:Y:S02]  /*435f0*/  IMAD.U32 R64, RZ, RZ, UR10 ;  /* 0x0000000aff407e24 */ /* 0x000fe4000f8e00ff */
[----:B------:R-:W-:Y:S01]  /*43600*/  IMAD.U32 R181, RZ, RZ, UR9 ;  /* 0x00000009ffb57e24 */ /* 0x000fe2000f8e00ff */
[----:B------:R-:W-:Y:S01]  /*43610*/  F2FP.SATFINITE.E4M3.F32.PACK_AB_MERGE_C R4, RZ, R4, RZ ;  /* 0x00000004ff04723e */ /* 0x000fe200048070ff */
[----:B------:R-:W-:Y:S01]  /*43620*/  IMAD.U32 R65, RZ, RZ, UR10 ;  /* 0x0000000aff417e24 */ /* 0x000fe2000f8e00ff */
[----:B------:R-:W-:Y:S01]  /*43630*/  ISETP.LT.OR P2, PT, R29, 0x42, !P1 ;  /* 0x000000421d00780c */ /* 0x000fe20004f41670 */
[----:B------:R-:W-:Y:S01]  /*43640*/  IMAD.U32 R182, RZ, RZ, UR9 ;  /* 0x00000009ffb67e24 */ /* 0x000fe2000f8e00ff */
[----:B------:R-:W-:Y:S01]  /*43650*/  LOP3.LUT P4, RZ, R7, 0x10000, RZ, 0xc0, !PT ;  /* 0x0001000007ff7812 */ /* 0x000fe2000788c0ff */
[----:B------:R-:W-:Y:S01]  /*43660*/  IMAD.U32 R183, RZ, RZ, UR10 ;  /* 0x0000000affb77e24 */ /* 0x000fe2000f8e00ff */
[----:B------:R-:W-:Y:S01]  /*43670*/  @P6 LOP3.LUT R0, R0, 0x80000000, RZ, 0xfc, !PT ;  /* 0x8000000000006812 */ /* 0x000fe200078efcff */
[----:B------:R-:W-:Y:S01]  /*43680*/  IMAD.U32 R186, RZ, RZ, UR9 ;  /* 0x00000009ffba7e24 */ /* 0x000fe2000f8e00ff */
[----:B------:R-:W-:Y:S01]  /*43690*/  ISETP.LT.OR P6, PT, R29, 0x41, !P1 ;  /* 0x000000411d00780c */ /* 0x000fe20004fc1670 */
[----:B------:R-:W-:Y:S01]  /*436a0*/  IMAD.U32 R191, RZ, RZ, UR9 ;  /* 0x00000009ffbf7e24 */ /* 0x000fe2000f8e00ff */
[----:B------:R-:W-:Y:S01]  /*436b0*/  @P3 LOP3.LUT R5, R5, 0x8000000, RZ, 0xfc, !PT ;  /* 0x0800000005053812 */ /* 0x000fe200078efcff */
[----:B------:R-:W-:Y:S01]  /*436c0*/  IMAD.U32 R194, RZ, RZ, UR9 ;  /* 0x00000009ffc27e24 */ /* 0x000fe2000f8e00ff */
[----:B------:R-:W4:Y:S02]  /*436d0*/  LDL.LU R198, [R1+0x51c] ;  /* 0x00051c0001c67983 */ /* 0x000f240000300800 */
[----:B------:R-:W-:-:S02]  /*436e0*/  LOP3.LUT P3, RZ, R5, 0x100, RZ, 0xc0, !PT ;  /* 0x0000010005ff7812 */ /* 0x000fc4000786c0ff */
[----:B------:R-:W-:-:S05]  /*436f0*/  LOP3.LUT R5, R5, 0xfbffffff, RZ, 0xc0, !PT ;  /* 0xfbffffff05057812 */ /* 0x000fca00078ec0ff */
[----:B------:R-:W-:Y:S02]  /*43700*/  @!P6 IADD3 R64, P0, P5, R64, UR12, R24 ;  /* 0x0000000c4040ec10 */ /* 0x000fe4000fd1e018 */
[----:B------:R-:W-:Y:S02]  /*43710*/  @P6 LOP3.LUT R5, R5, 0x4000000, RZ, 0xfc, !PT ;  /* 0x0400000005056812 */ /* 0x000fe400078efcff */
[----:B------:R-:W-:Y:S02]  /*43720*/  @!P6 IADD3.X R181, R181, UR11, R30, P0, P5 ;  /* 0x0000000bb5b5ec10 */ /* 0x000fe400087ea41e */
[----:B------:R-:W-:Y:S01]  /*43730*/  LOP3.LUT P6, RZ, R0, 0x80000000, RZ, 0xc0, !PT ;  /* 0x8000000000ff7812 */ /* 0x000fe200078cc0ff */
[----:B------:R-:W0:Y:S01]  /*43740*/  @!P3 LDC.64 R8, c[0x0][0x5c0] ;  /* 0x00017000ff08bb82 */ /* 0x000e220000000a00 */
[----:B------:R-:W-:Y:S02]  /*43750*/  LOP3.LUT R5, R5, 0xfdffffff, RZ, 0xc0, !PT ;  /* 0xfdffffff05057812 */ /* 0x000fe400078ec0ff */
[----:B------:R-:W-:-:S09]  /*43760*/  @!P2 IADD3 R65, P0, P5, R65, UR12, R24 ;  /* 0x0000000c4141ac10 */ /* 0x000fd2000fd1e018 */
[----:B------:R1:W-:Y:S01]  /*43770*/  @!P6 STG.E.U8 desc[UR30][R188.64+0x98], R4 ;  /* 0x00009804bc00e986 */ /* 0x0003e2000c10111e */
[----:B------:R-:W-:Y:S02]  /*43780*/  ISETP.LT.OR P6, PT, R29, 0x49, !P1 ;  /* 0x000000491d00780c */ /* 0x000fe40004fc1670 */
[----:B------:R-:W-:Y:S02]  /*43790*/  @P2 LOP3.LUT R5, R5, 0x2000000, RZ, 0xfc, !PT ;  /* 0x0200000005052812 */ /* 0x000fe400078efcff */
[----:B------:R-:W-:Y:S02]  /*437a0*/  @!P2 IADD3.X R182, R182, UR11, R30, P0, P5 ;  /* 0x0000000bb6b6ac10 */ /* 0x000fe400087ea41e */
[----:B------:R-:W-:-:S07]  /*437b0*/  LOP3.LUT R5, R5, 0xfeffffff, RZ, 0xc0, !PT ;  /* 0xfeffffff05057812 */ /* 0x000fce00078ec0ff */
[----:B------:R-:W-:Y:S02]  /*437c0*/  @!P6 IADD3 R183, P0, P5, R183, UR12, R24 ;  /* 0x0000000cb7b7ec10 */ /* 0x000fe4000fd1e018 */
[----:B------:R-:W-:Y:S02]  /*437d0*/  @P6 LOP3.LUT R5, R5, 0x1000000, RZ, 0xfc, !PT ;  /* 0x0100000005056812 */ /* 0x000fe400078efcff */
[----:B------:R-:W-:Y:S02]  /*437e0*/  @!P6 IADD3.X R186, R186, UR11, R30, P0, P5 ;  /* 0x0000000bbabaec10 */ /* 0x000fe400087ea41e */
[----:B------:R-:W-:Y:S01]  /*437f0*/  ISETP.LT.OR P6, PT, R29, 0x4a, !P1 ;  /* 0x0000004a1d00780c */ /* 0x000fe20004fc1670 */
[----:B-1----:R-:W-:Y:S01]  /*43800*/  IMAD.U32 R189, RZ, RZ, UR10 ;  /* 0x0000000affbd7e24 */ /* 0x002fe2000f8e00ff */
[----:B------:R-:W-:-:S11]  /*43810*/  LOP3.LUT R5, R5, 0xff7fffff, RZ, 0xc0, !PT ;  /* 0xff7fffff05057812 */ /* 0x000fd600078ec0ff */
[----:B------:R-:W-:Y:S02]  /*43820*/  @!P6 IADD3 R189, P0, P5, R189, UR12, R24 ;  /* 0x0000000cbdbdec10 */ /* 0x000fe4000fd1e018 */
[----:B------:R-:W-:Y:S02]  /*43830*/  @P6 LOP3.LUT R5, R5, 0x800000, RZ, 0xfc, !PT ;  /* 0x0080000005056812 */ /* 0x000fe400078efcff */
[----:B------:R-:W-:Y:S02]  /*43840*/  @!P6 IADD3.X R191, R191, UR11, R30, P0, P5 ;  /* 0x0000000bbfbfec10 */ /* 0x000fe400087ea41e */
[----:B------:R-:W-:Y:S02]  /*43850*/  LOP3.LUT R5, R5, 0xffbfffff, RZ, 0xc0, !PT ;  /* 0xffbfffff05057812 */ /* 0x000fe400078ec0ff */
[----:B0-----:R-:W-:-:S05]  /*43860*/  @!P3 IADD3 R8, P0, R70, R8, RZ ;  /* 0x000000084608b210 */ /* 0x001fca0007f1e0ff */
[----:B------:R-:W-:Y:S02]  /*43870*/  @!P3 IMAD.X R9, R71, 0x1, R9, P0 ;  /* 0x000000014709b824 */ /* 0x000fe400000e0609 */
[----:B------:R-:W-:Y:S02]  /*43880*/  IMAD.U32 R190, RZ, RZ, UR10 ;  /* 0x0000000affbe7e24 */ /* 0x000fe4000f8e00ff */
[----:B--2---:R-:W-:-:S05]  /*43890*/  FMUL R4, R192, UR18 ;  /* 0x00000012c0047c20 */ /* 0x004fca0008400000 */
[----:B------:R-:W-:-:S05]  /*438a0*/  F2FP.SATFINITE.E4M3.F32.PACK_AB_MERGE_C R4, RZ, R4, RZ ;  /* 0x00000004ff04723e */ /* 0x000fca00048070ff */
[----:B------:R3:W-:Y:S01]  /*438b0*/  @!P4 STG.E.U8 desc[UR30][R166.64+0x99], R4 ;  /* 0x00009904a600c986 */ /* 0x0007e2000c10111e */
[----:B------:R-:W-:Y:S01]  /*438c0*/  ISETP.LT.OR P4, PT, R29, 0x51, !P1 ;  /* 0x000000511d00780c */ /* 0x000fe20004f81670 */
[----:B------:R-:W-:-:S12]  /*438d0*/  IMAD.U32 R192, RZ, RZ, UR10 ;  /* 0x0000000affc07e24 */ /* 0x000fd8000f8e00ff */
[----:B------:R-:W-:Y:S02]  /*438e0*/  @!P4 IADD3 R192, P5, P6, R192, UR12, R24 ;  /* 0x0000000cc0c0cc10 */ /* 0x000fe4000febe018 */
[----:B------:R-:W-:Y:S02]  /*438f0*/  @P4 LOP3.LUT R5, R5, 0x400000, RZ, 0xfc, !PT ;  /* 0x0040000005054812 */ /* 0x000fe400078efcff */
[----:B------:R-:W-:Y:S02]  /*43900*/  @!P4 IADD3.X R194, R194, UR11, R30, P5, P6 ;  /* 0x0000000bc2c2cc10 */ /* 0x000fe4000afec41e */
[----:B------:R-:W-:Y:S01]  /*43910*/  LOP3.LUT P4, RZ, R0, 0x20000000, RZ, 0xc0, !PT ;  /* 0x2000000000ff7812 */ /* 0x000fe2000788c0ff */
[----:B---3--:R-:W-:-:S05]  /*43920*/  FMUL R4, R193, UR18 ;  /* 0x00000012c1047c20 */ /* 0x008fca0008400000 */
[----:B------:R-:W-:-:S05]  /*43930*/  F2FP.SATFINITE.E4M3.F32.PACK_AB_MERGE_C R4, RZ, R4, RZ ;  /* 0x00000004ff04723e */ /* 0x000fca00048070ff */
[----:B------:R0:W-:Y:S01]  /*43940*/  @!P3 STG.E.U8 desc[UR30][R8.64+0x98], R4 ;  /* 0x000098040800b986 */ /* 0x0001e2000c10111e */
[----:B------:R-:W-:Y:S01]  /*43950*/  ISETP.LT.OR P3, PT, R29, 0x52, !P1 ;  /* 0x000000521d00780c */ /* 0x000fe20004f61670 */
[----:B0-----:R-:W0:Y:S01]  /*43960*/  @!P4 LDC.64 R8, c[0x0][0x5c0] ;  /* 0x00017000ff08cb82 */ /* 0x001e220000000a00 */
[----:B------:R-:W-:-:S11]  /*43970*/  IMAD.U32 R193, RZ, RZ, UR9 ;  /* 0x00000009ffc17e24 */ /* 0x000fd6000f8e00ff */
[----:B------:R-:W-:Y:S01]  /*43980*/  @!P3 IADD3 R190, P0, P5, R190, UR12, R24 ;  /* 0x0000000cbebebc10 */ /* 0x000fe2000fd1e018 */
[----:B----4-:R-:W-:-:S03]  /*43990*/  FMUL R4, R196, UR18 ;  /* 0x00000012c4047c20 */ /* 0x010fc60008400000 */
[----:B------:R-:W-:Y:S02]  /*439a0*/  @!P3 IADD3.X R193, R193, UR11, R30, P0, P5 ;  /* 0x0000000bc1c1bc10 */ /* 0x000fe400087ea41e */
[----:B------:R-:W-:Y:S02]  /*439b0*/  F2FP.SATFINITE.E4M3.F32.PACK_AB_MERGE_C R4, RZ, R4, RZ ;  /* 0x00000004ff04723e */ /* 0x000fe400048070ff */
[----:B0-----:R-:W-:-:S05]  /*439c0*/  @!P4 IADD3 R8, P0, R12, R8, RZ ;  /* 0x000000080c08c210 */ /* 0x001fca0007f1e0ff */
[----:B------:R-:W-:-:S05]  /*439d0*/  @!P4 IMAD.X R9, R19, 0x1, R9, P0 ;  /* 0x000000011309c824 */ /* 0x000fca00000e0609 */
[----:B------:R0:W-:Y:S02]  /*439e0*/  @!P4 STG.E.U8 desc[UR30][R8.64+0x99], R4 ;  /* 0x000099040800c986 */ /* 0x0001e4000c10111e */
[----:B0-----:R-:W-:Y:S02]  /*439f0*/  FMUL R4, R197, UR18 ;  /* 0x00000012c5047c20 */ /* 0x001fe40008400000 */
[----:B------:R-:W2:Y:S01]  /*43a00*/  LDL.LU R197, [R1+0x520] ;  /* 0x0005200001c57983 */ /* 0x000ea20000300800 */
[----:B------:R-:W-:Y:S01]  /*43a10*/  LOP3.LUT R5, R5, 0xfffffffd, RZ, 0xc0, !PT ;  /* 0xfffffffd05057812 */ /* 0x000fe200078ec0ff */
[----:B------:R-:W-:Y:S02]  /*43a20*/  IMAD.U32 R188, RZ, RZ, UR10 ;  /* 0x0000000affbc7e24 */ /* 0x000fe4000f8e00ff */
[----:B------:R-:W-:Y:S01]  /*43a30*/  IMAD.U32 R195, RZ, RZ, UR9 ;  /* 0x00000009ffc37e24 */ /* 0x000fe2000f8e00ff */
[----:B------:R-:W-:Y:S01]  /*43a40*/  @P3 LOP3.LUT R5, R5, 0x2, RZ, 0xfc, !PT ;  /* 0x0000000205053812 */ /* 0x000fe200078efcff */
[----:B------:R-:W3:Y:S01]  /*43a50*/  LDL.LU R199, [R1+0x524] ;  /* 0x0005240001c77983 */ /* 0x000ee20000300800 */
[----:B------:R-:W-:-:S13]  /*43a60*/  ISETP.LT.OR P3, PT, R29, 0x59, !P1 ;  /* 0x000000591d00780c */ /* 0x000fda0004f61670 */
[----:B------:R-:W-:-:S04]  /*43a70*/  @!P3 IADD3 R188, P0, P5, R188, UR12, R24 ;  /* 0x0000000cbcbcbc10 */ /* 0x000fc8000fd1e018 */
[----:B------:R-:W-:Y:S02]  /*43a80*/  @!P3 IADD3.X R195, R195, UR11, R30, P0, P5 ;  /* 0x0000000bc3c3bc10 */ /* 0x000fe400087ea41e */
[C---:B------:R-:W-:Y:S02]  /*43a90*/  LOP3.LUT P5, RZ, R7.reuse, 0x100000, RZ, 0xc0, !PT ;  /* 0x0010000007ff7812 */ /* 0x040fe400078ac0ff */
[----:B------:R-:W-:Y:S02]  /*43aa0*/  F2FP.SATFINITE.E4M3.F32.PACK_AB_MERGE_C R4, RZ, R4, RZ ;  /* 0x00000004ff04723e */ /* 0x000fe400048070ff */
[----:B------:R-:W-:-:S09]  /*43ab0*/  LOP3.LUT P6, RZ, R7, 0x400000, RZ, 0xc0, !PT ;  /* 0x0040000007ff7812 */ /* 0x000fd200078cc0ff */
[----:B------:R0:W-:Y:S02]  /*43ac0*/  @!P5 STG.E.U8 desc[UR30][R172.64+0xa0], R4 ;  /* 0x0000a004ac00d986 */ /* 0x0001e4000c10111e */
[----:B0-----:R-:W-:-:S05]  /*43ad0*/  FMUL R4, R198, UR18 ;  /* 0x00000012c6047c20 */ /* 0x001fca0008400000 */
[----:B------:R-:W-:-:S05]  /*43ae0*/  F2FP.SATFINITE.E4M3.F32.PACK_AB_MERGE_C R4, RZ, R4, RZ ;  /* 0x00000004ff04723e */ /* 0x000fca00048070ff */
[----:B------:R2:W-:Y:S01]  /*43af0*/  @!P6 STG.E.U8 desc[UR30][R160.64+0xa1], R4 ;  /* 0x0000a104a000e986 */ /* 0x0005e2000c10111e */
[----:B------:R-:W-:-:S04]  /*43b00*/  LOP3.LUT R5, R5, 0xffdfffff, RZ, 0xc0, !PT ;  /* 0xffdfffff05057812 */ /* 0x000fc800078ec0ff */
[----:B------:R-:W-:Y:S02]  /*43b10*/  @P3 LOP3.LUT R5, R5, 0x200000, RZ, 0xfc, !PT ;  /* 0x0020000005053812 */ /* 0x000fe400078efcff */
[----:B------:R-:W-:Y:S01]  /*43b20*/  ISETP.LT.OR P3, PT, R29, 0x5a, !P1 ;  /* 0x0000005a1d00780c */ /* 0x000fe20004f61670 */
[----:B------:R-:W-:Y:S01]  /*43b30*/  IMAD.U32 R187, RZ, RZ, UR10 ;  /* 0x0000000affbb7e24 */ /* 0x000fe2000f8e00ff */
[----:B------:R-:W-:Y:S01]  /*43b40*/  LOP3.LUT R5, R5, 0xfffffff7, RZ, 0xc0, !PT ;  /* 0xfffffff705057812 */ /* 0x000fe200078ec0ff */
[----:B------:R-:W-:Y:S01]  /*43b50*/  IMAD.U32 R196, RZ, RZ, UR9 ;  /* 0x00000009ffc47e24 */ /* 0x000fe2000f8e00ff */
[----:B------:R-:W-:-:S09]  /*43b60*/  ISETP.LT.OR P5, PT, R29, 0x61, !P1 ;  /* 0x000000611d00780c */ /* 0x000fd20004fa1670 */
[----:B------:R-:W-:Y:S02]  /*43b70*/  @!P3 IADD3 R187, P0, P4, R187, UR12, R24 ;  /* 0x0000000cbbbbbc10 */ /* 0x000fe4000fc1e018 */
[----:B------:R-:W-:Y:S01]  /*43b80*/  @P3 LOP3.LUT R5, R5, 0x8, RZ, 0xfc, !PT ;  /* 0x0000000805053812 */ /* 0x000fe200078efcff */
[----:B--2---:R-:W-:Y:S02]  /*43b90*/  FMUL R4, R197, UR18 ;  /* 0x00000012c5047c20 */ /* 0x004fe40008400000 */
[----:B------:R-:W2:Y:S01]  /*43ba0*/  LDL.LU R197, [R1+0x528] ;  /* 0x0005280001c57983 */ /* 0x000ea20000300800 */
[----:B------:R-:W-:Y:S02]  /*43bb0*/  @!P3 IADD3.X R196, R196, UR11, R30, P0, P4 ;  /* 0x0000000bc4c4bc10 */ /* 0x000fe400087e841e */
[----:B------:R-:W-:Y:S01]  /*43bc0*/  LOP3.LUT P3, RZ, R0, 0x10000000, RZ, 0xc0, !PT ;  /* 0x1000000000ff7812 */ /* 0x000fe2000786c0ff */
[----:B------:R-:W-:Y:S01]  /*43bd0*/  IMAD.U32 R203, RZ, RZ, UR10 ;  /* 0x0000000affcb7e24 */ /* 0x000fe2000f8e00ff */
[----:B------:R-:W-:Y:S01]  /*43be0*/  LOP3.LUT R5, R5, 0xffefffff, RZ, 0xc0, !PT ;  /* 0xffefffff05057812 */ /* 0x000fe200078ec0ff */
[----:B------:R-:W-:-:S02]  /*43bf0*/  IMAD.U32 R205, RZ, RZ, UR9 ;  /* 0x00000009ffcd7e24 */ /* 0x000fc4000f8e00ff */
[----:B------:R-:W-:Y:S01]  /*43c00*/  IMAD.U32 R210, RZ, RZ, UR10 ;  /* 0x0000000affd27e24 */ /* 0x000fe2000f8e00ff */
[----:B------:R-:W-:Y:S01]  /*43c10*/  @!P5 IADD3 R203, P0, P4, R203, UR12, R24 ;  /* 0x0000000ccbcbdc10 */ /* 0x000fe2000fc1e018 */
[----:B------:R-:W-:Y:S01]  /*43c20*/  IMAD.U32 R212, RZ, RZ, UR9 ;  /* 0x00000009ffd47e24 */ /* 0x000fe2000f8e00ff */
[----:B------:R-:W-:Y:S02]  /*43c30*/  @P5 LOP3.LUT R5, R5, 0x100000, RZ, 0xfc, !PT ;  /* 0x0010000005055812 */ /* 0x000fe400078efcff */
[----:B------:R-:W-:Y:S01]  /*43c40*/  LOP3.LUT P2, RZ, R0, 0x40000000, RZ, 0xc0, !PT ;  /* 0x4000000000ff7812 */ /* 0x000fe2000784c0ff */
[----:B------:R-:W-:Y:S01]  /*43c50*/  IMAD.U32 R209, RZ, RZ, UR10 ;  /* 0x0000000affd17e24 */ /* 0x000fe2000f8e00ff */
[----:B------:R-:W-:Y:S01]  /*43c60*/  ISETP.LT.OR P6, PT, R29, 0x69, !P1 ;  /* 0x000000691d00780c */ /* 0x000fe20004fc1670 */
[----:B------:R-:W0:Y:S01]  /*43c70*/  @!P3 LDC.64 R8, c[0x0][0x5c0] ;  /* 0x00017000ff08bb82 */ /* 0x000e220000000a00 */
[----:B------:R-:W-:Y:S01]  /*43c80*/  @!P5 IADD3.X R205, R205, UR11, R30, P0, P4 ;  /* 0x0000000bcdcddc10 */ /* 0x000fe200087e841e */
[----:B------:R-:W-:Y:S01]  /*43c90*/  IMAD.U32 R213, RZ, RZ, UR9 ;  /* 0x00000009ffd57e24 */ /* 0x000fe2000f8e00ff */
[----:B------:R-:W-:Y:S01]  /*43ca0*/  ISETP.LT.OR P5, PT, R29, 0x62, !P1 ;  /* 0x000000621d00780c */ /* 0x000fe20004fa1670 */
[----:B------:R-:W-:Y:S01]  /*43cb0*/  IMAD.U32 R167, RZ, RZ, UR10 ;  /* 0x0000000affa77e24 */ /* 0x000fe2000f8e00ff */
[----:B------:R-:W-:Y:S01]  /*43cc0*/  LOP3.LUT R5, R5, 0xfff7ffff, RZ, 0xc0, !PT ;  /* 0xfff7ffff05057812 */ /* 0x000fe200078ec0ff */
[----:B------:R-:W-:Y:S01]  /*43cd0*/  IMAD.U32 R208, RZ, RZ, UR9 ;  /* 0x00000009ffd07e24 */ /* 0x000fe2000f8e00ff */
[----:B------:R-:W-:Y:S01]  /*43ce0*/  F2FP.SATFINITE.E4M3.F32.PACK_AB_MERGE_C R4, RZ, R4, RZ ;  /* 0x00000004ff04723e */ /* 0x000fe200048070ff */
[----:B------:R-:W4:Y:S08]  /*43cf0*/  LDL.LU R198, [R1+0x52c] ;  /* 0x00052c0001c67983 */ /* 0x000f300000300800 */
[----:B------:R-:W-:-:S04]  /*43d00*/  @!P5 IADD3 R210, P0, P4, R210, UR12, R24 ;  /* 0x0000000cd2d2dc10 */ /* 0x000fc8000fc1e018 */
[----:B------:R-:W-:Y:S02]  /*43d10*/  @!P5 IADD3.X R212, R212, UR11, R30, P0, P4 ;  /* 0x0000000bd4d4dc10 */ /* 0x000fe400087e841e */
[----:B0-----:R-:W-:Y:S02]  /*43d20*/  @!P3 IADD3 R8, P0, R13, R8, RZ ;  /* 0x000000080d08b210 */ /* 0x001fe40007f1e0ff */
[----:B------:R-:W-:-:S03]  /*43d30*/  @P5 LOP3.LUT R5, R5, 0x80000, RZ, 0xfc, !PT ;  /* 0x0008000005055812 */ /* 0x000fc600078efcff */
[----:B------:R-:W-:Y:S01]  /*43d40*/  @!P3 IMAD.X R9, R76, 0x1, R9, P0 ;  /* 0x000000014c09b824 */ /* 0x000fe200000e0609 */
[----:B------:R-:W-:Y:S02]  /*43d50*/  LOP3.LUT R5, R5, 0xfffbffff, RZ, 0xc0, !PT ;  /* 0xfffbffff05057812 */ /* 0x000fe400078ec0ff */
[----:B------:R-:W-:Y:S02]  /*43d60*/  @!P6 IADD3 R209, P4, P5, R209, UR12, R24 ;  /* 0x0000000cd1d1ec10 */ /* 0x000fe4000fd9e018 */
[----:B------:R0:W-:Y:S01]  /*43d70*/  @!P3 STG.E.U8 desc[UR30][R8.64+0xa0], R4 ;  /* 0x0000a0040800b986 */ /* 0x0001e2000c10111e */
[----:B------:R-:W-:Y:S02]  /*43d80*/  @P6 LOP3.LUT R5, R5, 0x40000, RZ, 0xfc, !PT ;  /* 0x0004000005056812 */ /* 0x000fe400078efcff */
[----:B------:R-:W-:Y:S02]  /*43d90*/  @!P6 IADD3.X R213, R213, UR11, R30, P4, P5 ;  /* 0x0000000bd5d5ec10 */ /* 0x000fe4000a7ea41e */
[----:B------:R-:W-:Y:S01]  /*43da0*/  ISETP.LT.OR P6, PT, R29, 0x6a, !P1 ;  /* 0x0000006a1d00780c */ /* 0x000fe20004fc1670 */
[----:B0-----:R-:W0:Y:S01]  /*43db0*/  @!P2 LDC.64 R8, c[0x0][0x5c0] ;  /* 0x00017000ff08ab82 */ /* 0x001e220000000a00 */
[----:B---3--:R-:W-:-:S11]  /*43dc0*/  FMUL R4, R199, UR18 ;  /* 0x00000012c7047c20 */ /* 0x008fd60008400000 */
[----:B------:R-:W-:-:S04]  /*43dd0*/  @!P6 IADD3 R167, P0, P3, R167, UR12, R24 ;  /* 0x0000000ca7a7ec10 */ /* 0x000fc8000fb1e018 */
[----:B------:R-:W-:Y:S02]  /*43de0*/  @!P6 IADD3.X R208, R208, UR11, R30, P0, P3 ;  /* 0x0000000bd0d0ec10 */ /* 0x000fe400087e641e */
[----:B------:R-:W-:Y:S02]  /*43df0*/  F2FP.SATFINITE.E4M3.F32.PACK_AB_MERGE_C R4, RZ, R4, RZ ;  /* 0x00000004ff04723e */ /* 0x000fe400048070ff */
[----:B0-----:R-:W-:-:S05]  /*43e00*/  @!P2 IADD3 R8, P0, R22, R8, RZ ;  /* 0x000000081608a210 */ /* 0x001fca0007f1e0ff */
[----:B------:R-:W-:-:S05]  /*43e10*/  @!P2 IMAD.X R9, R77, 0x1, R9, P0 ;  /* 0x000000014d09a824 */ /* 0x000fca00000e0609 */
[----:B------:R2:W-:Y:S02]  /*43e20*/  @!P2 STG.E.U8 desc[UR30][R8.64+0xa1], R4 ;  /* 0x0000a1040800a986 */ /* 0x0005e4000c10111e */
[----:B--2---:R-:W-:Y:S02]  /*43e30*/  FMUL R4, R197, UR18 ;  /* 0x00000012c5047c20 */ /* 0x004fe40008400000 */
[----:B------:R-:W2:Y:S04]  /*43e40*/  LDL.LU R197, [R1+0x530] ;  /* 0x0005300001c57983 */ /* 0x000ea80000300800 */
[----:B------:R-:W3:Y:S01]  /*43e50*/  LDL.LU R215, [R1+0x534] ;  /* 0x0005340001d77983 */ /* 0x000ee20000300800 */
[----:B------:R-:W-:Y:S02]  /*43e60*/  LOP3.LUT P4, RZ, R7, 0x8000000, RZ, 0xc0, !PT ;  /* 0x0800000007ff7812 */ /* 0x000fe4000788c0ff */
[----:B------:R-:W-:Y:S01]  /*43e70*/  LOP3.LUT R0, R0, 0xf7ffffff, RZ, 0xc0, !PT ;  /* 0xf7ffffff00007812 */ /* 0x000fe200078ec0ff */
[----:B------:R-:W-:-:S02]  /*43e80*/  IMAD.U32 R166, RZ, RZ, UR10 ;  /* 0x0000000affa67e24 */ /* 0x000fc4000f8e00ff */
[----:B------:R-:W-:Y:S01]  /*43e90*/  IMAD.U32 R207, RZ, RZ, UR9 ;  /* 0x00000009ffcf7e24 */ /* 0x000fe2000f8e00ff */
[----:B------:R-:W-:Y:S01]  /*43ea0*/  LOP3.LUT R5, R5, 0xfffffffb, RZ, 0xc0, !PT ;  /* 0xfffffffb05057812 */ /* 0x000fe200078ec0ff */
[----:B------:R-:W-:Y:S02]  /*43eb0*/  IMAD.U32 R161, RZ, RZ, UR10 ;  /* 0x0000000affa17e24 */ /* 0x000fe4000f8e00ff */
[----:B------:R-:W-:Y:S02]  /*43ec0*/  IMAD.U32 R204, RZ, RZ, UR9 ;  /* 0x00000009ffcc7e24 */ /* 0x000fe4000f8e00ff */
[----:B------:R-:W-:Y:S02]  /*43ed0*/  IMAD.U32 R160, RZ, RZ, UR10 ;  /* 0x0000000affa07e24 */ /* 0x000fe4000f8e00ff */
[----:B------:R-:W-:Y:S01]  /*43ee0*/  IMAD.U32 R201, RZ, RZ, UR9 ;  /* 0x00000009ffc97e24 */ /* 0x000fe2000f8e00ff */
[----:B------:R-:W-:Y:S01]  /*43ef0*/  @P4 LOP3.LUT R0, R0, 0x8000000, RZ, 0xfc, !PT ;  /* 0x0800000000004812 */ /* 0x000fe200078efcff */
[----:B------:R-:W-:Y:S01]  /*43f00*/  IMAD.U32 R206, RZ, RZ, UR10 ;  /* 0x0000000affce7e24 */ /* 0x000fe2000f8e00ff */
[----:B------:R-:W-:Y:S01]  /*43f10*/  ISETP.LT.OR P4, PT, R29, 0x71, !P1 ;  /* 0x000000711d00780c */ /* 0x000fe20004f81670 */
[----:B------:R-:W3:Y:S01]  /*43f20*/  LDL.LU R200, [R1+0x538] ;  /* 0x0005380001c87983 */ /* 0x000ee20000300800 */
[----:B------:R-:W-:-:S02]  /*43f30*/  @P6 LOP3.LUT R5, R5, 0x4, RZ, 0xfc, !PT ;  /* 0x0000000405056812 */ /* 0x000fc400078efcff */
[----:B------:R-:W-:Y:S01]  /*43f40*/  F2FP.SATFINITE.E4M3.F32.PACK_AB_MERGE_C R4, RZ, R4, RZ ;  /* 0x00000004ff04723e */ /* 0x000fe200048070ff */
[----:B------:R-:W-:-:S08]  /*43f50*/  IMAD.U32 R211, RZ, RZ, UR9 ;  /* 0x00000009ffd37e24 */ /* 0x000fd0000f8e00ff */
[----:B------:R-:W-:Y:S01]  /*43f60*/  @!P4 IADD3 R166, P0, P3, R166, UR12, R24 ;  /* 0x0000000ca6a6cc10 */ /* 0x000fe2000fb1e018 */
[----:B------:R-:W3:Y:S03]  /*43f70*/  LDL.LU R216, [R1+0x53c] ;  /* 0x00053c0001d87983 */ /* 0x000ee60000300800 */
[----:B------:R-:W-:Y:S02]  /*43f80*/  @!P4 IADD3.X R207, R207, UR11, R30, P0, P3 ;  /* 0x0000000bcfcfcc10 */ /* 0x000fe400087e641e */
[----:B------:R-:W-:Y:S02]  /*43f90*/  ISETP.LT.OR P3, PT, R29, 0x72, !P1 ;  /* 0x000000721d00780c */ /* 0x000fe40004f61670 */
[C---:B------:R-:W-:Y:S02]  /*43fa0*/  LOP3.LUT P6, RZ, R5.reuse, 0x200, RZ, 0xc0, !PT ;  /* 0x0000020005ff7812 */ /* 0x040fe400078cc0ff */
[----:B------:R-:W-:-:S04]  /*43fb0*/  LOP3.LUT R5, R5, 0xfffdffff, RZ, 0xc0, !PT ;  /* 0xfffdffff05057812 */ /* 0x000fc800078ec0ff */
[----:B------:R-:W-:-:S04]  /*43fc0*/  @P4 LOP3.LUT R5, R5, 0x20000, RZ, 0xfc, !PT ;  /* 0x0002000005054812 */ /* 0x000fc800078efcff */
[----:B------:R-:W-:Y:S02]  /*43fd0*/  LOP3.LUT R5, R5, 0xffffffef, RZ, 0xc0, !PT ;  /* 0xffffffef05057812 */ /* 0x000fe400078ec0ff */
[----:B------:R-:W-:Y:S01]  /*43fe0*/  @!P3 IADD3 R161, P0, P2, R161, UR12, R24 ;  /* 0x0000000ca1a1bc10 */ /* 0x000fe2000fa1e018 */
[----:B------:R-:W0:Y:S01]  /*43ff0*/  @!P6 LDC.64 R8, c[0x0][0x5c0] ;  /* 0x00017000ff08eb82 */ /* 0x000e220000000a00 */
[----:B------:R-:W-:Y:S02]  /*44000*/  @P3 LOP3.LUT R5, R5, 0x10, RZ, 0xfc, !PT ;  /* 0x0000001005053812 */ /* 0x000fe400078efcff */
[----:B------:R-:W-:Y:S02]  /*44010*/  @!P3 IADD3.X R204, R204, UR11, R30, P0, P2 ;  /* 0x0000000bccccbc10 */ /* 0x000fe400087e441e */
[----:B------:R-:W-:Y:S02]  /*44020*/  ISETP.LT.OR P3, PT, R29, 0x79, !P1 ;  /* 0x000000791d00780c */ /* 0x000fe40004f61670 */
[----:B------:R-:W-:-:S02]  /*44030*/  LOP3.LUT P4, RZ, R0, 0x8000000, RZ, 0xc0, !PT ;  /* 0x0800000000ff7812 */ /* 0x000fc4000788c0ff */
[----:B------:R-:W-:-:S09]  /*44040*/  LOP3.LUT R5, R5, 0xfffeffff, RZ, 0xc0, !PT ;  /* 0xfffeffff05057812 */ /* 0x000fd200078ec0ff */
[----:B------:R-:W-:Y:S02]  /*44050*/  @!P3 IADD3 R160, P0, P2, R160, UR12, R24 ;  /* 0x0000000ca0a0bc10 */ /* 0x000fe4000fa1e018 */
[----:B------:R-:W-:Y:S02]  /*44060*/  @P3 LOP3.LUT R5, R5, 0x10000, RZ, 0xfc, !PT ;  /* 0x0001000005053812 */ /* 0x000fe400078efcff */
[----:B------:R-:W-:Y:S02]  /*44070*/  @!P3 IADD3.X R201, R201, UR11, R30, P0, P2 ;  /* 0x0000000bc9c9bc10 */ /* 0x000fe400087e441e */
[----:B------:R-:W-:Y:S02]  /*44080*/  ISETP.LT.OR P3, PT, R29, 0x7a, !P1 ;  /* 0x0000007a1d00780c */ /* 0x000fe40004f61670 */
[----:B------:R-:W-:Y:S01]  /*44090*/  LOP3.LUT P5, RZ, R7, 0x10000000, RZ, 0xc0, !PT ;  /* 0x1000000007ff7812 */ /* 0x000fe200078ac0ff */
[----:B------:R4:W-:Y:S02]  /*440a0*/  @!P4 STG.E.U8 desc[UR30][R184.64+0xa8], R4 ;  /* 0x0000a804b800c986 */ /* 0x0009e4000c10111e */
[----:B----4-:R-:W-:-:S08]  /*440b0*/  FMUL R4, R198, UR18 ;  /* 0x00000012c6047c20 */ /* 0x010fd00008400000 */
[----:B------:R-:W-:Y:S02]  /*440c0*/  @!P3 IADD3 R206, P0, P2, R206, UR12, R24 ;  /* 0x0000000ccecebc10 */ /* 0x000fe4000fa1e018 */
[----:B------:R-:W-:Y:S02]  /*440d0*/  F2FP.SATFINITE.E4M3.F32.PACK_AB_MERGE_C R4, RZ, R4, RZ ;  /* 0x00000004ff04723e */ /* 0x000fe400048070ff */
[----:B------:R-:W-:Y:S02]  /*440e0*/  @!P3 IADD3.X R211, R211, UR11, R30, P0, P2 ;  /* 0x0000000bd3d3bc10 */ /* 0x000fe400087e441e */
[----:B0-----:R-:W-:Y:S01]  /*440f0*/  @!P6 IADD3 R8, P0, R78, R8, RZ ;  /* 0x000000084e08e210 */ /* 0x001fe20007f1e0ff */
[----:B------:R2:W-:Y:S04]  /*44100*/  @!P5 STG.E.U8 desc[UR30][R154.64+0xa9], R4 ;  /* 0x0000a9049a00d986 */ /* 0x0005e8000c10111e */
[----:B------:R-:W-:-:S02]  /*44110*/  @!P6 IMAD.X R9, R79, 0x1, R9, P0 ;  /* 0x000000014f09e824 */ /* 0x000fc400000e0609 */
[----:B--2---:R-:W-:-:S05]  /*44120*/  FMUL R4, R197, UR18 ;  /* 0x00000012c5047c20 */ /* 0x004fca0008400000 */
[----:B------:R-:W-:-:S05]  /*44130*/  F2FP.SATFINITE.E4M3.F32.PACK_AB_MERGE_C R4, RZ, R4, RZ ;  /* 0x00000004ff04723e */ /* 0x000fca00048070ff */
[----:B------:R3:W-:Y:S02]  /*44140*/  @!P6 STG.E.U8 desc[UR30][R8.64+0xa8], R4 ;  /* 0x0000a8040800e986 */ /* 0x0007e4000c10111e */
[----:B---3--:R-:W-:Y:S02]  /*44150*/  FMUL R4, R215, UR18 ;  /* 0x00000012d7047c20 */ /* 0x008fe40008400000 */
[----:B------:R-:W2:Y:S01]  /*44160*/  LDL.LU R215, [R1+0x540] ;  /* 0x0005400001d77983 */ /* 0x000ea20000300800 */
[----:B------:R-:W-:Y:S02]  /*44170*/  ISETP.LT.OR P5, PT, R29, 0x81, !P1 ;  /* 0x000000811d00780c */ /* 0x000fe40004fa1670 */
[----:B------:R-:W-:Y:S01]  /*44180*/  LOP3.LUT R5, R5, 0xffff7fff, RZ, 0xc0, !PT ;  /* 0xffff7fff05057812 */ /* 0x000fe200078ec0ff */
[----:B------:R-:W-:Y:S02]  /*44190*/  IMAD.U32 R199, RZ, RZ, UR10 ;  /* 0x0000000affc77e24 */ /* 0x000fe4000f8e00ff */
[----:B------:R-:W-:Y:S01]  /*441a0*/  IMAD.U32 R202, RZ, RZ, UR9 ;  /* 0x00000009ffca7e24 */ /* 0x000fe2000f8e00ff */
[----:B------:R-:W-:-:S02]  /*441b0*/  @P3 LOP3.LUT R5, R5, 0x8000, RZ, 0xfc, !PT ;  /* 0x0000800005053812 */ /* 0x000fc400078efcff */
[----:B------:R-:W-:Y:S02]  /*441c0*/  LOP3.LUT P4, RZ, R7, 0x80000000, RZ, 0xc0, !PT ;  /* 0x8000000007ff7812 */ /* 0x000fe4000788c0ff */
[----:B------:R-:W-:Y:S01]  /*441d0*/  LOP3.LUT R0, R0, 0xfbffffff, RZ, 0xc0, !PT ;  /* 0xfbffffff00007812 */ /* 0x000fe200078ec0ff */
[----:B------:R-:W-:Y:S01]  /*441e0*/  IMAD.U32 R154, RZ, RZ, UR10 ;  /* 0x0000000aff9a7e24 */ /* 0x000fe2000f8e00ff */
[----:B------:R-:W-:Y:S01]  /*441f0*/  LOP3.LUT R5, R5, 0xffffbfff, RZ, 0xc0, !PT ;  /* 0xffffbfff05057812 */ /* 0x000fe200078ec0ff */
[----:B------:R-:W-:Y:S01]  /*44200*/  IMAD.U32 R198, RZ, RZ, UR9 ;  /* 0x00000009ffc67e24 */ /* 0x000fe2000f8e00ff */
[----:B------:R-:W-:Y:S01]  /*44210*/  @!P5 IADD3 R199, P2, P3, R199, UR12, R24 ;  /* 0x0000000cc7c7dc10 */ /* 0x000fe2000fb5e018 */
[----:B------:R-:W-:Y:S01]  /*44220*/  IMAD.U32 R197, RZ, RZ, UR9 ;  /* 0x00000009ffc57e24 */ /* 0x000fe2000f8e00ff */
[----:B------:R-:W-:Y:S01]  /*44230*/  @P5 LOP3.LUT R5, R5, 0x4000, RZ, 0xfc, !PT ;  /* 0x0000400005055812 */ /* 0x000fe200078efcff */
[----:B------:R-:W3:Y:S01]  /*44240*/  LDL.LU R217, [R1+0x544] ;  /* 0x0005440001d97983 */ /* 0x000ee20000300800 */
[----:B------:R-:W-:-:S02]  /*44250*/  @!P5 IADD3.X R202, R202, UR11, R30, P2, P3 ;  /* 0x0000000bcacadc10 */ /* 0x000fc400097e641e */
[----:B------:R-:W-:Y:S02]  /*44260*/  LOP3.LUT P3, RZ, R5, 0x400, RZ, 0xc0, !PT ;  /* 0x0000040005ff7812 */ /* 0x000fe4000786c0ff */
[----:B------:R-:W-:Y:S02]  /*44270*/  @P4 LOP3.LUT R0, R0, 0x4000000, RZ, 0xfc, !PT ;  /* 0x0400000000004812 */ /* 0x000fe400078efcff */
[----:B------:R-:W-:-:S09]  /*44280*/  ISETP.LT.OR P4, PT, R29, 0x82, !P1 ;  /* 0x000000821d00780c */ /* 0x000fd20004f81670 */
[----:B------:R-:W0:Y:S01]  /*44290*/  @!P3 LDC.64 R8, c[0x0][0x5c0] ;  /* 0x00017000ff08bb82 */ /* 0x000e220000000a00 */
[----:B------:R-:W-:-:S03]  /*442a0*/  LOP3.LUT R5, R5, 0xffffdfff, RZ, 0xc0, !PT ;  /* 0xffffdfff05057812 */ /* 0x000fc600078ec0ff */
[----:B------:R-:W-:Y:S02]  /*442b0*/  @!P4 IADD3 R154, P0, P2, R154, UR12, R24 ;  /* 0x0000000c9a9acc10 */ /* 0x000fe4000fa1e018 */
[----:B------:R-:W-:Y:S02]  /*442c0*/  @P4 LOP3.LUT R5, R5, 0x2000, RZ, 0xfc, !PT ;  /* 0x0000200005054812 */ /* 0x000fe400078efcff */
[----:B------:R-:W-:Y:S02]  /*442d0*/  @!P4 IADD3.X R198, R198, UR11, R30, P0, P2 ;  /* 0x0000000bc6c6cc10 */ /* 0x000fe400087e441e */
[----:B------:R-:W-:Y:S02]  /*442e0*/  ISETP.LT.OR P4, PT, R29, 0x89, !P1 ;  /* 0x000000891d00780c */ /* 0x000fe40004f81670 */
[----:B------:R-:W-:Y:S02]  /*442f0*/  LOP3.LUT R5, R5, 0xffffefff, RZ, 0xc0, !PT ;  /* 0xffffefff05057812 */ /* 0x000fe400078ec0ff */
[----:B------:R-:W-:-:S02]  /*44300*/  F2FP.SATFINITE.E4M3.F32.PACK_AB_MERGE_C R4, RZ, R4, RZ ;  /* 0x00000004ff04723e */ /* 0x000fc400048070ff */
[----:B0-----:R-:W-:Y:S01]  /*44310*/  @!P3 IADD3 R8, P0, R86, R8, RZ ;  /* 0x000000085608b210 */ /* 0x001fe20007f1e0ff */
[----:B------:R-:W-:-:S04]  /*44320*/  IMAD.U32 R86, RZ, RZ, UR10 ;  /* 0x0000000aff567e24 */ /* 0x000fc8000f8e00ff */
[----:B------:R-:W-:Y:S02]  /*44330*/  @!P3 IMAD.X R9, R87, 0x1, R9, P0 ;  /* 0x000000015709b824 */ /* 0x000fe400000e0609 */
[----:B------:R-:W-:Y:S02]  /*44340*/  @!P4 IADD3 R86, P0, P2, R86, UR12, R24 ;  /* 0x0000000c5656cc10 */ /* 0x000fe4000fa1e018 */
[----:B------:R-:W-:Y:S02]  /*44350*/  @P4 LOP3.LUT R5, R5, 0x1000, RZ, 0xfc, !PT ;  /* 0x0000100005054812 */ /* 0x000fe400078efcff */
[----:B------:R-:W-:Y:S02]  /*44360*/  @!P4 IADD3.X R197, R197, UR11, R30, P0, P2 ;  /* 0x0000000bc5c5cc10 */ /* 0x000fe400087e441e */
[C---:B------:R-:W-:Y:S01]  /*44370*/  LOP3.LUT P4, RZ, R0.reuse, 0x4000000, RZ, 0xc0, !PT ;  /* 0x0400000000ff7812 */ /* 0x040fe2000788c0ff */
[----:B------:R0:W-:Y:S01]  /*44380*/  @!P3 STG.E.U8 desc[UR30][R8.64+0xa9], R4 ;  /* 0x0000a9040800b986 */ /* 0x0001e2000c10111e */
[----:B------:R-:W-:Y:S01]  /*44390*/  LOP3.LUT P5, RZ, R0, 0x2, RZ, 0xc0, !PT ;  /* 0x0000000200ff7812 */ /* 0x000fe200078ac0ff */
[----:B0-----:R-:W-:-:S05]  /*443a0*/  FMUL R4, R200, UR18 ;  /* 0x00000012c8047c20 */ /* 0x001fca0008400000 */
[----:B------:R-:W-:-:S05]  /*443b0*/  F2FP.SATFINITE.E4M3.F32.PACK_AB_MERGE_C R4, RZ, R4, RZ ;  /* 0x00000004ff04723e */ /* 0x000fca00048070ff */
[----:B------:R0:W-:Y:S02]  /*443c0*/  @!P4 STG.E.U8 desc[UR30][R164.64+0xb0], R4 ;  /* 0x0000b004a400c986 */ /* 0x0001e4000c10111e */
[----:B0-----:R-:W-:-:S05]  /*443d0*/  FMUL R4, R216, UR18 ;  /* 0x00000012d8047c20 */ /* 0x001fca0008400000 */
[----:B------:R-:W-:-:S05]  /*443e0*/  F2FP.SATFINITE.E4M3.F32.PACK_AB_MERGE_C R4, RZ, R4, RZ ;  /* 0x00000004ff04723e */ /* 0x000fca00048070ff */
[----:B------:R2:W-:Y:S02]  /*443f0*/  @!P5 STG.E.U8 desc[UR30][R152.64+0xb1], R4 ;  /* 0x0000b1049800d986 */ /* 0x0005e4000c10111e */
[----:B--2---:R-:W-:Y:S02]  /*44400*/  FMUL R4, R215, UR18 ;  /* 0x00000012d7047c20 */ /* 0x004fe40008400000 */
[----:B------:R-:W2:Y:S01]  /*44410*/  LDL.LU R215, [R1+0x548] ;  /* 0x0005480001d77983 */ /* 0x000ea20000300800 */
[----:B------:R-:W-:Y:S01]  /*44420*/  ISETP.LT.OR P3, PT, R29, 0x8a, !P1 ;  /* 0x0000008a1d00780c */ /* 0x000fe20004f61670 */
[----:B------:R-:W-:Y:S01]  /*44430*/  IMAD.U32 R79, RZ, RZ, UR10 ;  /* 0x0000000aff4f7e24 */ /* 0x000fe2000f8e00ff */
[----:B------:R-:W-:Y:S01]  /*44440*/  LOP3.LUT R5, R5, 0xfffff7ff, RZ, 0xc0, !PT ;  /* 0xfffff7ff05057812 */ /* 0x000fe200078ec0ff */
[----:B------:R-:W-:Y:S01]  /*44450*/  IMAD.U32 R184, RZ, RZ, UR9 ;  /* 0x00000009ffb87e24 */ /* 0x000fe2000f8e00ff */
[----:B------:R-:W-:Y:S01]  /*44460*/  LOP3.LUT P6, RZ, R6, 0x1, RZ, 0xc0, !PT ;  /* 0x0000000106ff7812 */ /* 0x000fe200078cc0ff */
[----:B------:R-:W-:-:S02]  /*44470*/  IMAD.U32 R78, RZ, RZ, UR10 ;  /* 0x0000000aff4e7e24 */ /* 0x000fc4000f8e00ff */
[----:B------:R-:W-:Y:S01]  /*44480*/  IMAD.U32 R172, RZ, RZ, UR9 ;  /* 0x00000009ffac7e24 */ /* 0x000fe2000f8e00ff */
[----:B------:R-:W-:Y:S01]  /*44490*/  LOP3.LUT R0, R0, 0xfdffffff, RZ, 0xc0, !PT ;  /* 0xfdffffff00007812 */ /* 0x000fe200078ec0ff */
[----:B------:R-:W-:Y:S02]  /*444a0*/  IMAD.U32 R185, RZ, RZ, UR10 ;  /* 0x0000000affb97e24 */ /* 0x000fe4000f8e00ff */
[----:B------:R-:W-:Y:S02]  /*444b0*/  IMAD.U32 R200, RZ, RZ, UR9 ;  /* 0x00000009ffc87e24 */ /* 0x000fe4000f8e00ff */
[----:B------:R-:W-:Y:S01]  /*444c0*/  IMAD.U32 R164, RZ, RZ, UR10 ;  /* 0x0000000affa47e24 */ /* 0x000fe2000f8e00ff */
[----:B------:R-:W-:Y:S01]  /*444d0*/  @!P3 IADD3 R79, P0, P2, R79, UR12, R24 ;  /* 0x0000000c4f4fbc10 */ /* 0x000fe2000fa1e018 */
[----:B------:R-:W-:Y:S01]  /*444e0*/  IMAD.U32 R173, RZ, RZ, UR9 ;  /* 0x00000009ffad7e24 */ /* 0x000fe2000f8e00ff */
[----:B------:R-:W-:Y:S01]  /*444f0*/  @P3 LOP3.LUT R5, R5, 0x800, RZ, 0xfc, !PT ;  /* 0x0000080005053812 */ /* 0x000fe200078efcff */
[----:B------:R-:W0:Y:S01]  /*44500*/  @!P6 LDC.64 R8, c[0x0][0x5c0] ;  /* 0x00017000ff08eb82 */ /* 0x000e220000000a00 */
[----:B------:R-:W-:Y:S01]  /*44510*/  @!P3 IADD3.X R184, R184, UR11, R30, P0, P2 ;  /* 0x0000000bb8b8bc10 */ /* 0x000fe200087e441e */
[----:B------:R-:W4:Y:S01]  /*44520*/  LDL.LU R216, [R1+0x54c] ;  /* 0x00054c0001d87983 */ /* 0x000f220000300800 */
[----:B------:R-:W-:-:S02]  /*44530*/  ISETP.LT.OR P3, PT, R29, 0x91, !P1 ;  /* 0x000000911d00780c */ /* 0x000fc40004f61670 */
[C---:B------:R-:W-:Y:S02]  /*44540*/  LOP3.LUT P4, RZ, R5.reuse, 0x1, RZ, 0xc0, !PT ;  /* 0x0000000105ff7812 */ /* 0x040fe4000788c0ff */
[----:B------:R-:W-:-:S09]  /*44550*/  LOP3.LUT R5, R5, 0xfffffbff, RZ, 0xc0, !PT ;  /* 0xfffffbff05057812 */ /* 0x000fd200078ec0ff */
[----:B------:R-:W-:Y:S02]  /*44560*/  @!P3 IADD3 R78, P0, P2, R78, UR12, R24 ;  /* 0x0000000c4e4ebc10 */ /* 0x000fe4000fa1e018 */
[----:B------:R-:W-:Y:S02]  /*44570*/  @P3 LOP3.LUT R5, R5, 0x400, RZ, 0xfc, !PT ;  /* 0x0000040005053812 */ /* 0x000fe400078efcff */
[----:B------:R-:W-:Y:S02]  /*44580*/  @!P3 IADD3.X R172, R172, UR11, R30, P0, P2 ;  /* 0x0000000bacacbc10 */ /* 0x000fe400087e441e */
[C---:B------:R-:W-:Y:S02]  /*44590*/  ISETP.LT.OR P3, PT, R29.reuse, 0x92, !P1 ;  /* 0x000000921d00780c */ /* 0x040fe40004f61670 */
[----:B------:R-:W-:Y:S02]  /*445a0*/  @P4 LOP3.LUT R0, R0, 0x2000000, RZ, 0xfc, !PT ;  /* 0x0200000000004812 */ /* 0x000fe400078efcff */
[----:B------:R-:W-:-:S02]  /*445b0*/  ISETP.LT.OR P4, PT, R29, 0x99, !P1 ;  /* 0x000000991d00780c */ /* 0x000fc40004f81670 */
[----:B------:R-:W-:-:S07]  /*445c0*/  LOP3.LUT R5, R5, 0xfffffdff, RZ, 0xc0, !PT ;  /* 0xfffffdff05057812 */ /* 0x000fce00078ec0ff */
[----:B------:R-:W-:Y:S02]  /*445d0*/  @!P3 IADD3 R185, P0, P2, R185, UR12, R24 ;  /* 0x0000000cb9b9bc10 */ /* 0x000fe4000fa1e018 */
[----:B------:R-:W-:Y:S02]  /*445e0*/  @P3 LOP3.LUT R5, R5, 0x200, RZ, 0xfc, !PT ;  /* 0x0000020005053812 */ /* 0x000fe400078efcff */
[----:B------:R-:W-:Y:S02]  /*445f0*/  @!P3 IADD3.X R200, R200, UR11, R30, P0, P2 ;  /* 0x0000000bc8c8bc10 */ /* 0x000fe400087e441e */
        /* <DEDUP_REMOVED lines=14> */
[----:B---3--:R-:W-:-:S03]  /*446e0*/  FMUL R4, R217, UR18 ;  /* 0x00000012d9047c20 */ /* 0x008fc60008400000 */
[----:B------:R-:W-:Y:S02]  /*446f0*/  @!P3 IADD3.X R155, R155, UR11, R30, P0, P2 ;  /* 0x0000000b9b9bbc10 */ /* 0x000fe400087e441e */
[----:B------:R-:W-:Y:S02]  /*44700*/  F2FP.SATFINITE.E4M3.F32.PACK_AB_MERGE_C R4, RZ, R4, RZ ;  /* 0x00000004ff04723e */ /* 0x000fe400048070ff */
[----:B0-----:R-:W-:-:S05]  /*44710*/  @!P4 IADD3 R8, P0, R23, R8, RZ ;  /* 0x000000081708c210 */ /* 0x001fca0007f1e0ff */
[----:B------:R-:W-:-:S05]  /*44720*/  @!P4 IMAD.X R9, R31, 0x1, R9, P0 ;  /* 0x000000011f09c824 */ /* 0x000fca00000e0609 */
[----:B------:R2:W-:Y:S02]  /*44730*/  @!P4 STG.E.U8 desc[UR30][R8.64+0xb1], R4 ;  /* 0x0000b1040800c986 */ /* 0x0005e4000c10111e */
[----:B--2---:R-:W-:Y:S02]  /*44740*/  FMUL R4, R215, UR18 ;  /* 0x00000012d7047c20 */ /* 0x004fe40008400000 */
[----:B------:R-:W2:Y:S01]  /*44750*/  LDL.LU R215, [R1+0x550] ;  /* 0x0005500001d77983 */ /* 0x000ea20000300800 */
[----:B------:R-:W-:-:S03]  /*44760*/  LOP3.LUT R5, R5, 0xffffff7f, RZ, 0xc0, !PT ;  /* 0xffffff7f05057812 */ /* 0x000fc600078ec0ff */
[----:B------:R-:W3:Y:S01]  /*44770*/  LDL.LU R218, [R1+0x554] ;  /* 0x0005540001da7983 */ /* 0x000ee20000300800 */
[----:B------:R-:W-:Y:S02]  /*44780*/  @P3 LOP3.LUT R5, R5, 0x80, RZ, 0xfc, !PT ;  /* 0x0000008005053812 */ /* 0x000fe400078efcff */
[----:B------:R-:W-:Y:S01]  /*44790*/  ISETP.LT.OR P3, PT, R29, 0xa1, !P1 ;  /* 0x000000a11d00780c */ /* 0x000fe20004f61670 */
[----:B------:R-:W-:Y:S01]  /*447a0*/  IMAD.U32 R76, RZ, RZ, UR10 ;  /* 0x0000000aff4c7e24 */ /* 0x000fe2000f8e00ff */
[----:B------:R-:W-:Y:S01]  /*447b0*/  LOP3.LUT P5, RZ, R0, 0x40, RZ, 0xc0, !PT ;  /* 0x0000004000ff7812 */ /* 0x000fe200078ac0ff */
[----:B------:R-:W-:Y:S01]  /*447c0*/  IMAD.U32 R95, RZ, RZ, UR9 ;  /* 0x00000009ff5f7e24 */ /* 0x000fe2000f8e00ff */
[----:B------:R-:W-:Y:S01]  /*447d0*/  LOP3.LUT R5, R5, 0xffffffbf, RZ, 0xc0, !PT ;  /* 0xffffffbf05057812 */ /* 0x000fe200078ec0ff */
[----:B------:R-:W3:Y:S01]  /*447e0*/  LDL.LU R217, [R1+0x558] ;  /* 0x0005580001d97983 */ /* 0x000ee20000300800 */
[----:B------:R-:W-:-:S07]  /*447f0*/  F2FP.SATFINITE.E4M3.F32.PACK_AB_MERGE_C R4, RZ, R4, RZ ;  /* 0x00000004ff04723e */ /* 0x000fce00048070ff */
[----:B------:R-:W-:Y:S02]  /*44800*/  @!P3 IADD3 R76, P0, P2, R76, UR12, R24 ;  /* 0x0000000c4c4cbc10 */ /* 0x000fe4000fa1e018 */
[----:B------:R-:W-:Y:S02]  /*44810*/  @P3 LOP3.LUT R5, R5, 0x40, RZ, 0xfc, !PT ;  /* 0x0000004005053812 */ /* 0x000fe400078efcff */
[----:B------:R-:W-:Y:S02]  /*44820*/  @!P3 IADD3.X R95, R95, UR11, R30, P0, P2 ;  /* 0x0000000b5f5fbc10 */ /* 0x000fe400087e441e */
[C---:B------:R-:W-:Y:S01]  /*44830*/  ISETP.LT.OR P3, PT, R29.reuse, 0xa2, !P1 ;  /* 0x000000a21d00780c */ /* 0x040fe20004f61670 */
[----:B------:R4:W-:Y:S01]  /*44840*/  @!P5 STG.E.U8 desc[UR30][R178.64+0xb8], R4 ;  /* 0x0000b804b200d986 */ /* 0x0009e2000c10111e */
[----:B------:R-:W-:Y:S01]  /*44850*/  ISETP.LT.OR P5, PT, R29, 0xa9, !P1 ;  /* 0x000000a91d00780c */ /* 0x000fe20004fa1670 */
[----:B------:R-:W-:Y:S02]  /*44860*/  IMAD.U32 R71, RZ, RZ, UR10 ;  /* 0x0000000aff477e24 */ /* 0x000fe4000f8e00ff */
[----:B------:R-:W-:-:S02]  /*44870*/  IMAD.U32 R94, RZ, RZ, UR9 ;  /* 0x00000009ff5e7e24 */ /* 0x000fc4000f8e00ff */
[----:B------:R-:W-:Y:S01]  /*44880*/  IMAD.U32 R70, RZ, RZ, UR10 ;  /* 0x0000000aff467e24 */ /* 0x000fe2000f8e00ff */
[----:B------:R-:W-:Y:S01]  /*44890*/  LOP3.LUT P6, RZ, R0, 0x80, RZ, 0xc0, !PT ;  /* 0x0000008000ff7812 */ /* 0x000fe200078cc0ff */
[----:B------:R-:W-:-:S04]  /*448a0*/  IMAD.U32 R87, RZ, RZ, UR9 ;  /* 0x00000009ff577e24 */ /* 0x000fc8000f8e00ff */
[----:B------:R-:W-:Y:S02]  /*448b0*/  @!P3 IADD3 R71, P0, P2, R71, UR12, R24 ;  /* 0x0000000c4747bc10 */ /* 0x000fe4000fa1e018 */
[----:B------:R-:W-:Y:S02]  /*448c0*/  LOP3.LUT R0, R0, 0xffffdfff, RZ, 0xc0, !PT ;  /* 0xffffdfff00007812 */ /* 0x000fe400078ec0ff */
[----:B------:R-:W-:Y:S02]  /*448d0*/  @!P3 IADD3.X R94, R94, UR11, R30, P0, P2 ;  /* 0x0000000b5e5ebc10 */ /* 0x000fe400087e441e */
[----:B------:R-:W-:Y:S02]  /*448e0*/  @!P5 IADD3 R70, P0, P2, R70, UR12, R24 ;  /* 0x0000000c4646dc10 */ /* 0x000fe4000fa1e018 */
[----:B------:R-:W-:Y:S02]  /*448f0*/  @P5 LOP3.LUT R0, R0, 0x2000, RZ, 0xfc, !PT ;  /* 0x0000200000005812 */ /* 0x000fe400078efcff */
[----:B------:R-:W-:-:S02]  /*44900*/  @!P5 IADD3.X R87, R87, UR11, R30, P0, P2 ;  /* 0x0000000b5757dc10 */ /* 0x000fc400087e441e */
[----:B------:R-:W-:Y:S01]  /*44910*/  LOP3.LUT P5, RZ, R6, 0x200, RZ, 0xc0, !PT ;  /* 0x0000020006ff7812 */ /* 0x000fe200078ac0ff */
[----:B----4-:R-:W-:Y:S01]  /*44920*/  FMUL R4, R216, UR18 ;  /* 0x00000012d8047c20 */ /* 0x010fe20008400000 */
[----:B------:R-:W-:Y:S01]  /*44930*/  ISETP.LT.OR P4, PT, R29, 0xaa, !P1 ;  /* 0x000000aa1d00780c */ /* 0x000fe20004f81670 */
[----:B------:R-:W4:Y:S01]  /*44940*/  LDL.LU R216, [R1+0x55c] ;  /* 0x00055c0001d87983 */ /* 0x000f220000300800 */
[----:B------:R-:W-:-:S09]  /*44950*/  LOP3.LUT R5, R5, 0xffffffdf, RZ, 0xc0, !PT ;  /* 0xffffffdf05057812 */ /* 0x000fd200078ec0ff */
[----:B------:R-:W0:Y:S01]  /*44960*/  @!P5 LDC.64 R8, c[0x0][0x5c0] ;  /* 0x00017000ff08db82 */ /* 0x000e220000000a00 */
[----:B------:R-:W-:Y:S02]  /*44970*/  @P3 LOP3.LUT R5, R5, 0x20, RZ, 0xfc, !PT ;  /* 0x0000002005053812 */ /* 0x000fe400078efcff */
[----:B------:R-:W-:Y:S01]  /*44980*/  ISETP.LT.OR P3, PT, R29, 0xb1, !P1 ;  /* 0x000000b11d00780c */ /* 0x000fe20004f61670 */
[----:B------:R-:W-:Y:S01]  /*44990*/  IMAD.U32 R153, RZ, RZ, UR10 ;  /* 0x0000000aff997e24 */ /* 0x000fe2000f8e00ff */
[----:B------:R-:W-:Y:S01]  /*449a0*/  F2FP.SATFINITE.E4M3.F32.PACK_AB_MERGE_C R4, RZ, R4, RZ ;  /* 0x00000004ff04723e */ /* 0x000fe200048070ff */
[----:B------:R-:W-:-:S03]  /*449b0*/  IMAD.U32 R165, RZ, RZ, UR9 ;  /* 0x00000009ffa57e24 */ /* 0x000fc6000f8e00ff */
[----:B------:R-:W-:Y:S01]  /*449c0*/  @!P4 IADD3 R153, P0, P2, R153, UR12, R24 ;  /* 0x0000000c9999cc10 */ /* 0x000fe2000fa1e018 */
[----:B------:R1:W-:Y:S03]  /*449d0*/  @!P6 STG.E.U8 desc[UR30][R162.64+0xb9], R4 ;  /* 0x0000b904a200e986 */ /* 0x0003e6000c10111e */
[----:B------:R-:W-:Y:S01]  /*449e0*/  @!P4 IADD3.X R165, R165, UR11, R30, P0, P2 ;  /* 0x0000000ba5a5cc10 */ /* 0x000fe200087e441e */
[----:B-1----:R-:W-:Y:S01]  /*449f0*/  IMAD.U32 R4, RZ, RZ, UR10 ;  /* 0x0000000aff047e24 */ /* 0x002fe2000f8e00ff */
[----:B0-----:R-:W-:-:S04]  /*44a00*/  @!P5 IADD3 R8, P0, R36, R8, RZ ;  /* 0x000000082408d210 */ /* 0x001fc80007f1e0ff */
[----:B------:R-:W-:Y:S02]  /*44a10*/  @!P3 IADD3 R36, P2, P6, R4, UR12, R24 ;  /* 0x0000000c0424bc10 */ /* 0x000fe4000fe5e018 */
[----:B------:R-:W-:-:S04]  /*44a20*/  LOP3.LUT R0, R0, 0xffffbfff, RZ, 0xc0, !PT ;  /* 0xffffbfff00007812 */ /* 0x000fc800078ec0ff */
[----:B------:R-:W-:Y:S02]  /*44a30*/  @P4 LOP3.LUT R0, R0, 0x4000, RZ, 0xfc, !PT ;  /* 0x0000400000004812 */ /* 0x000fe400078efcff */
[----:B------:R-:W-:Y:S01]  /*44a40*/  LOP3.LUT P4, RZ, R6, 0x800, RZ, 0xc0, !PT ;  /* 0x0000080006ff7812 */ /* 0x000fe2000788c0ff */
[----:B--2---:R-:W-:Y:S02]  /*44a50*/  FMUL R4, R215, UR18 ;  /* 0x00000012d7047c20 */ /* 0x004fe40008400000 */
[----:B------:R-:W2:Y:S01]  /*44a60*/  LDL.LU R215, [R1+0x560] ;  /* 0x0005600001d77983 */ /* 0x000ea20000300800 */
[----:B------:R-:W-:Y:S02]  /*44a70*/  @!P5 IMAD.X R9, R98, 0x1, R9, P0 ;  /* 0x000000016209d824 */ /* 0x000fe400000e0609 */
[----:B------:R-:W-:-:S05]  /*44a80*/  F2FP.SATFINITE.E4M3.F32.PACK_AB_MERGE_C R4, RZ, R4, RZ ;  /* 0x00000004ff04723e */ /* 0x000fca00048070ff */
[----:B------:R0:W-:Y:S01]  /*44a90*/  @!P5 STG.E.U8 desc[UR30][R8.64+0xb8], R4 ;  /* 0x0000b8040800d986 */ /* 0x0001e2000c10111e */
[----:B------:R-:W-:Y:S01]  /*44aa0*/  ISETP.LT.OR P0, PT, R29, 0xb2, !P1 ;  /* 0x000000b21d00780c */ /* 0x000fe20004f01670 */
[----:B0-----:R-:W0:Y:S01]  /*44ab0*/  @!P4 LDC.64 R8, c[0x0][0x5c0] ;  /* 0x00017000ff08cb82 */ /* 0x001e220000000a00 */
[----:B------:R-:W-:Y:S02]  /*44ac0*/  IMAD.U32 R152, RZ, RZ, UR9 ;  /* 0x00000009ff987e24 */ /* 0x000fe4000f8e00ff */
[----:B---3--:R-:W-:Y:S01]  /*44ad0*/  FMUL R4, R218, UR18 ;  /* 0x00000012da047c20 */ /* 0x008fe20008400000 */
[----:B------:R-:W-:Y:S01]  /*44ae0*/  IMAD.U32 R31, RZ, RZ, UR10 ;  /* 0x0000000aff1f7e24 */ /* 0x000fe2000f8e00ff */
[----:B------:R-:W3:Y:S01]  /*44af0*/  LDL.LU R218, [R1+0x564] ;  /* 0x0005640001da7983 */ /* 0x000ee20000300800 */
[----:B------:R-:W-:Y:S01]  /*44b00*/  IMAD.U32 R23, RZ, RZ, UR9 ;  /* 0x00000009ff177e24 */ /* 0x000fe2000f8e00ff */
[----:B------:R-:W-:-:S05]  /*44b10*/  @!P3 IADD3.X R152, R152, UR11, R30, P2, P6 ;  /* 0x0000000b9898bc10 */ /* 0x000fca00097ec41e */
[----:B------:R-:W-:Y:S01]  /*44b20*/  @!P0 IADD3 R31, P2, P6, R31, UR12, R24 ;  /* 0x0000000c1f1f8c10 */ /* 0x000fe2000fe5e018 */
[----:B------:R-:W3:Y:S03]  /*44b30*/  LDL.LU R220, [R1+0x568] ;  /* 0x0005680001dc7983 */ /* 0x000ee60000300800 */
[----:B------:R-:W-:Y:S02]  /*44b40*/  @!P0 IADD3.X R23, R23, UR11, R30, P2, P6 ;  /* 0x0000000b17178c10 */ /* 0x000fe400097ec41e */
[----:B------:R-:W-:Y:S02]  /*44b50*/  F2FP.SATFINITE.E4M3.F32.PACK_AB_MERGE_C R4, RZ, R4, RZ ;  /* 0x00000004ff04723e */ /* 0x000fe400048070ff */
[----:B------:R-:W-:Y:S02]  /*44b60*/  LOP3.LUT R0, R0, 0xffffefff, RZ, 0xc0, !PT ;  /* 0xffffefff00007812 */ /* 0x000fe400078ec0ff */
[----:B0-----:R-:W-:-:S05]  /*44b70*/  @!P4 IADD3 R8, P2, R37, R8, RZ ;  /* 0x000000082508c210 */ /* 0x001fca0007f5e0ff */
[----:B------:R-:W-:Y:S01]  /*44b80*/  @!P4 IMAD.X R9, R99, 0x1, R9, P2 ;  /* 0x000000016309c824 */ /* 0x000fe200010e0609 */
[----:B------:R-:W-:-:S04]  /*44b90*/  @P3 LOP3.LUT R0, R0, 0x1000, RZ, 0xfc, !PT ;  /* 0x0000100000003812 */ /* 0x000fc800078efcff */
[----:B------:R0:W-:Y:S01]  /*44ba0*/  @!P4 STG.E.U8 desc[UR30][R8.64+0xb9], R4 ;  /* 0x0000b9040800c986 */ /* 0x0001e2000c10111e */
[----:B------:R-:W-:Y:S02]  /*44bb0*/  ISETP.LT.OR P2, PT, R29, 0xb9, !P1 ;  /* 0x000000b91d00780c */ /* 0x000fe40004f41670 */
[----:B------:R-:W-:Y:S01]  /*44bc0*/  LOP3.LUT R0, R0, 0xffff7fff, RZ, 0xc0, !PT ;  /* 0xffff7fff00007812 */ /* 0x000fe200078ec0ff */
[----:B0-----:R-:W-:Y:S02]  /*44bd0*/  FMUL R4, R217, UR18 ;  /* 0x00000012d9047c20 */ /* 0x001fe40008400000 */
[----:B------:R-:W3:Y:S01]  /*44be0*/  LDL.LU R217, [R1+0x56c] ;  /* 0x00056c0001d97983 */ /* 0x000ee20000300800 */
[----:B------:R-:W-:Y:S01]  /*44bf0*/  @P0 LOP3.LUT R0, R0, 0x8000, RZ, 0xfc, !PT ;  /* 0x0000800000000812 */ /* 0x000fe200078efcff */
[----:B------:R-:W-:-:S03]  /*44c00*/  IMAD.U32 R22, RZ, RZ, UR10 ;  /* 0x0000000aff167e24 */ /* 0x000fc6000f8e00ff */
[C---:B------:R-:W-:Y:S02]  /*44c10*/  LOP3.LUT P0, RZ, R0.reuse, 0x200, RZ, 0xc0, !PT ;  /* 0x0000020000ff7812 */ /* 0x040fe4000780c0ff */
[----:B------:R-:W-:Y:S01]  /*44c20*/  LOP3.LUT R0, R0, 0xfffeffff, RZ, 0xc0, !PT ;  /* 0xfffeffff00007812 */ /* 0x000fe200078ec0ff */
[----:B------:R-:W-:Y:S01]  /*44c30*/  IMAD.U32 R19, RZ, RZ, UR9 ;  /* 0x00000009ff137e24 */ /* 0x000fe2000f8e00ff */
[----:B------:R-:W-:Y:S02]  /*44c40*/  @!P2 IADD3 R22, P3, P6, R22, UR12, R24 ;  /* 0x0000000c1616ac10 */ /* 0x000fe4000fe7e018 */
[----:B------:R-:W-:Y:S02]  /*44c50*/  @P2 LOP3.LUT R0, R0, 0x10000, RZ, 0xfc, !PT ;  /* 0x0001000000002812 */ /* 0x000fe400078efcff */
[----:B------:R-:W-:Y:S02]  /*44c60*/  @!P2 IADD3.X R19, R19, UR11, R30, P3, P6 ;  /* 0x0000000b1313ac10 */ /* 0x000fe40009fec41e */
[----:B------:R-:W-:-:S02]  /*44c70*/  LOP3.LUT P2, RZ, R0, 0x400, RZ, 0xc0, !PT ;  /* 0x0000040000ff7812 */ /* 0x000fc4000784c0ff */
[----:B------:R-:W-:-:S11]  /*44c80*/  F2FP.SATFINITE.E4M3.F32.PACK_AB_MERGE_C R4, RZ, R4, RZ ;  /* 0x00000004ff04723e */ /* 0x000fd600048070ff */
[----:B------:R4:W-:Y:S02]  /*44c90*/  @!P2 STG.E.U8 desc[UR30][R176.64], R4 ;  /* 0x00000004b000a986 */ /* 0x0009e4000c10111e */
[----:B----4-:R-:W-:Y:S02]  /*44ca0*/  FMUL R4, R216, UR18 ;  /* 0x00000012d8047c20 */ /* 0x010fe40008400000 */
[----:B------:R-:W4:Y:S03]  /*44cb0*/  LDL.LU R216, [R1+0x570] ;  /* 0x0005700001d87983 */ /* 0x000f260000300800 */
[----:B------:R-:W-:-:S05]  /*44cc0*/  F2FP.SATFINITE.E4M3.F32.PACK_AB_MERGE_C R4, RZ, R4, RZ ;  /* 0x00000004ff04723e */ /* 0x000fca00048070ff */
[----:B------:R2:W-:Y:S01]  /*44cd0*/  @!P0 STG.E.U8 desc[UR30][R158.64+0x1], R4 ;  /* 0x000001049e008986 */ /* 0x0005e2000c10111e */
[----:B------:R-:W-:Y:S02]  /*44ce0*/  LOP3.LUT P5, RZ, R6, 0x2000, RZ, 0xc0, !PT ;  /* 0x0000200006ff7812 */ /* 0x000fe400078ac0ff */
[----:B------:R-:W-:Y:S02]  /*44cf0*/  ISETP.LT.OR P1, PT, R29, 0xba, !P1 ;  /* 0x000000ba1d00780c */ /* 0x000fe40004f21670 */
[----:B------:R-:W-:-:S09]  /*44d00*/  LOP3.LUT P4, RZ, R0, 0x100, RZ, 0xc0, !PT ;  /* 0x0000010000ff7812 */ /* 0x000fd2000788c0ff */
[----:B------:R-:W0:Y:S01]  /*44d10*/  @!P5 LDC.64 R8, c[0x0][0x5c0] ;  /* 0x00017000ff08db82 */ /* 0x000e220000000a00 */
[----:B--2---:R-:W-:Y:S02]  /*44d20*/  FMUL R4, R215, UR18 ;  /* 0x00000012d7047c20 */ /* 0x004fe40008400000 */
[----:B------:R-:W2:Y:S01]  /*44d30*/  LDL.LU R215, [R1+0x574] ;  /* 0x0005740001d77983 */ /* 0x000ea20000300800 */
[----:B------:R-:W-:Y:S01]  /*44d40*/  IMAD.U32 R13, RZ, RZ, UR10 ;  /* 0x0000000aff0d7e24 */ /* 0x000fe2000f8e00ff */
[----:B------:R-:W-:Y:S01]  /*44d50*/  LOP3.LUT R0, R0, 0xfeffffff, RZ, 0xc0, !PT ;  /* 0xfeffffff00007812 */ /* 0x000fe200078ec0ff */
[----:B------:R-:W-:Y:S01]  /*44d60*/  IMAD.U32 R12, RZ, RZ, UR9 ;  /* 0x00000009ff0c7e24 */ /* 0x000fe2000f8e00ff */
[----:B------:R-:W-:Y:S01]  /*44d70*/  F2FP.SATFINITE.E4M3.F32.PACK_AB_MERGE_C R4, RZ, R4, RZ ;  /* 0x00000004ff04723e */ /* 0x000fe200048070ff */
[----:B------:R-:W2:Y:S01]  /*44d80*/  LDL.LU R219, [R1+0x578] ;  /* 0x0005780001db7983 */ /* 0x000ea20000300800 */
[----:B------:R-:W-:Y:S02]  /*44d90*/  @!P1 IADD3 R13, P3, P6, R13, UR12, R24 ;  /* 0x0000000c0d0d9c10 */ /* 0x000fe4000fe7e018 */
[----:B------:R-:W-:-:S02]  /*44da0*/  @P4 LOP3.LUT R0, R0, 0x1000000, RZ, 0xfc, !PT ;  /* 0x0100000000004812 */ /* 0x000fc400078efcff */
[----:B------:R-:W-:Y:S02]  /*44db0*/  LOP3.LUT P4, RZ, R6, 0x1000, RZ, 0xc0, !PT ;  /* 0x0000100006ff7812 */ /* 0x000fe4000788c0ff */
[----:B------:R-:W-:Y:S02]  /*44dc0*/  @!P1 IADD3.X R12, R12, UR11, R30, P3, P6 ;  /* 0x0000000b0c0c9c10 */ /* 0x000fe40009fec41e */
[----:B0-----:R-:W-:-:S05]  /*44dd0*/  @!P5 IADD3 R8, P6, R102, R8, RZ ;  /* 0x000000086608d210 */ /* 0x001fca0007fde0ff */
[----:B------:R-:W-:-:S05]  /*44de0*/  @!P5 IMAD.X R9, R103, 0x1, R9, P6 ;  /* 0x000000016709d824 */ /* 0x000fca00030e0609 */
[----:B------:R0:W-:Y:S02]  /*44df0*/  @!P5 STG.E.U8 desc[UR30][R8.64], R4 ;  /* 0x000000040800d986 */ /* 0x0001e4000c10111e */
[----:B0-----:R-:W0:Y:S01]  /*44e00*/  @!P4 LDC.64 R8, c[0x0][0x5c0] ;  /* 0x00017000ff08cb82 */ /* 0x001e220000000a00 */
[----:B------:R-:W-:-:S04]  /*44e10*/  LOP3.LUT R0, R0, 0xfffdffff, RZ, 0xc0, !PT ;  /* 0xfffdffff00007812 */ /* 0x000fc800078ec0ff */
[----:B------:R-:W-:-:S04]  /*44e20*/  @P1 LOP3.LUT R0, R0, 0x20000, RZ, 0xfc, !PT ;  /* 0x0002000000001812 */ /* 0x000fc800078efcff */
[----:B------:R-:W-:Y:S01]  /*44e30*/  LOP3.LUT P2, RZ, R0, 0x10, RZ, 0xc0, !PT ;  /* 0x0000001000ff7812 */ /* 0x000fe2000784c0ff */
[----:B---3--:R-:W-:Y:S01]  /*44e40*/  FMUL R4, R218, UR18 ;  /* 0x00000012da047c20 */ /* 0x008fe20008400000 */
[C---:B------:R-:W-:Y:S01]  /*44e50*/  LOP3.LUT P1, RZ, R0.reuse, 0x20, RZ, 0xc0, !PT ;  /* 0x0000002000ff7812 */ /* 0x040fe2000782c0ff */
[----:B------:R-:W3:Y:S01]  /*44e60*/  LDL.LU R218, [R1+0x57c] ;  /* 0x00057c0001da7983 */ /* 0x000ee20000300800 */
[----:B------:R-:W-:Y:S02]  /*44e70*/  LOP3.LUT R0, R0, 0xff7fffff, RZ, 0xc0, !PT ;  /* 0xff7fffff00007812 */ /* 0x000fe400078ec0ff */
[----:B0-----:R-:W-:-:S05]  /*44e80*/  @!P4 IADD3 R8, P6, R108, R8, RZ ;  /* 0x000000086c08c210 */ /* 0x001fca0007fde0ff */
[----:B------:R-:W-:Y:S01]  /*44e90*/  @!P4 IMAD.X R9, R112, 0x1, R9, P6 ;  /* 0x000000017009c824 */ /* 0x000fe200030e0609 */
[----:B------:R-:W-:Y:S02]  /*44ea0*/  LOP3.LUT P6, RZ, R6, 0x1000, RZ, 0xc0, !PT ;  /* 0x0000100006ff7812 */ /* 0x000fe400078cc0ff */
[----:B------:R-:W-:Y:S02]  /*44eb0*/  @P2 LOP3.LUT R0, R0, 0x800000, RZ, 0xfc, !PT ;  /* 0x0080000000002812 */ /* 0x000fe400078efcff */
[----:B------:R-:W-:Y:S02]  /*44ec0*/  F2FP.SATFINITE.E4M3.F32.PACK_AB_MERGE_C R4, RZ, R4, RZ ;  /* 0x00000004ff04723e */ /* 0x000fe400048070ff */
[----:B------:R-:W-:-:S07]  /*44ed0*/  LOP3.LUT P4, RZ, R0, 0x1000000, RZ, 0xc0, !PT ;  /* 0x0100000000ff7812 */ /* 0x000fce000788c0ff */
[----:B------:R0:W-:Y:S02]  /*44ee0*/  @!P6 STG.E.U8 desc[UR30][R8.64+0x1], R4 ;  /* 0x000001040800e986 */ /* 0x0001e4000c10111e */
[----:B0-----:R-:W-:-:S05]  /*44ef0*/  FMUL R4, R220, UR18 ;  /* 0x00000012dc047c20 */ /* 0x001fca0008400000 */
[----:B------:R-:W-:-:S05]  /*44f00*/  F2FP.SATFINITE.E4M3.F32.PACK_AB_MERGE_C R4, RZ, R4, RZ ;  /* 0x00000004ff04723e */ /* 0x000fca00048070ff */
[----:B------:R0:W-:Y:S01]  /*44f10*/  @!P4 STG.E.U8 desc[UR30][R150.64+0x8], R4 ;  /* 0x000008049600c986 */ /* 0x0001e2000c10111e */
[----:B------:R-:W-:Y:S01]  /*44f20*/  LOP3.LUT P3, RZ, R6, 0x400, RZ, 0xc0, !PT ;  /* 0x0000040006ff7812 */ /* 0x000fe2000786c0ff */
[----:B0-----:R-:W-:Y:S02]  /*44f30*/  FMUL R4, R217, UR18 ;  /* 0x00000012d9047c20 */ /* 0x001fe40008400000 */
[----:B------:R-:W3:Y:S10]  /*44f40*/  LDL.LU R217, [R1+0x580] ;  /* 0x0005800001d97983 */ /* 0x000ef40000300800 */
[----:B------:R-:W0:Y:S01]  /*44f50*/  @!P3 LDC.64 R8, c[0x0][0x5c0] ;  /* 0x00017000ff08bb82 */ /* 0x000e220000000a00 */
[----:B------:R-:W-:-:S05]  /*44f60*/  F2FP.SATFINITE.E4M3.F32.PACK_AB_MERGE_C R4, RZ, R4, RZ ;  /* 0x00000004ff04723e */ /* 0x000fca00048070ff */
[----:B------:R4:W-:Y:S02]  /*44f70*/  @!P1 STG.E.U8 desc[UR30][R146.64+0x9], R4 ;  /* 0x0000090492009986 */ /* 0x0009e4000c10111e */
[----:B----4-:R-:W-:Y:S02]  /*44f80*/  FMUL R4, R216, UR18 ;  /* 0x00000012d8047c20 */ /* 0x010fe40008400000 */
[----:B------:R-:W4:Y:S01]  /*44f90*/  LDL.LU R216, [R1+0x584] ;  /* 0x0005840001d87983 */ /* 0x000f220000300800 */
[----:B0-----:R-:W-:-:S03]  /*44fa0*/  @!P3 IADD3 R8, P6, R109, R8, RZ ;  /* 0x000000086d08b210 */ /* 0x001fc60007fde0ff */
[----:B------:R-:W4:Y:S01]  /*44fb0*/  LDL.LU R220, [R1+0x588] ;  /* 0x0005880001dc7983 */ /* 0x000f220000300800 */
[----:B------:R-:W-:Y:S01]  /*44fc0*/  F2FP.SATFINITE.E4M3.F32.PACK_AB_MERGE_C R4, RZ, R4, RZ ;  /* 0x00000004ff04723e */ /* 0x000fe200048070ff */
[----:B------:R-:W-:-:S05]  /*44fd0*/  @!P3 IMAD.X R9, R113, 0x1, R9, P6 ;  /* 0x000000017109b824 */ /* 0x000fca00030e0609 */
[----:B------:R0:W-:Y:S01]  /*44fe0*/  @!P3 STG.E.U8 desc[UR30][R8.64+0x8], R4 ;  /* 0x000008040800b986 */ /* 0x0001e2000c10111e */
[----:B------:R-:W-:-:S13]  /*44ff0*/  LOP3.LUT P2, RZ, R6, 0x100, RZ, 0xc0, !PT ;  /* 0x0000010006ff7812 */ /* 0x000fda000784c0ff */
[----:B0-----:R-:W0:Y:S01]  /*45000*/  @!P2 LDC.64 R8, c[0x0][0x5c0] ;  /* 0x00017000ff08ab82 */ /* 0x001e220000000a00 */
[----:B--2---:R-:W-:Y:S02]  /*45010*/  FMUL R4, R215, UR18 ;  /* 0x00000012d7047c20 */ /* 0x004fe40008400000 */
[----:B------:R-:W2:Y:S01]  /*45020*/  LDL.LU R215, [R1+0x58c] ;  /* 0x00058c0001d77983 */ /* 0x000ea20000300800 */
[----:B0-----:R-:W-:-:S05]  /*45030*/  @!P2 IADD3 R8, P6, R42, R8, RZ ;  /* 0x000000082a08a210 */ /* 0x001fca0007fde0ff */
[----:B------:R-:W-:Y:S01]  /*45040*/  @!P2 IMAD.X R9, R43, 0x1, R9, P6 ;  /* 0x000000012b09a824 */ /* 0x000fe200030e0609 */
[----:B------:R-:W-:Y:S02]  /*45050*/  LOP3.LUT P6, RZ, R6, 0x100, RZ, 0xc0, !PT ;  /* 0x0000010006ff7812 */ /* 0x000fe400078cc0ff */
[----:B------:R-:W-:-:S11]  /*45060*/  F2FP.SATFINITE.E4M3.F32.PACK_AB_MERGE_C R4, RZ, R4, RZ ;  /* 0x00000004ff04723e */ /* 0x000fd600048070ff */
[----:B------:R0:W-:Y:S01]  /*45070*/  @!P6 STG.E.U8 desc[UR30][R8.64+0x9], R4 ;  /* 0x000009040800e986 */ /* 0x0001e2000c10111e */
[----:B------:R-:W-:Y:S01]  /*45080*/  LOP3.LUT P0, RZ, R6, 0x80, RZ, 0xc0, !PT ;  /* 0x0000008006ff7812 */ /* 0x000fe2000780c0ff */
[----:B0-----:R-:W-:Y:S02]  /*45090*/  FMUL R4, R219, UR18 ;  /* 0x00000012db047c20 */ /* 0x001fe40008400000 */
[----:B------:R-:W2:Y:S01]  /*450a0*/  LDL.LU R219, [R1+0x590] ;  /* 0x0005900001db7983 */ /* 0x000ea20000300800 */
[----:B------:R-:W-:-:S09]  /*450b0*/  LOP3.LUT P2, RZ, R0, 0x800000, RZ, 0xc0, !PT ;  /* 0x0080000000ff7812 */ /* 0x000fd2000784c0ff */
[----:B------:R-:W0:Y:S01]  /*450c0*/  @!P0 LDC.64 R8, c[0x0][0x5c0] ;  /* 0x00017000ff088b82 */ /* 0x000e220000000a00 */
[----:B------:R-:W-:Y:S02]  /*450d0*/  F2FP.SATFINITE.E4M3.F32.PACK_AB_MERGE_C R4, RZ, R4, RZ ;  /* 0x00000004ff04723e */ /* 0x000fe400048070ff */
[----:B------:R-:W-:-:S03]  /*450e0*/  LOP3.LUT P5, RZ, R0, 0x8, RZ, 0xc0, !PT ;  /* 0x0000000800ff7812 */ /* 0x000fc600078ac0ff */
[----:B------:R3:W-:Y:S02]  /*450f0*/  @!P2 STG.E.U8 desc[UR30][R148.64+0x10], R4 ;  /* 0x000010049400a986 */ /* 0x0007e4000c10111e */
[----:B---3--:R-:W-:Y:S02]  /*45100*/  FMUL R4, R218, UR18 ;  /* 0x00000012da047c20 */ /* 0x008fe40008400000 */
[----:B------:R-:W3:Y:S03]  /*45110*/  LDL.LU R218, [R1+0x594] ;  /* 0x0005940001da7983 */ /* 0x000ee60000300800 */
[----:B------:R-:W-:Y:S02]  /*45120*/  F2FP.SATFINITE.E4M3.F32.PACK_AB_MERGE_C R4, RZ, R4, RZ ;  /* 0x00000004ff04723e */ /* 0x000fe400048070ff */
[----:B------:R-:W-:Y:S02]  /*45130*/  LOP3.LUT P4, RZ, R6, 0x40, RZ, 0xc0, !PT ;  /* 0x0000004006ff7812 */ /* 0x000fe4000788c0ff */
[----:B0-----:R-:W-:Y:S01]  /*45140*/  @!P0 IADD3 R8, P6, R14, R8, RZ ;  /* 0x000000080e088210 */ /* 0x001fe20007fde0ff */
[----:B------:R0:W-:Y:S04]  /*45150*/  @!P5 STG.E.U8 desc[UR30][R144.64+0x11], R4 ;  /* 0x000011049000d986 */ /* 0x0001e8000c10111e */
[----:B------:R-:W-:-:S02]  /*45160*/  @!P0 IMAD.X R9, R116, 0x1, R9, P6 ;  /* 0x0000000174098824 */ /* 0x000fc400030e0609 */
[----:B0-----:R-:W-:Y:S02]  /*45170*/  FMUL R4, R217, UR18 ;  /* 0x00000012d9047c20 */ /* 0x001fe40008400000 */
[----:B------:R-:W3:Y:S03]  /*45180*/  LDL.LU R217, [R1+0x598] ;  /* 0x0005980001d97983 */ /* 0x000ee60000300800 */
[----:B------:R-:W-:-:S05]  /*45190*/  F2FP.SATFINITE.E4M3.F32.PACK_AB_MERGE_C R4, RZ, R4, RZ ;  /* 0x00000004ff04723e */ /* 0x000fca00048070ff */
[----:B------:R0:W-:Y:S02]  /*451a0*/  @!P0 STG.E.U8 desc[UR30][R8.64+0x10], R4 ;  /* 0x0000100408008986 */ /* 0x0001e4000c10111e */
[----:B0-----:R-:W0:Y:S01]  /*451b0*/  @!P4 LDC.64 R8, c[0x0][0x5c0] ;  /* 0x00017000ff08cb82 */ /* 0x001e220000000a00 */
[----:B----4-:R-:W-:Y:S02]  /*451c0*/  FMUL R4, R216, UR18 ;  /* 0x00000012d8047c20 */ /* 0x010fe40008400000 */
[----:B------:R-:W4:Y:S03]  /*451d0*/  LDL.LU R216, [R1+0x59c] ;  /* 0x00059c0001d87983 */ /* 0x000f260000300800 */
[----:B------:R-:W-:Y:S02]  /*451e0*/  F2FP.SATFINITE.E4M3.F32.PACK_AB_MERGE_C R4, RZ, R4, RZ ;  /* 0x00000004ff04723e */ /* 0x000fe400048070ff */
[----:B0-----:R-:W-:-:S05]  /*451f0*/  @!P4 IADD3 R8, P6, R18, R8, RZ ;  /* 0x000000081208c210 */ /* 0x001fca0007fde0ff */
[----:B------:R-:W-:Y:S01]  /*45200*/  @!P4 IMAD.X R9, R117, 0x1, R9, P6 ;  /* 0x000000017509c824 */ /* 0x000fe200030e0609 */
[----:B------:R-:W-:-:S04]  /*45210*/  LOP3.LUT P6, RZ, R0, 0x4, RZ, 0xc0, !PT ;  /* 0x0000000400ff7812 */ /* 0x000fc800078cc0ff */
[----:B------:R0:W-:Y:S02]  /*45220*/  @!P4 STG.E.U8 desc[UR30][R8.64+0x11], R4 ;  /* 0x000011040800c986 */ /* 0x0001e4000c10111e */
[----:B0-----:R-:W-:-:S05]  /*45230*/  FMUL R4, R220, UR18 ;  /* 0x00000012dc047c20 */ /* 0x001fca0008400000 */
[----:B------:R-:W-:-:S05]  /*45240*/  F2FP.SATFINITE.E4M3.F32.PACK_AB_MERGE_C R4, RZ, R4, RZ ;  /* 0x00000004ff04723e */ /* 0x000fca00048070ff */
[----:B------:R2:W-:Y:S02]  /*45250*/  @!P6 STG.E.U8 desc[UR30][R142.64+0x18], R4 ;  /* 0x000018048e00e986 */ /* 0x0005e4000c10111e */
[----:B--2---:R-:W-:Y:S02]  /*45260*/  FMUL R4, R215, UR18 ;  /* 0x00000012d7047c20 */ /* 0x004fe40008400000 */
[----:B------:R-:W2:Y:S01]  /*45270*/  LDL.LU R215, [R1+0x5a0] ;  /* 0x0005a00001d77983 */ /* 0x000ea20000300800 */
[----:B------:R-:W-:Y:S02]  /*45280*/  LOP3.LUT P3, RZ, R6, 0x20, RZ, 0xc0, !PT ;  /* 0x0000002006ff7812 */ /* 0x000fe4000786c0ff */
[----:B------:R-:W-:-:S11]  /*45290*/  LOP3.LUT P1, RZ, R0, 0x1, RZ, 0xc0, !PT ;  /* 0x0000000100ff7812 */ /* 0x000fd6000782c0ff */
[----:B------:R-:W0:Y:S01]  /*452a0*/  @!P3 LDC.64 R8, c[0x0][0x5c0] ;  /* 0x00017000ff08bb82 */ /* 0x000e220000000a00 */
[----:B------:R-:W-:Y:S02]  /*452b0*/  F2FP.SATFINITE.E4M3.F32.PACK_AB_MERGE_C R4, RZ, R4, RZ ;  /* 0x00000004ff04723e */ /* 0x000fe400048070ff */
[----:B------:R-:W-:-:S03]  /*452c0*/  LOP3.LUT P5, RZ, R6, 0x10, RZ, 0xc0, !PT ;  /* 0x0000001006ff7812 */ /* 0x000fc600078ac0ff */
[----:B------:R1:W-:Y:S02]  /*452d0*/  @!P1 STG.E.U8 desc[UR30][R134.64+0x19], R4 ;  /* 0x0000190486009986 */ /* 0x0003e4000c10111e */
[----:B-1----:R-:W-:Y:S01]  /*452e0*/  FMUL R4, R219, UR18 ;  /* 0x00000012db047c20 */ /* 0x002fe20008400000 */
[----:B0-----:R-:W-:-:S04]  /*452f0*/  @!P3 IADD3 R8, P6, R124, R8, RZ ;  /* 0x000000087c08b210 */ /* 0x001fc80007fde0ff */
[----:B------:R-:W-:Y:S01]  /*45300*/  F2FP.SATFINITE.E4M3.F32.PACK_AB_MERGE_C R4, RZ, R4, RZ ;  /* 0x00000004ff04723e */ /* 0x000fe200048070ff */
[----:B------:R-:W-:-:S05]  /*45310*/  @!P3 IMAD.X R9, R125, 0x1, R9, P6 ;  /* 0x000000017d09b824 */ /* 0x000fca00030e0609 */
[----:B------:R0:W-:Y:S02]  /*45320*/  @!P3 STG.E.U8 desc[UR30][R8.64+0x18], R4 ;  /* 0x000018040800b986 */ /* 0x0001e4000c10111e */
[----:B0-----:R-:W0:Y:S01]  /*45330*/  @!P5 LDC.64 R8, c[0x0][0x5c0] ;  /* 0x00017000ff08db82 */ /* 0x001e220000000a00 */
[----:B---3--:R-:W-:Y:S02]  /*45340*/  FMUL R4, R218, UR18 ;  /* 0x00000012da047c20 */ /* 0x008fe40008400000 */
[----:B------:R-:W3:Y:S04]  /*45350*/  LDL.LU R218, [R1+0x5a4] ;  /* 0x0005a40001da7983 */ /* 0x000ee80000300800 */
[----:B------:R-:W3:Y:S01]  /*45360*/  LDL.LU R220, [R1+0x5a8] ;  /* 0x0005a80001dc7983 */ /* 0x000ee20000300800 */
[----:B------:R-:W-:-:S02]  /*45370*/  F2FP.SATFINITE.E4M3.F32.PACK_AB_MERGE_C R4, RZ, R4, RZ ;  /* 0x00000004ff04723e */ /* 0x000fc400048070ff */
[----:B0-----:R-:W-:-:S05]  /*45380*/  @!P5 IADD3 R8, P6, R130, R8, RZ ;  /* 0x000000088208d210 */ /* 0x001fca0007fde0ff */
[----:B------:R-:W-:-:S05]  /*45390*/  @!P5 IMAD.X R9, R131, 0x1, R9, P6 ;  /* 0x000000018309d824 */ /* 0x000fca00030e0609 */
[----:B------:R0:W-:Y:S02]  /*453a0*/  @!P5 STG.E.U8 desc[UR30][R8.64+0x19], R4 ;  /* 0x000019040800d986 */ /* 0x0001e4000c10111e */
[----:B0-----:R-:W-:Y:S02]  /*453b0*/  FMUL R4, R217, UR18 ;  /* 0x00000012d9047c20 */ /* 0x001fe40008400000 */
[----:B------:R-:W3:Y:S01]  /*453c0*/  LDL.LU R217, [R1+0x5ac] ;  /* 0x0005ac0001d97983 */ /* 0x000ee20000300800 */
[C---:B------:R-:W-:Y:S02]  /*453d0*/  LOP3.LUT P2, RZ, R7.reuse, 0x40000000, RZ, 0xc0, !PT ;  /* 0x4000000007ff7812 */ /* 0x040fe4000784c0ff */
[----:B------:R-:W-:Y:S02]  /*453e0*/  F2FP.SATFINITE.E4M3.F32.PACK_AB_MERGE_C R4, RZ, R4, RZ ;  /* 0x00000004ff04723e */ /* 0x000fe400048070ff */
[----:B------:R-:W-:-:S09]  /*453f0*/  LOP3.LUT P0, RZ, R7, 0x20000000, RZ, 0xc0, !PT ;  /* 0x2000000007ff7812 */ /* 0x000fd2000780c0ff */
[----:B------:R4:W-:Y:S02]  /*45400*/  @!P2 STG.E.U8 desc[UR30][R140.64+0x20], R4 ;  /* 0x000020048c00a986 */ /* 0x0009e4000c10111e */
[----:B----4-:R-:W-:Y:S02]  /*45410*/  FMUL R4, R216, UR18 ;  /* 0x00000012d8047c20 */ /* 0x010fe40008400000 */
[----:B------:R-:W4:Y:S03]  /*45420*/  LDL.LU R216, [R1+0x5b0] ;  /* 0x0005b00001d87983 */ /* 0x000f260000300800 */
[----:B------:R-:W-:-:S05]  /*45430*/  F2FP.SATFINITE.E4M3.F32.PACK_AB_MERGE_C R4, RZ, R4, RZ ;  /* 0x00000004ff04723e */ /* 0x000fca00048070ff */
[----:B------:R2:W-:Y:S01]  /*45440*/  @!P0 STG.E.U8 desc[UR30][R128.64+0x21], R4 ;  /* 0x0000210480008986 */ /* 0x0005e2000c10111e */
[----:B------:R-:W-:Y:S02]  /*45450*/  LOP3.LUT P4, RZ, R6, 0x8, RZ, 0xc0, !PT ;  /* 0x0000000806ff7812 */ /* 0x000fe4000788c0ff */
[----:B------:R-:W-:-:S11]  /*45460*/  LOP3.LUT P3, RZ, R7, 0x4000000, RZ, 0xc0, !PT ;  /* 0x0400000007ff7812 */ /* 0x000fd6000786c0ff */
[----:B------:R-:W0:Y:S01]  /*45470*/  @!P4 LDC.64 R8, c[0x0][0x5c0] ;  /* 0x00017000ff08cb82 */ /* 0x000e220000000a00 */
[----:B--2---:R-:W-:Y:S02]  /*45480*/  FMUL R4, R215, UR18 ;  /* 0x00000012d7047c20 */ /* 0x004fe40008400000 */
[----:B------:R-:W2:Y:S01]  /*45490*/  LDL.LU R215, [R1+0x5b4] ;  /* 0x0005b40001d77983 */ /* 0x000ea20000300800 */
[----:B------:R-:W-:Y:S02]  /*454a0*/  LOP3.LUT R0, R0, 0xffbfffff, RZ, 0xc0, !PT ;  /* 0xffbfffff00007812 */ /* 0x000fe400078ec0ff */
[----:B0-----:R-:W-:Y:S01]  /*454b0*/  @!P4 IADD3 R8, P6, R11, R8, RZ ;  /* 0x000000080b08c210 */ /* 0x001fe20007fde0ff */
[----:B------:R-:W2:Y:S01]  /*454c0*/  LDL.LU R219, [R1+0x5b8] ;  /* 0x0005b80001db7983 */ /* 0x000ea20000300800 */
[----:B------:R-:W-:Y:S02]  /*454d0*/  @P3 LOP3.LUT R0, R0, 0x400000, RZ, 0xfc, !PT ;  /* 0x0040000000003812 */ /* 0x000fe400078efcff */
[----:B------:R-:W-:Y:S01]  /*454e0*/  LOP3.LUT P3, RZ, R6, 0x4, RZ, 0xc0, !PT ;  /* 0x0000000406ff7812 */ /* 0x000fe2000786c0ff */
[----:B------:R-:W-:Y:S01]  /*454f0*/  @!P4 IMAD.X R9, R156, 0x1, R9, P6 ;  /* 0x000000019c09c824 */ /* 0x000fe200030e0609 */
[----:B------:R-:W-:-:S05]  /*45500*/  F2FP.SATFINITE.E4M3.F32.PACK_AB_MERGE_C R4, RZ, R4, RZ ;  /* 0x00000004ff04723e */ /* 0x000fca00048070ff */
[----:B------:R0:W-:Y:S06]  /*45510*/  @!P4 STG.E.U8 desc[UR30][R8.64+0x20], R4 ;  /* 0x000020040800c986 */ /* 0x0001ec000c10111e */
[----:B0-----:R-:W0:Y:S01]  /*45520*/  @!P3 LDC.64 R8, c[0x0][0x5c0] ;  /* 0x00017000ff08bb82 */ /* 0x001e220000000a00 */
[----:B------:R-:W-:Y:S02]  /*45530*/  LOP3.LUT P2, RZ, R7, 0x1000000, RZ, 0xc0, !PT ;  /* 0x0100000007ff7812 */ /* 0x000fe4000784c0ff */
[----:B------:R-:W-:Y:S02]  /*45540*/  LOP3.LUT R0, R0, 0xffdfffff, RZ, 0xc0, !PT ;  /* 0xffdfffff00007812 */ /* 0x000fe400078ec0ff */
[----:B0-----:R-:W-:-:S05]  /*45550*/  @!P3 IADD3 R8, P6, R10, R8, RZ ;  /* 0x000000080a08b210 */ /* 0x001fca0007fde0ff */
[----:B------:R-:W-:Y:S01]  /*45560*/  @!P3 IMAD.X R9, R48, 0x1, R9, P6 ;  /* 0x000000013009b824 */ /* 0x000fe200030e0609 */
[----:B------:R-:W-:Y:S01]  /*45570*/  LOP3.LUT P6, RZ, R6, 0x4, RZ, 0xc0, !PT ;  /* 0x0000000406ff7812 */ /* 0x000fe200078cc0ff */
[----:B---3--:R-:W-:Y:S02]  /*45580*/  FMUL R4, R218, UR18 ;  /* 0x00000012da047c20 */ /* 0x008fe40008400000 */
[----:B------:R-:W-:Y:S01]  /*45590*/  @P2 LOP3.LUT R0, R0, 0x200000, RZ, 0xfc, !PT ;  /* 0x0020000000002812 */ /* 0x000fe200078efcff */
[----:B------:R-:W3:Y:S02]  /*455a0*/  LDL.LU R218, [R1+0x5bc] ;  /* 0x0005bc0001da7983 */ /* 0x000ee40000300800 */
[----:B------:R-:W-:Y:S02]  /*455b0*/  F2FP.SATFINITE.E4M3.F32.PACK_AB_MERGE_C R4, RZ, R4, RZ ;  /* 0x00000004ff04723e */ /* 0x000fe400048070ff */
[----:B------:R-:W-:-:S05]  /*455c0*/  LOP3.LUT P3, RZ, R0, 0x400000, RZ, 0xc0, !PT ;  /* 0x0040000000ff7812 */ /* 0x000fca000786c0ff */
[----:B------:R0:W-:Y:S02]  /*455d0*/  @!P6 STG.E.U8 desc[UR30][R8.64+0x21], R4 ;  /* 0x000021040800e986 */ /* 0x0001e4000c10111e */
[----:B0-----:R-:W-:-:S05]  /*455e0*/  FMUL R4, R220, UR18 ;  /* 0x00000012dc047c20 */ /* 0x001fca0008400000 */
[----:B------:R-:W-:-:S05]  /*455f0*/  F2FP.SATFINITE.E4M3.F32.PACK_AB_MERGE_C R4, RZ, R4, RZ ;  /* 0x00000004ff04723e */ /* 0x000fca00048070ff */
[----:B------:R0:W-:Y:S01]  /*45600*/  @!P3 STG.E.U8 desc[UR30][R122.64+0x28], R4 ;  /* 0x000028047a00b986 */ /* 0x0001e2000c10111e */
[----:B------:R-:W-:Y:S02]  /*45610*/  LOP3.LUT P5, RZ, R6, 0x2, RZ, 0xc0, !PT ;  /* 0x0000000206ff7812 */ /* 0x000fe400078ac0ff */
[----:B------:R-:W-:-:S11]  /*45620*/  LOP3.LUT P1, RZ, R7, 0x2000000, RZ, 0xc0, !PT ;  /* 0x0200000007ff7812 */ /* 0x000fd6000782c0ff */
[----:B------:R-:W1:Y:S01]  /*45630*/  @!P5 LDC.64 R8, c[0x0][0x5c0] ;  /* 0x00017000ff08db82 */ /* 0x000e620000000a00 */
[----:B0-----:R-:W-:Y:S02]  /*45640*/  FMUL R4, R217, UR18 ;  /* 0x00000012d9047c20 */ /* 0x001fe40008400000 */
[----:B------:R-:W3:Y:S03]  /*45650*/  LDL.LU R217, [R1+0x5c0] ;  /* 0x0005c00001d97983 */ /* 0x000ee60000300800 */
[----:B------:R-:W-:-:S05]  /*45660*/  F2FP.SATFINITE.E4M3.F32.PACK_AB_MERGE_C R4, RZ, R4, RZ ;  /* 0x00000004ff04723e */ /* 0x000fca00048070ff */
[----:B------:R4:W-:Y:S02]  /*45670*/  @!P1 STG.E.U8 desc[UR30][R118.64+0x29], R4 ;  /* 0x0000290476009986 */ /* 0x0009e4000c10111e */
[----:B----4-:R-:W-:Y:S02]  /*45680*/  FMUL R4, R216, UR18 ;  /* 0x00000012d8047c20 */ /* 0x010fe40008400000 */
[----:B------:R-:W4:Y:S01]  /*45690*/  LDL.LU R216, [R1+0x5c4] ;  /* 0x0005c40001d87983 */ /* 0x000f220000300800 */
[----:B-1----:R-:W-:-:S03]  /*456a0*/  @!P5 IADD3 R8, P6, R15, R8, RZ ;  /* 0x000000080f08d210 */ /* 0x002fc60007fde0ff */
[----:B------:R-:W4:Y:S01]  /*456b0*/  LDL.LU R220, [R1+0x5c8] ;  /* 0x0005c80001dc7983 */ /* 0x000f220000300800 */
[----:B------:R-:W-:Y:S01]  /*456c0*/  F2FP.SATFINITE.E4M3.F32.PACK_AB_MERGE_C R4, RZ, R4, RZ ;  /* 0x00000004ff04723e */ /* 0x000fe200048070ff */
[----:B------:R-:W-:-:S05]  /*456d0*/  @!P5 IMAD.X R9, R157, 0x1, R9, P6 ;  /* 0x000000019d09d824 */ /* 0x000fca00030e0609 */
[----:B------:R2:W-:Y:S02]  /*456e0*/  @!P5 STG.E.U8 desc[UR30][R8.64+0x28], R4 ;  /* 0x000028040800d986 */ /* 0x0005e4000c10111e */
[----:B--2---:R-:W-:Y:S02]  /*456f0*/  FMUL R4, R215, UR18 ;  /* 0x00000012d7047c20 */ /* 0x004fe40008400000 */
[----:B------:R-:W2:Y:S01]  /*45700*/  LDL.LU R215, [R1+0x5cc] ;  /* 0x0005cc0001d77983 */ /* 0x000ea20000300800 */
[----:B------:R-:W-:-:S13]  /*45710*/  LOP3.LUT P2, RZ, R5, 0x80000000, RZ, 0xc0, !PT ;  /* 0x8000000005ff7812 */ /* 0x000fda000784c0ff */
[----:B------:R-:W0:Y:S01]  /*45720*/  @!P2 LDC.64 R8, c[0x0][0x5c0] ;  /* 0x00017000ff08ab82 */ /* 0x000e220000000a00 */
[----:B------:R-:W-:Y:S02]  /*45730*/  LOP3.LUT P0, RZ, R5, 0x40000000, RZ, 0xc0, !PT ;  /* 0x4000000005ff7812 */ /* 0x000fe4000780c0ff */
[----:B------:R-:W-:Y:S02]  /*45740*/  F2FP.SATFINITE.E4M3.F32.PACK_AB_MERGE_C R4, RZ, R4, RZ ;  /* 0x00000004ff04723e */ /* 0x000fe400048070ff */
[----:B0-----:R-:W-:-:S05]  /*45750*/  @!P2 IADD3 R8, P6, R49, R8, RZ ;  /* 0x000000083108a210 */ /* 0x001fca0007fde0ff */
[----:B------:R-:W-:Y:S01]  /*45760*/  @!P2 IMAD.X R9, R170, 0x1, R9, P6 ;  /* 0x00000001aa09a824 */ /* 0x000fe200030e0609 */
[----:B------:R-:W-:Y:S02]  /*45770*/  LOP3.LUT P6, RZ, R5, 0x80000000, RZ, 0xc0, !PT ;  /* 0x8000000005ff7812 */ /* 0x000fe400078cc0ff */
[----:B------:R-:W-:-:S11]  /*45780*/  LOP3.LUT P2, RZ, R0, 0x200000, RZ, 0xc0, !PT ;  /* 0x0020000000ff7812 */ /* 0x000fd6000784c0ff */
[----:B------:R0:W-:Y:S01]  /*45790*/  @!P6 STG.E.U8 desc[UR30][R8.64+0x29], R4 ;  /* 0x000029040800e986 */ /* 0x0001e2000c10111e */
[----:B------:R-:W-:Y:S01]  /*457a0*/  LOP3.LUT P4, RZ, R7, 0x800000, RZ, 0xc0, !PT ;  /* 0x0080000007ff7812 */ /* 0x000fe2000788c0ff */
[----:B0-----:R-:W0:Y:S01]  /*457b0*/  @!P0 LDC.64 R8, c[0x0][0x5c0] ;  /* 0x00017000ff088b82 */ /* 0x001e220000000a00 */
[----:B------:R-:W-:Y:S02]  /*457c0*/  FMUL R4, R219, UR18 ;  /* 0x00000012db047c20 */ /* 0x000fe40008400000 */
[----:B------:R-:W2:Y:S03]  /*457d0*/  LDL.LU R219, [R1+0x5d0] ;  /* 0x0005d00001db7983 */ /* 0x000ea60000300800 */
[----:B------:R-:W-:-:S05]  /*457e0*/  F2FP.SATFINITE.E4M3.F32.PACK_AB_MERGE_C R4, RZ, R4, RZ ;  /* 0x00000004ff04723e */ /* 0x000fca00048070ff */
[----:B------:R3:W-:Y:S01]  /*457f0*/  @!P2 STG.E.U8 desc[UR30][R138.64+0x30], R4 ;  /* 0x000030048a00a986 */ /* 0x0007e2000c10111e */
[----:B------:R-:W-:Y:S01]  /*45800*/  LOP3.LUT P3, RZ, R5, 0x20000000, RZ, 0xc0, !PT ;  /* 0x2000000005ff7812 */ /* 0x000fe2000786c0ff */
[----:B---3--:R-:W-:-:S05]  /*45810*/  FMUL R4, R218, UR18 ;  /* 0x00000012da047c20 */ /* 0x008fca0008400000 */
[----:B------:R-:W-:Y:S02]  /*45820*/  F2FP.SATFINITE.E4M3.F32.PACK_AB_MERGE_C R4, RZ, R4, RZ ;  /* 0x00000004ff04723e */ /* 0x000fe400048070ff */
[----:B0-----:R-:W-:-:S03]  /*45830*/  @!P0 IADD3 R8, P6, R171, R8, RZ ;  /* 0x00000008ab088210 */ /* 0x001fc60007fde0ff */
[----:B------:R0:W-:Y:S02]  /*45840*/  @!P4 STG.E.U8 desc[UR30][R126.64+0x31], R4 ;  /* 0x000031047e00c986 */ /* 0x0001e4000c10111e */
[----:B------:R-:W-:Y:S02]  /*45850*/  @!P0 IMAD.X R9, R174, 0x1, R9, P6 ;  /* 0x00000001ae098824 */ /* 0x000fe400030e0609 */
[----:B0-----:R-:W-:Y:S02]  /*45860*/  FMUL R4, R217, UR18 ;  /* 0x00000012d9047c20 */ /* 0x001fe40008400000 */
[----:B------:R-:W3:Y:S03]  /*45870*/  LDL.LU R217, [R1+0x5d4] ;  /* 0x0005d40001d97983 */ /* 0x000ee60000300800 */
[----:B------:R-:W-:Y:S01]  /*45880*/  F2FP.SATFINITE.E4M3.F32.PACK_AB_MERGE_C R4, RZ, R4, RZ ;  /* 0x00000004ff04723e */ /* 0x000fe200048070ff */
[----:B------:R-:W3:Y:S04]  /*45890*/  LDL.LU R218, [R1+0x5d8] ;  /* 0x0005d80001da7983 */ /* 0x000ee80000300800 */
[----:B------:R0:W-:Y:S02]  /*458a0*/  @!P0 STG.E.U8 desc[UR30][R8.64+0x30], R4 ;  /* 0x0000300408008986 */ /* 0x0001e4000c10111e */
[----:B0-----:R-:W0:Y:S01]  /*458b0*/  @!P3 LDC.64 R8, c[0x0][0x5c0] ;  /* 0x00017000ff08bb82 */ /* 0x001e220000000a00 */
[----:B----4-:R-:W-:-:S02]  /*458c0*/  FMUL R4, R216, UR18 ;  /* 0x00000012d8047c20 */ /* 0x010fc40008400000 */
        /* <DEDUP_REMOVED lines=16> */
[----:B------:R1:W-:Y:S01]  /*459d0*/  @!P1 STG.E.U8 desc[UR30][R120.64+0x39], R4 ;  /* 0x0000390478009986 */ /* 0x0003e2000c10111e */
[----:B0-----:R-:W-:-:S05]  /*459e0*/  @!P5 IADD3 R8, P6, R168, R8, RZ ;  /* 0x00000008a808d210 */ /* 0x001fca0007fde0ff */
[----:B------:R-:W-:Y:S02]  /*459f0*/  @!P5 IMAD.X R9, R169, 0x1, R9, P6 ;  /* 0x00000001a909d824 */ /* 0x000fe400030e0609 */
[----:B-1----:R-:W-:-:S05]  /*45a00*/  FMUL R4, R219, UR18 ;  /* 0x00000012db047c20 */ /* 0x002fca0008400000 */
[----:B------:R-:W-:-:S05]  /*45a10*/  F2FP.SATFINITE.E4M3.F32.PACK_AB_MERGE_C R4, RZ, R4, RZ ;  /* 0x00000004ff04723e */ /* 0x000fca00048070ff */
[----:B------:R0:W-:Y:S02]  /*45a20*/  @!P5 STG.E.U8 desc[UR30][R8.64+0x38], R4 ;  /* 0x000038040800d986 */ /* 0x0001e4000c10111e */
[----:B0-----:R-:W0:Y:S01]  /*45a30*/  @!P4 LDC.64 R8, c[0x0][0x5c0] ;  /* 0x00017000ff08cb82 */ /* 0x001e220000000a00 */
[----:B------:R-:W-:Y:S01]  /*45a40*/  LOP3.LUT P2, RZ, R7, 0x40000, RZ, 0xc0, !PT ;  /* 0x0004000007ff7812 */ /* 0x000fe2000784c0ff */
[----:B---3--:R-:W-:Y:S02]  /*45a50*/  FMUL R4, R217, UR18 ;  /* 0x00000012d9047c20 */ /* 0x008fe40008400000 */
[----:B------:R-:W3:Y:S01]  /*45a60*/  LDL.LU R217, [R1+0x5e4] ;  /* 0x0005e40001d97983 */ /* 0x000ee20000300800 */
[----:B0-----:R-:W-:Y:S02]  /*45a70*/  @!P4 IADD3 R8, P6, R54, R8, RZ ;  /* 0x000000083608c210 */ /* 0x001fe40007fde0ff */
[----:B------:R-:W-:Y:S01]  /*45a80*/  F2FP.SATFINITE.E4M3.F32.PACK_AB_MERGE_C R4, RZ, R4, RZ ;  /* 0x00000004ff04723e */ /* 0x000fe200048070ff */
[----:B------:R-:W3:Y:S02]  /*45a90*/  LDL.LU R220, [R1+0x5e8] ;  /* 0x0005e80001dc7983 */ /* 0x000ee40000300800 */
[----:B------:R-:W-:-:S05]  /*45aa0*/  @!P4 IMAD.X R9, R55, 0x1, R9, P6 ;  /* 0x000000013709c824 */ /* 0x000fca00030e0609 */
[----:B------:R0:W-:Y:S01]  /*45ab0*/  @!P4 STG.E.U8 desc[UR30][R8.64+0x39], R4 ;  /* 0x000039040800c986 */ /* 0x0001e2000c10111e */
[----:B------:R-:W-:Y:S01]  /*45ac0*/  LOP3.LUT P0, RZ, R7, 0x20000, RZ, 0xc0, !PT ;  /* 0x0002000007ff7812 */ /* 0x000fe2000780c0ff */
[----:B0-----:R-:W-:-:S05]  /*45ad0*/  FMUL R4, R218, UR18 ;  /* 0x00000012da047c20 */ /* 0x001fca0008400000 */
[----:B------:R-:W-:-:S05]  /*45ae0*/  F2FP.SATFINITE.E4M3.F32.PACK_AB_MERGE_C R4, RZ, R4, RZ ;  /* 0x00000004ff04723e */ /* 0x000fca00048070ff */
[----:B------:R4:W-:Y:S02]  /*45af0*/  @!P2 STG.E.U8 desc[UR30][R136.64+0x40], R4 ;  /* 0x000040048800a986 */ /* 0x0009e4000c10111e */
[----:B----4-:R-:W-:Y:S02]  /*45b00*/  FMUL R4, R216, UR18 ;  /* 0x00000012d8047c20 */ /* 0x010fe40008400000 */
[----:B------:R-:W4:Y:S03]  /*45b10*/  LDL.LU R216, [R1+0x5ec] ;  /* 0x0005ec0001d87983 */ /* 0x000f260000300800 */
[----:B------:R-:W-:-:S05]  /*45b20*/  F2FP.SATFINITE.E4M3.F32.PACK_AB_MERGE_C R4, RZ, R4, RZ ;  /* 0x00000004ff04723e */ /* 0x000fca00048070ff */
[----:B------:R2:W-:Y:S02]  /*45b30*/  @!P0 STG.E.U8 desc[UR30][R114.64+0x41], R4 ;  /* 0x0000410472008986 */ /* 0x0005e4000c10111e */
[----:B--2---:R-:W-:Y:S02]  /*45b40*/  FMUL R4, R215, UR18 ;  /* 0x00000012d7047c20 */ /* 0x004fe40008400000 */
[----:B------:R-:W2:Y:S01]  /*45b50*/  LDL.LU R215, [R1+0x5f0] ;  /* 0x0005f00001d77983 */ /* 0x000ea20000300800 */
[----:B------:R-:W-:Y:S02]  /*45b60*/  LOP3.LUT P3, RZ, R5, 0x4000000, RZ, 0xc0, !PT ;  /* 0x0400000005ff7812 */ /* 0x000fe4000786c0ff */
[----:B------:R-:W-:Y:S01]  /*45b70*/  LOP3.LUT P5, RZ, R7, 0x4000, RZ, 0xc0, !PT ;  /* 0x0000400007ff7812 */ /* 0x000fe200078ac0ff */
[----:B------:R-:W2:Y:S01]  /*45b80*/  LDL.LU R218, [R1+0x5f4] ;  /* 0x0005f40001da7983 */ /* 0x000ea20000300800 */
[----:B------:R-:W-:Y:S02]  /*45b90*/  LOP3.LUT R0, R0, 0xffefffff, RZ, 0xc0, !PT ;  /* 0xffefffff00007812 */ /* 0x000fe400078ec0ff */
[----:B------:R-:W-:Y:S01]  /*45ba0*/  F2FP.SATFINITE.E4M3.F32.PACK_AB_MERGE_C R4, RZ, R4, RZ ;  /* 0x00000004ff04723e */ /* 0x000fe200048070ff */
[----:B------:R-:W2:Y:S06]  /*45bb0*/  LDL.LU R219, [R1+0x5f8] ;  /* 0x0005f80001db7983 */ /* 0x000eac0000300800 */
[----:B------:R-:W0:Y:S02]  /*45bc0*/  @!P3 LDC.64 R8, c[0x0][0x5c0] ;  /* 0x00017000ff08bb82 */ /* 0x000e240000000a00 */
[----:B------:R-:W-:-:S02]  /*45bd0*/  @P5 LOP3.LUT R0, R0, 0x100000, RZ, 0xfc, !PT ;  /* 0x0010000000005812 */ /* 0x000fc400078efcff */
[----:B------:R-:W-:Y:S02]  /*45be0*/  LOP3.LUT P5, RZ, R5, 0x2000000, RZ, 0xc0, !PT ;  /* 0x0200000005ff7812 */ /* 0x000fe400078ac0ff */
[----:B0-----:R-:W-:-:S05]  /*45bf0*/  @!P3 IADD3 R8, P6, R64, R8, RZ ;  /* 0x000000084008b210 */ /* 0x001fca0007fde0ff */
[----:B------:R-:W-:-:S05]  /*45c00*/  @!P3 IMAD.X R9, R181, 0x1, R9, P6 ;  /* 0x00000001b509b824 */ /* 0x000fca00030e0609 */
[----:B------:R0:W-:Y:S02]  /*45c10*/  @!P3 STG.E.U8 desc[UR30][R8.64+0x40], R4 ;  /* 0x000040040800b986 */ /* 0x0001e4000c10111e */
[----:B0-----:R-:W0:Y:S01]  /*45c20*/  @!P5 LDC.64 R8, c[0x0][0x5c0] ;  /* 0x00017000ff08db82 */ /* 0x001e220000000a00 */
[----:B------:R-:W-:Y:S02]  /*45c30*/  LOP3.LUT P2, RZ, R7, 0x1000, RZ, 0xc0, !PT ;  /* 0x0000100007ff7812 */ /* 0x000fe4000784c0ff */
[----:B------:R-:W-:Y:S02]  /*45c40*/  LOP3.LUT R0, R0, 0xfff7ffff, RZ, 0xc0, !PT ;  /* 0xfff7ffff00007812 */ /* 0x000fe400078ec0ff */
[----:B0-----:R-:W-:-:S05]  /*45c50*/  @!P5 IADD3 R8, P6, R65, R8, RZ ;  /* 0x000000084108d210 */ /* 0x001fca0007fde0ff */
[----:B------:R-:W-:Y:S01]  /*45c60*/  @!P5 IMAD.X R9, R182, 0x1, R9, P6 ;  /* 0x00000001b609d824 */ /* 0x000fe200030e0609 */
[----:B------:R-:W-:-:S03]  /*45c70*/  LOP3.LUT P6, RZ, R5, 0x2000000, RZ, 0xc0, !PT ;  /* 0x0200000005ff7812 */ /* 0x000fc600078cc0ff */
[----:B------:R-:W-:Y:S01]  /*45c80*/  @P2 LOP3.LUT R0, R0, 0x80000, RZ, 0xfc, !PT ;  /* 0x0008000000002812 */ /* 0x000fe200078efcff */
[----:B---3--:R-:W-:Y:S02]  /*45c90*/  FMUL R4, R217, UR18 ;  /* 0x00000012d9047c20 */ /* 0x008fe40008400000 */
[----:B------:R-:W3:Y:S03]  /*45ca0*/  LDL.LU R217, [R1+0x5fc] ;  /* 0x0005fc0001d97983 */ /* 0x000ee60000300800 */
[----:B------:R-:W-:Y:S02]  /*45cb0*/  F2FP.SATFINITE.E4M3.F32.PACK_AB_MERGE_C R4, RZ, R4, RZ ;  /* 0x00000004ff04723e */ /* 0x000fe400048070ff */
[----:B------:R-:W-:-:S03]  /*45cc0*/  LOP3.LUT P5, RZ, R0, 0x100000, RZ, 0xc0, !PT ;  /* 0x0010000000ff7812 */ /* 0x000fc600078ac0ff */
        /* <DEDUP_REMOVED lines=11> */
[C---:B------:R-:W-:Y:S02]  /*45d80*/  LOP3.LUT P4, RZ, R5.reuse, 0x1000000, RZ, 0xc0, !PT ;  /* 0x0100000005ff7812 */ /* 0x040fe4000788c0ff */
[----:B------:R-:W-:Y:S01]  /*45d90*/  LOP3.LUT P2, RZ, R5, 0x800000, RZ, 0xc0, !PT ;  /* 0x0080000005ff7812 */ /* 0x000fe2000784c0ff */
[----:B------:R-:W2:Y:S10]  /*45da0*/  LDL.LU R220, [R1+0x608] ;  /* 0x0006080001dc7983 */ /* 0x000eb40000300800 */
[----:B------:R-:W0:Y:S01]  /*45db0*/  @!P4 LDC.64 R8, c[0x0][0x5c0] ;  /* 0x00017000ff08cb82 */ /* 0x000e220000000a00 */
[----:B------:R-:W-:-:S02]  /*45dc0*/  F2FP.SATFINITE.E4M3.F32.PACK_AB_MERGE_C R4, RZ, R4, RZ ;  /* 0x00000004ff04723e */ /* 0x000fc400048070ff */
[----:B0-----:R-:W-:-:S05]  /*45dd0*/  @!P4 IADD3 R8, P6, R183, R8, RZ ;  /* 0x00000008b708c210 */ /* 0x001fca0007fde0ff */
[----:B------:R-:W-:-:S05]  /*45de0*/  @!P4 IMAD.X R9, R186, 0x1, R9, P6 ;  /* 0x00000001ba09c824 */ /* 0x000fca00030e0609 */
[----:B------:R0:W-:Y:S02]  /*45df0*/  @!P4 STG.E.U8 desc[UR30][R8.64+0x48], R4 ;  /* 0x000048040800c986 */ /* 0x0001e4000c10111e */
[----:B0-----:R-:W0:Y:S01]  /*45e00*/  @!P2 LDC.64 R8, c[0x0][0x5c0] ;  /* 0x00017000ff08ab82 */ /* 0x001e220000000a00 */
[----:B------:R-:W-:Y:S02]  /*45e10*/  FMUL R4, R218, UR18 ;  /* 0x00000012da047c20 */ /* 0x000fe40008400000 */
[----:B------:R-:W2:Y:S03]  /*45e20*/  LDL.LU R218, [R1+0x60c] ;  /* 0x00060c0001da7983 */ /* 0x000ea60000300800 */
[----:B------:R-:W-:Y:S02]  /*45e30*/  F2FP.SATFINITE.E4M3.F32.PACK_AB_MERGE_C R4, RZ, R4, RZ ;  /* 0x00000004ff04723e */ /* 0x000fe400048070ff */
[----:B0-----:R-:W-:-:S05]  /*45e40*/  @!P2 IADD3 R8, P6, R189, R8, RZ ;  /* 0x00000008bd08a210 */ /* 0x001fca0007fde0ff */
[----:B------:R-:W-:Y:S01]  /*45e50*/  @!P2 IMAD.X R9, R191, 0x1, R9, P6 ;  /* 0x00000001bf09a824 */ /* 0x000fe200030e0609 */
[----:B------:R-:W-:Y:S02]  /*45e60*/  LOP3.LUT P6, RZ, R5, 0x800000, RZ, 0xc0, !PT ;  /* 0x0080000005ff7812 */ /* 0x000fe400078cc0ff */
[----:B------:R-:W-:-:S11]  /*45e70*/  LOP3.LUT P2, RZ, R0, 0x80000, RZ, 0xc0, !PT ;  /* 0x0008000000ff7812 */ /* 0x000fd6000784c0ff */
[----:B------:R0:W-:Y:S01]  /*45e80*/  @!P6 STG.E.U8 desc[UR30][R8.64+0x49], R4 ;  /* 0x000049040800e986 */ /* 0x0001e2000c10111e */
[----:B------:R-:W-:Y:S01]  /*45e90*/  LOP3.LUT P3, RZ, R5, 0x400000, RZ, 0xc0, !PT ;  /* 0x0040000005ff7812 */ /* 0x000fe2000786c0ff */
[----:B0-----:R-:W-:-:S12]  /*45ea0*/  FMUL R4, R219, UR18 ;  /* 0x00000012db047c20 */ /* 0x001fd80008400000 */
[----:B------:R-:W0:Y:S01]  /*45eb0*/  @!P3 LDC.64 R8, c[0x0][0x5c0] ;  /* 0x00017000ff08bb82 */ /* 0x000e220000000a00 */
[----:B------:R-:W-:-:S05]  /*45ec0*/  F2FP.SATFINITE.E4M3.F32.PACK_AB_MERGE_C R4, RZ, R4, RZ ;  /* 0x00000004ff04723e */ /* 0x000fca00048070ff */
[----:B------:R3:W-:Y:S02]  /*45ed0*/  @!P2 STG.E.U8 desc[UR30][R104.64+0x50], R4 ;  /* 0x000050046800a986 */ /* 0x0007e4000c10111e */
[----:B---3--:R-:W-:Y:S02]  /*45ee0*/  FMUL R4, R217, UR18 ;  /* 0x00000012d9047c20 */ /* 0x008fe40008400000 */
[----:B------:R-:W3:Y:S01]  /*45ef0*/  LDL.LU R217, [R1+0x610] ;  /* 0x0006100001d97983 */ /* 0x000ee20000300800 */
[----:B------:R-:W-:Y:S02]  /*45f00*/  LOP3.LUT P0, RZ, R7, 0x800, RZ, 0xc0, !PT ;  /* 0x0000080007ff7812 */ /* 0x000fe4000780c0ff */
[----:B------:R-:W-:Y:S01]  /*45f10*/  F2FP.SATFINITE.E4M3.F32.PACK_AB_MERGE_C R4, RZ, R4, RZ ;  /* 0x00000004ff04723e */ /* 0x000fe200048070ff */
[----:B------:R-:W3:Y:S01]  /*45f20*/  LDL.LU R219, [R1+0x614] ;  /* 0x0006140001db7983 */ /* 0x000ee20000300800 */
[----:B0-----:R-:W-:-:S09]  /*45f30*/  @!P3 IADD3 R8, P6, R192, R8, RZ ;  /* 0x00000008c008b210 */ /* 0x001fd20007fde0ff */
[----:B------:R4:W-:Y:S01]  /*45f40*/  @!P0 STG.E.U8 desc[UR30][R100.64+0x51], R4 ;  /* 0x0000510464008986 */ /* 0x0009e2000c10111e */
[----:B------:R-:W-:Y:S02]  /*45f50*/  @!P3 IMAD.X R9, R194, 0x1, R9, P6 ;  /* 0x00000001c209b824 */ /* 0x000fe400030e0609 */
[----:B----4-:R-:W-:-:S05]  /*45f60*/  FMUL R4, R216, UR18 ;  /* 0x00000012d8047c20 */ /* 0x010fca0008400000 */
[----:B------:R-:W-:-:S05]  /*45f70*/  F2FP.SATFINITE.E4M3.F32.PACK_AB_MERGE_C R4, RZ, R4, RZ ;  /* 0x00000004ff04723e */ /* 0x000fca00048070ff */
[----:B------:R2:W-:Y:S02]  /*45f80*/  @!P3 STG.E.U8 desc[UR30][R8.64+0x50], R4 ;  /* 0x000050040800b986 */ /* 0x0005e4000c10111e */
[----:B--2---:R-:W-:Y:S02]  /*45f90*/  FMUL R4, R215, UR18 ;  /* 0x00000012d7047c20 */ /* 0x004fe40008400000 */
[----:B------:R-:W2:Y:S01]  /*45fa0*/  LDL.LU R215, [R1+0x618] ;  /* 0x0006180001d77983 */ /* 0x000ea20000300800 */
[C---:B------:R-:W-:Y:S02]  /*45fb0*/  LOP3.LUT P5, RZ, R5.reuse, 0x2, RZ, 0xc0, !PT ;  /* 0x0000000205ff7812 */ /* 0x040fe400078ac0ff */
[----:B------:R-:W-:Y:S01]  /*45fc0*/  LOP3.LUT P4, RZ, R5, 0x200000, RZ, 0xc0, !PT ;  /* 0x0020000005ff7812 */ /* 0x000fe2000788c0ff */
[----:B------:R-:W4:Y:S10]  /*45fd0*/  LDL.LU R216, [R1+0x61c] ;  /* 0x00061c0001d87983 */ /* 0x000f340000300800 */
[----:B------:R-:W0:Y:S01]  /*45fe0*/  @!P5 LDC.64 R8, c[0x0][0x5c0] ;  /* 0x00017000ff08db82 */ /* 0x000e220000000a00 */
[----:B------:R-:W-:-:S02]  /*45ff0*/  F2FP.SATFINITE.E4M3.F32.PACK_AB_MERGE_C R4, RZ, R4, RZ ;  /* 0x00000004ff04723e */ /* 0x000fc400048070ff */
[----:B------:R-:W-:Y:S02]  /*46000*/  LOP3.LUT P1, RZ, R7, 0x100, RZ, 0xc0, !PT ;  /* 0x0000010007ff7812 */ /* 0x000fe4000782c0ff */
[----:B0-----:R-:W-:-:S05]  /*46010*/  @!P5 IADD3 R8, P6, R190, R8, RZ ;  /* 0x00000008be08d210 */ /* 0x001fca0007fde0ff */
[----:B------:R-:W-:Y:S01]  /*46020*/  @!P5 IMAD.X R9, R193, 0x1, R9, P6 ;  /* 0x00000001c109d824 */ /* 0x000fe200030e0609 */
[----:B------:R-:W-:-:S04]  /*46030*/  LOP3.LUT P6, RZ, R7, 0x200, RZ, 0xc0, !PT ;  /* 0x0000020007ff7812 */ /* 0x000fc800078cc0ff */
[----:B------:R0:W-:Y:S02]  /*46040*/  @!P5 STG.E.U8 desc[UR30][R8.64+0x51], R4 ;  /* 0x000051040800d986 */ /* 0x0001e4000c10111e */
[----:B0-----:R-:W0:Y:S01]  /*46050*/  @!P4 LDC.64 R8, c[0x0][0x5c0] ;  /* 0x00017000ff08cb82 */ /* 0x001e220000000a00 */
[----:B------:R-:W-:-:S05]  /*46060*/  FMUL R4, R220, UR18 ;  /* 0x00000012dc047c20 */ /* 0x000fca0008400000 */
[----:B------:R-:W-:-:S05]  /*46070*/  F2FP.SATFINITE.E4M3.F32.PACK_AB_MERGE_C R4, RZ, R4, RZ ;  /* 0x00000004ff04723e */ /* 0x000fca00048070ff */
[----:B------:R1:W-:Y:S01]  /*46080*/  @!P6 STG.E.U8 desc[UR30][R96.64+0x58], R4 ;  /* 0x000058046000e986 */ /* 0x0003e2000c10111e */
[----:B------:R-:W-:Y:S01]  /*46090*/  LOP3.LUT P2, RZ, R5, 0x8, RZ, 0xc0, !PT ;  /* 0x0000000805ff7812 */ /* 0x000fe2000784c0ff */
[----:B-1----:R-:W-:Y:S02]  /*460a0*/  FMUL R4, R218, UR18 ;  /* 0x00000012da047c20 */ /* 0x002fe40008400000 */
[----:B------:R-:W4:Y:S03]  /*460b0*/  LDL.LU R218, [R1+0x620] ;  /* 0x0006200001da7983 */ /* 0x000f260000300800 */
[----:B------:R-:W-:Y:S02]  /*460c0*/  F2FP.SATFINITE.E4M3.F32.PACK_AB_MERGE_C R4, RZ, R4, RZ ;  /* 0x00000004ff04723e */ /* 0x000fe400048070ff */
[----:B0-----:R-:W-:-:S03]  /*460d0*/  @!P4 IADD3 R8, P6, R188, R8, RZ ;  /* 0x00000008bc08c210 */ /* 0x001fc60007fde0ff */
[----:B------:R3:W-:Y:S02]  /*460e0*/  @!P1 STG.E.U8 desc[UR30][R92.64+0x59], R4 ;  /* 0x000059045c009986 */ /* 0x0007e4000c10111e */
[----:B------:R-:W-:Y:S02]  /*460f0*/  @!P4 IMAD.X R9, R195, 0x1, R9, P6 ;  /* 0x00000001c309c824 */ /* 0x000fe400030e0609 */
[----:B---3--:R-:W-:Y:S02]  /*46100*/  FMUL R4, R217, UR18 ;  /* 0x00000012d9047c20 */ /* 0x008fe40008400000 */
[----:B------:R-:W3:Y:S03]  /*46110*/  LDL.LU R217, [R1+0x624] ;  /* 0x0006240001d97983 */ /* 0x000ee60000300800 */
[----:B------:R-:W-:Y:S01]  /*46120*/  F2FP.SATFINITE.E4M3.F32.PACK_AB_MERGE_C R4, RZ, R4, RZ ;  /* 0x00000004ff04723e */ /* 0x000fe200048070ff */
[----:B------:R-:W3:Y:S04]  /*46130*/  LDL.LU R220, [R1+0x628] ;  /* 0x0006280001dc7983 */ /* 0x000ee80000300800 */
[----:B------:R0:W-:Y:S02]  /*46140*/  @!P4 STG.E.U8 desc[UR30][R8.64+0x58], R4 ;  /* 0x000058040800c986 */ /* 0x0001e4000c10111e */
[----:B0-----:R-:W0:Y:S01]  /*46150*/  @!P2 LDC.64 R8, c[0x0][0x5c0] ;  /* 0x00017000ff08ab82 */ /* 0x001e220000000a00 */
[----:B------:R-:W-:-:S05]  /*46160*/  FMUL R4, R219, UR18 ;  /* 0x00000012db047c20 */ /* 0x000fca0008400000 */
[----:B------:R-:W-:Y:S02]  /*46170*/  F2FP.SATFINITE.E4M3.F32.PACK_AB_MERGE_C R4, RZ, R4, RZ ;  /* 0x00000004ff04723e */ /* 0x000fe400048070ff */
[----:B0-----:R-:W-:-:S05]  /*46180*/  @!P2 IADD3 R8, P6, R187, R8, RZ ;  /* 0x00000008bb08a210 */ /* 0x001fca0007fde0ff */
[----:B------:R-:W-:-:S05]  /*46190*/  @!P2 IMAD.X R9, R196, 0x1, R9, P6 ;  /* 0x00000001c409a824 */ /* 0x000fca00030e0609 */
[----:B------:R2:W-:Y:S02]  /*461a0*/  @!P2 STG.E.U8 desc[UR30][R8.64+0x59], R4 ;  /* 0x000059040800a986 */ /* 0x0005e4000c10111e */
[----:B--2---:R-:W-:Y:S02]  /*461b0*/  FMUL R4, R215, UR18 ;  /* 0x00000012d7047c20 */ /* 0x004fe40008400000 */
[----:B------:R-:W2:Y:S01]  /*461c0*/  LDL.LU R215, [R1+0x62c] ;  /* 0x00062c0001d77983 */ /* 0x000ea20000300800 */
[----:B------:R-:W-:Y:S02]  /*461d0*/  LOP3.LUT P5, RZ, R5, 0x100000, RZ, 0xc0, !PT ;  /* 0x0010000005ff7812 */ /* 0x000fe400078ac0ff */
[----:B------:R-:W-:Y:S02]  /*461e0*/  LOP3.LUT P0, RZ, R7, 0x80, RZ, 0xc0, !PT ;  /* 0x0000008007ff7812 */ /* 0x000fe4000780c0ff */
[----:B------:R-:W-:-:S09]  /*461f0*/  F2FP.SATFINITE.E4M3.F32.PACK_AB_MERGE_C R4, RZ, R4, RZ ;  /* 0x00000004ff04723e */ /* 0x000fd200048070ff */
[----:B------:R-:W0:Y:S01]  /*46200*/  @!P5 LDC.64 R8, c[0x0][0x5c0] ;  /* 0x00017000ff08db82 */ /* 0x000e220000000a00 */
[C---:B------:R-:W-:Y:S02]  /*46210*/  LOP3.LUT P1, RZ, R7.reuse, 0x4, RZ, 0xc0, !PT ;  /* 0x0000000407ff7812 */ /* 0x040fe4000782c0ff */
[----:B------:R-:W-:Y:S01]  /*46220*/  LOP3.LUT P3, RZ, R7, 0x20, RZ, 0xc0, !PT ;  /* 0x0000002007ff7812 */ /* 0x000fe2000786c0ff */
[----:B------:R4:W-:Y:S01]  /*46230*/  @!P0 STG.E.U8 desc[UR30][R90.64+0x60], R4 ;  /* 0x000060045a008986 */ /* 0x0009e2000c10111e */
[----:B------:R-:W-:Y:S01]  /*46240*/  LOP3.LUT R0, R0, 0xfffbffff, RZ, 0xc0, !PT ;  /* 0xfffbffff00007812 */ /* 0x000fe200078ec0ff */
[----:B----4-:R-:W-:-:S08]  /*46250*/  FMUL R4, R216, UR18 ;  /* 0x00000012d8047c20 */ /* 0x010fd00008400000 */
[----:B------:R-:W-:Y:S01]  /*46260*/  @P1 LOP3.LUT R0, R0, 0x40000, RZ, 0xfc, !PT ;  /* 0x0004000000001812 */ /* 0x000fe200078efcff */
[----:B------:R-:W4:Y:S01]  /*46270*/  LDL.LU R216, [R1+0x630] ;  /* 0x0006300001d87983 */ /* 0x000f220000300800 */
[----:B------:R-:W-:-:S03]  /*46280*/  F2FP.SATFINITE.E4M3.F32.PACK_AB_MERGE_C R4, RZ, R4, RZ ;  /* 0x00000004ff04723e */ /* 0x000fc600048070ff */
[----:B------:R-:W4:Y:S01]  /*46290*/  LDL.LU R219, [R1+0x634] ;  /* 0x0006340001db7983 */ /* 0x000f220000300800 */
[----:B------:R-:W-:Y:S02]  /*462a0*/  LOP3.LUT P1, RZ, R5, 0x80000, RZ, 0xc0, !PT ;  /* 0x0008000005ff7812 */ /* 0x000fe4000782c0ff */
[----:B0-----:R-:W-:Y:S01]  /*462b0*/  @!P5 IADD3 R8, P6, R203, R8, RZ ;  /* 0x00000008cb08d210 */ /* 0x001fe20007fde0ff */
[----:B------:R0:W-:Y:S04]  /*462c0*/  @!P3 STG.E.U8 desc[UR30][R88.64+0x61], R4 ;  /* 0x000061045800b986 */ /* 0x0001e8000c10111e */
[----:B------:R-:W-:Y:S02]  /*462d0*/  @!P5 IMAD.X R9, R205, 0x1, R9, P6 ;  /* 0x00000001cd09d824 */ /* 0x000fe400030e0609 */
[----:B0-----:R-:W-:-:S02]  /*462e0*/  FMUL R4, R218, UR18 ;  /* 0x00000012da047c20 */ /* 0x001fc40008400000 */
[----:B------:R-:W4:Y:S03]  /*462f0*/  LDL.LU R218, [R1+0x638] ;  /* 0x0006380001da7983 */ /* 0x000f260000300800 */
[----:B------:R-:W-:-:S05]  /*46300*/  F2FP.SATFINITE.E4M3.F32.PACK_AB_MERGE_C R4, RZ, R4, RZ ;  /* 0x00000004ff04723e */ /* 0x000fca00048070ff */
[----:B------:R0:W-:Y:S02]  /*46310*/  @!P5 STG.E.U8 desc[UR30][R8.64+0x60], R4 ;  /* 0x000060040800d986 */ /* 0x0001e4000c10111e */
[----:B0-----:R-:W0:Y:S02]  /*46320*/  @!P1 LDC.64 R8, c[0x0][0x5c0] ;  /* 0x00017000ff089b82 */ /* 0x001e240000000a00 */
[----:B0-----:R-:W-:Y:S01]  /*46330*/  @!P1 IADD3 R8, P6, R210, R8, RZ ;  /* 0x00000008d2089210 */ /* 0x001fe20007fde0ff */
[----:B---3--:R-:W-:-:S04]  /*46340*/  FMUL R4, R217, UR18 ;  /* 0x00000012d9047c20 */ /* 0x008fc80008400000 */
[----:B------:R-:W-:Y:S01]  /*46350*/  @!P1 IMAD.X R9, R212, 0x1, R9, P6 ;  /* 0x00000001d4099824 */ /* 0x000fe200030e0609 */
[----:B------:R-:W-:Y:S01]  /*46360*/  LOP3.LUT P6, RZ, R7, 0x8, RZ, 0xc0, !PT ;  /* 0x0000000807ff7812 */ /* 0x000fe200078cc0ff */
[----:B------:R-:W3:Y:S01]  /*46370*/  LDL.LU R217, [R1+0x63c] ;  /* 0x00063c0001d97983 */ /* 0x000ee20000300800 */
[----:B------:R-:W-:-:S05]  /*46380*/  F2FP.SATFINITE.E4M3.F32.PACK_AB_MERGE_C R4, RZ, R4, RZ ;  /* 0x00000004ff04723e */ /* 0x000fca00048070ff */
[----:B------:R0:W-:Y:S02]  /*46390*/  @!P1 STG.E.U8 desc[UR30][R8.64+0x61], R4 ;  /* 0x0000610408009986 */ /* 0x0001e4000c10111e */
[----:B0-----:R-:W-:-:S05]  /*463a0*/  FMUL R4, R220, UR18 ;  /* 0x00000012dc047c20 */ /* 0x001fca0008400000 */
[----:B------:R-:W-:-:S05]  /*463b0*/  F2FP.SATFINITE.E4M3.F32.PACK_AB_MERGE_C R4, RZ, R4, RZ ;  /* 0x00000004ff04723e */ /* 0x000fca00048070ff */
[----:B------:R2:W-:Y:S02]  /*463c0*/  @!P6 STG.E.U8 desc[UR30][R84.64+0x68], R4 ;  /* 0x000068045400e986 */ /* 0x0005e4000c10111e */
[----:B--2---:R-:W-:Y:S02]  /*463d0*/  FMUL R4, R215, UR18 ;  /* 0x00000012d7047c20 */ /* 0x004fe40008400000 */
[----:B------:R-:W2:Y:S01]  /*463e0*/  LDL.LU R215, [R1+0x640] ;  /* 0x0006400001d77983 */ /* 0x000ea20000300800 */
[C---:B------:R-:W-:Y:S02]  /*463f0*/  LOP3.LUT P0, RZ, R7.reuse, 0x2, RZ, 0xc0, !PT ;  /* 0x0000000207ff7812 */ /* 0x040fe4000780c0ff */
[----:B------:R-:W-:Y:S02]  /*46400*/  LOP3.LUT P5, RZ, R7, 0x1, RZ, 0xc0, !PT ;  /* 0x0000000107ff7812 */ /* 0x000fe400078ac0ff */
[----:B------:R-:W-:-:S13]  /*46410*/  LOP3.LUT P4, RZ, R5, 0x40000, RZ, 0xc0, !PT ;  /* 0x0004000005ff7812 */ /* 0x000fda000788c0ff */
[----:B------:R-:W0:Y:S01]  /*46420*/  @!P4 LDC.64 R8, c[0x0][0x5c0] ;  /* 0x00017000ff08cb82 */ /* 0x000e220000000a00 */
[----:B----4-:R-:W-:Y:S02]  /*46430*/  FMUL R7, R216, UR18 ;  /* 0x00000012d8077c20 */ /* 0x010fe40008400000 */
[----:B------:R-:W4:Y:S03]  /*46440*/  LDL.LU R216, [R1+0x644] ;  /* 0x0006440001d87983 */ /* 0x000f260000300800 */
[----:B------:R-:W-:Y:S01]  /*46450*/  F2FP.SATFINITE.E4M3.F32.PACK_AB_MERGE_C R11, RZ, R7, RZ ;  /* 0x00000007ff0b723e */ /* 0x000fe200048070ff */
[----:B------:R-:W-:Y:S01]  /*46460*/  FMUL R7, R219, UR18 ;  /* 0x00000012db077c20 */ /* 0x000fe20008400000 */
[----:B------:R-:W4:Y:S01]  /*46470*/  LDL.LU R220, [R1+0x648] ;  /* 0x0006480001dc7983 */ /* 0x000f220000300800 */
[----:B------:R-:W-:-:S03]  /*46480*/  LOP3.LUT P1, RZ, R0, 0x40000, RZ, 0xc0, !PT ;  /* 0x0004000000ff7812 */ /* 0x000fc6000782c0ff */
[----:B------:R-:W-:Y:S02]  /*46490*/  F2FP.SATFINITE.E4M3.F32.PACK_AB_MERGE_C R15, RZ, R7, RZ ;  /* 0x00000007ff0f723e */ /* 0x000fe400048070ff */
[----:B0-----:R-:W-:Y:S02]  /*464a0*/  @!P4 IADD3 R8, P6, R209, R8, RZ ;  /* 0x00000008d108c210 */ /* 0x001fe40007fde0ff */
[----:B------:R-:W-:-:S03]  /*464b0*/  F2FP.SATFINITE.E4M3.F32.PACK_AB_MERGE_C R4, RZ, R4, RZ ;  /* 0x00000004ff04723e */ /* 0x000fc600048070ff */
[----:B------:R-:W-:-:S03]  /*464c0*/  @!P4 IMAD.X R9, R213, 0x1, R9, P6 ;  /* 0x00000001d509c824 */ /* 0x000fc600030e0609 */
[----:B------:R-:W-:Y:S04]  /*464d0*/  @!P1 STG.E.U8 desc[UR30][R82.64+0x69], R4 ;  /* 0x0000690452009986 */ /* 0x000fe8000c10111e */
[----:B------:R0:W-:Y:S01]  /*464e0*/  @!P4 STG.E.U8 desc[UR30][R8.64+0x68], R11 ;  /* 0x0000680b0800c986 */ /* 0x0001e2000c10111e */
[----:B------:R-:W-:-:S03]  /*464f0*/  FMUL R7, R218, UR18 ;  /* 0x00000012da077c20 */ /* 0x000fc60008400000 */
[----:B------:R-:W4:Y:S02]  /*46500*/  LDL.LU R218, [R1+0x64c] ;  /* 0x00064c0001da7983 */ /* 0x000f240000300800 */
[----:B------:R-:W-:Y:S02]  /*46510*/  F2FP.SATFINITE.E4M3.F32.PACK_AB_MERGE_C R37, RZ, R7, RZ ;  /* 0x00000007ff25723e */ /* 0x000fe400048070ff */
[----:B------:R-:W4:Y:S01]  /*46520*/  LDL.LU R219, [R1+0x650] ;  /* 0x0006500001db7983 */ /* 0x000f220000300800 */
[----:B---3--:R-:W-:-:S05]  /*46530*/  FMUL R7, R217, UR18 ;  /* 0x00000012d9077c20 */ /* 0x008fca0008400000 */
[----:B0-----:R-:W-:Y:S01]  /*46540*/  F2FP.SATFINITE.E4M3.F32.PACK_AB_MERGE_C R11, RZ, R7, RZ ;  /* 0x00000007ff0b723e */ /* 0x001fe200048070ff */
[----:B--2---:R-:W-:Y:S02]  /*46550*/  FMUL R7, R215, UR18 ;  /* 0x00000012d7077c20 */ /* 0x004fe40008400000 */
[----:B------:R-:W2:Y:S01]  /*46560*/  LDL.LU R215, [R1+0x654] ;  /* 0x0006540001d77983 */ /* 0x000ea20000300800 */
[C---:B------:R-:W-:Y:S02]  /*46570*/  LOP3.LUT P2, RZ, R5.reuse, 0x4, RZ, 0xc0, !PT ;  /* 0x0000000405ff7812 */ /* 0x040fe4000784c0ff */
[----:B------:R-:W-:Y:S01]  /*46580*/  LOP3.LUT P3, RZ, R5, 0x20000, RZ, 0xc0, !PT ;  /* 0x0002000005ff7812 */ /* 0x000fe2000786c0ff */
[----:B------:R-:W3:Y:S10]  /*46590*/  LDL.LU R217, [R1+0x658] ;  /* 0x0006580001d97983 */ /* 0x000ef40000300800 */
[----:B------:R-:W0:Y:S02]  /*465a0*/  @!P2 LDC.64 R8, c[0x0][0x5c0] ;  /* 0x00017000ff08ab82 */ /* 0x000e240000000a00 */
[----:B0-----:R-:W-:-:S05]  /*465b0*/  @!P2 IADD3 R8, P6, R167, R8, RZ ;  /* 0x00000008a708a210 */ /* 0x001fca0007fde0ff */
[----:B------:R-:W-:-:S05]  /*465c0*/  @!P2 IMAD.X R9, R208, 0x1, R9, P6 ;  /* 0x00000001d009a824 */ /* 0x000fca00030e0609 */
[----:B------:R0:W-:Y:S02]  /*465d0*/  @!P2 STG.E.U8 desc[UR30][R8.64+0x69], R15 ;  /* 0x0000690f0800a986 */ /* 0x0001e4000c10111e */
[----:B0-----:R-:W0:Y:S01]  /*465e0*/  @!P3 LDC.64 R8, c[0x0][0x5c0] ;  /* 0x00017000ff08bb82 */ /* 0x001e220000000a00 */
[----:B------:R-:W-:-:S04]  /*465f0*/  LOP3.LUT P1, RZ, R6, 0x40000000, RZ, 0xc0, !PT ;  /* 0x4000000006ff7812 */ /* 0x000fc8000782c0ff */
[----:B------:R-:W-:Y:S02]  /*46600*/  P2R R4, PR, RZ, 0x2 ;  /* 0x00000002ff047803 */ /* 0x000fe40000000000 */
[----:B------:R-:W-:Y:S02]  /*46610*/  LOP3.LUT P1, RZ, R5, 0x10, RZ, 0xc0, !PT ;  /* 0x0000001005ff7812 */ /* 0x000fe4000782c0ff */
[----:B------:R-:W-:Y:S01]  /*46620*/  F2FP.SATFINITE.E4M3.F32.PACK_AB_MERGE_C R15, RZ, R7, RZ ;  /* 0x00000007ff0f723e */ /* 0x000fe200048070ff */
[----:B------:R-:W-:Y:S01]  /*46630*/  @!P0 STG.E.U8 desc[UR30][R80.64+0x70], R37 ;  /* 0x0000702550008986 */ /* 0x000fe2000c10111e */
[----:B----4-:R-:W-:-:S03]  /*46640*/  FMUL R7, R216, UR18 ;  /* 0x00000012d8077c20 */ /* 0x010fc60008400000 */
[----:B------:R-:W-:Y:S04]  /*46650*/  @!P5 STG.E.U8 desc[UR30][R74.64+0x71], R11 ;  /* 0x0000710b4a00d986 */ /* 0x000fe8000c10111e */
[----:B------:R-:W4:Y:S01]  /*46660*/  LDL.LU R216, [R1+0x65c] ;  /* 0x00065c0001d87983 */ /* 0x000f220000300800 */
[----:B0-----:R-:W-:-:S05]  /*46670*/  @!P3 IADD3 R8, P6, R166, R8, RZ ;  /* 0x00000008a608b210 */ /* 0x001fca0007fde0ff */
[----:B------:R-:W-:-:S05]  /*46680*/  @!P3 IMAD.X R9, R207, 0x1, R9, P6 ;  /* 0x00000001cf09b824 */ /* 0x000fca00030e0609 */
[----:B------:R0:W-:Y:S02]  /*46690*/  @!P3 STG.E.U8 desc[UR30][R8.64+0x70], R15 ;  /* 0x0000700f0800b986 */ /* 0x0001e4000c10111e */
[----:B0-----:R-:W0:Y:S01]  /*466a0*/  @!P1 LDC.64 R8, c[0x0][0x5c0] ;  /* 0x00017000ff089b82 */ /* 0x001e220000000a00 */
[----:B------:R-:W-:Y:S02]  /*466b0*/  F2FP.SATFINITE.E4M3.F32.PACK_AB_MERGE_C R7, RZ, R7, RZ ;  /* 0x00000007ff07723e */ /* 0x000fe400048070ff */
[----:B0-----:R-:W-:-:S05]  /*466c0*/  @!P1 IADD3 R8, P6, R161, R8, RZ ;  /* 0x00000008a1089210 */ /* 0x001fca0007fde0ff */
[----:B------:R-:W-:-:S05]  /*466d0*/  @!P1 IMAD.X R9, R204, 0x1, R9, P6 ;  /* 0x00000001cc099824 */ /* 0x000fca00030e0609 */
[----:B------:R0:W-:Y:S01]  /*466e0*/  @!P1 STG.E.U8 desc[UR30][R8.64+0x71], R7 ;  /* 0x0000710708009986 */ /* 0x0001e2000c10111e */
[----:B------:R-:W-:Y:S01]  /*466f0*/  ISETP.NE.AND P1, PT, R4, RZ, PT ;  /* 0x000000ff0400720c */ /* 0x000fe20003f25270 */
[----:B------:R-:W-:-:S05]  /*46700*/  FMUL R4, R220, UR18 ;  /* 0x00000012dc047c20 */ /* 0x000fca0008400000 */
[----:B------:R-:W-:Y:S01]  /*46710*/  F2FP.SATFINITE.E4M3.F32.PACK_AB_MERGE_C R11, RZ, R4, RZ ;  /* 0x00000004ff0b723e */ /* 0x000fe200048070ff */
[----:B------:R-:W-:Y:S02]  /*46720*/  FMUL R4, R218, UR18 ;  /* 0x00000012da047c20 */ /* 0x000fe40008400000 */
[----:B------:R-:W4:Y:S03]  /*46730*/  LDL.LU R218, [R1+0x660] ;  /* 0x0006600001da7983 */ /* 0x000f260000300800 */
[----:B------:R-:W-:Y:S01]  /*46740*/  F2FP.SATFINITE.E4M3.F32.PACK_AB_MERGE_C R15, RZ, R4, RZ ;  /* 0x00000004ff0f723e */ /* 0x000fe200048070ff */
[----:B------:R-:W-:Y:S02]  /*46750*/  FMUL R4, R219, UR18 ;  /* 0x00000012db047c20 */ /* 0x000fe40008400000 */
[----:B------:R-:W4:Y:S03]  /*46760*/  LDL.LU R219, [R1+0x664] ;  /* 0x0006640001db7983 */ /* 0x000f260000300800 */
[----:B0-----:R-:W-:Y:S01]  /*46770*/  F2FP.SATFINITE.E4M3.F32.PACK_AB_MERGE_C R7, RZ, R4, RZ ;  /* 0x00000004ff07723e */ /* 0x001fe200048070ff */
[----:B--2---:R-:W-:-:S02]  /*46780*/  FMUL R4, R215, UR18 ;  /* 0x00000012d7047c20 */ /* 0x004fc40008400000 */
[----:B------:R-:W2:Y:S01]  /*46790*/  LDL.LU R215, [R1+0x668] ;  /* 0x0006680001d77983 */ /* 0x000ea20000300800 */
[----:B------:R-:W-:Y:S02]  /*467a0*/  LOP3.LUT P4, RZ, R5, 0x10000, RZ, 0xc0, !PT ;  /* 0x0001000005ff7812 */ /* 0x000fe4000788c0ff */
[----:B------:R-:W-:-:S11]  /*467b0*/  LOP3.LUT P6, RZ, R6, 0x80000000, RZ, 0xc0, !PT ;  /* 0x8000000006ff7812 */ /* 0x000fd600078cc0ff */
[----:B------:R-:W0:Y:S02]  /*467c0*/  @!P4 LDC.64 R8, c[0x0][0x5c0] ;  /* 0x00017000ff08cb82 */ /* 0x000e240000000a00 */
[----:B------:R1:W-:Y:S01]  /*467d0*/  @!P6 STG.E.U8 desc[UR30][R72.64+0x78], R11 ;  /* 0x0000780b4800e986 */ /* 0x0003e2000c10111e */
[----:B------:R-:W-:Y:S02]  /*467e0*/  LOP3.LUT P5, RZ, R5, 0x8000, RZ, 0xc0, !PT ;  /* 0x0000800005ff7812 */ /* 0x000fe400078ac0ff */
[----:B-1----:R-:W-:Y:S01]  /*467f0*/  F2FP.SATFINITE.E4M3.F32.PACK_AB_MERGE_C R11, RZ, R4, RZ ;  /* 0x00000004ff0b723e */ /* 0x002fe200048070ff */
[----:B---3--:R-:W-:Y:S02]  /*46800*/  FMUL R4, R217, UR18 ;  /* 0x00000012d9047c20 */ /* 0x008fe40008400000 */
[----:B------:R-:W3:Y:S04]  /*46810*/  LDL.LU R217, [R1+0x66c] ;  /* 0x00066c0001d97983 */ /* 0x000ee80000300800 */
[----:B------:R1:W-:Y:S01]  /*46820*/  @!P1 STG.E.U8 desc[UR30][R66.64+0x79], R15 ;  /* 0x0000790f42009986 */ /* 0x0003e2000c10111e */
[----:B0-----:R-:W-:-:S02]  /*46830*/  @!P4 IADD3 R8, P6, R160, R8, RZ ;  /* 0x00000008a008c210 */ /* 0x001fc40007fde0ff */
[----:B-1----:R-:W-:-:S03]  /*46840*/  F2FP.SATFINITE.E4M3.F32.PACK_AB_MERGE_C R15, RZ, R4, RZ ;  /* 0x00000004ff0f723e */ /* 0x002fc600048070ff */
[----:B------:R-:W-:-:S05]  /*46850*/  @!P4 IMAD.X R9, R201, 0x1, R9, P6 ;  /* 0x00000001c909c824 */ /* 0x000fca00030e0609 */
[----:B------:R0:W-:Y:S02]  /*46860*/  @!P4 STG.E.U8 desc[UR30][R8.64+0x78], R7 ;  /* 0x000078070800c986 */ /* 0x0001e4000c10111e */
[----:B0-----:R-:W0:Y:S01]  /*46870*/  @!P5 LDC.64 R8, c[0x0][0x5c0] ;  /* 0x00017000ff08db82 */ /* 0x001e220000000a00 */
[----:B----4-:R-:W-:Y:S02]  /*46880*/  FMUL R4, R216, UR18 ;  /* 0x00000012d8047c20 */ /* 0x010fe40008400000 */
[----:B------:R-:W4:Y:S01]  /*46890*/  LDL.LU R216, [R1+0x670] ;  /* 0x0006700001d87983 */ /* 0x000f220000300800 */
[C---:B------:R-:W-:Y:S02]  /*468a0*/  LOP3.LUT P2, RZ, R6.reuse, 0x20000000, RZ, 0xc0, !PT ;  /* 0x2000000006ff7812 */ /* 0x040fe4000784c0ff */
[----:B------:R-:W-:Y:S02]  /*468b0*/  LOP3.LUT P0, RZ, R6, 0x10000000, RZ, 0xc0, !PT ;  /* 0x1000000006ff7812 */ /* 0x000fe4000780c0ff */
[----:B------:R-:W-:-:S02]  /*468c0*/  F2FP.SATFINITE.E4M3.F32.PACK_AB_MERGE_C R7, RZ, R4, RZ ;  /* 0x00000004ff07723e */ /* 0x000fc400048070ff */
[----:B0-----:R-:W-:-:S05]  /*468d0*/  @!P5 IADD3 R8, P6, R206, R8, RZ ;  /* 0x00000008ce08d210 */ /* 0x001fca0007fde0ff */
[----:B------:R-:W-:-:S05]  /*468e0*/  @!P5 IMAD.X R9, R211, 0x1, R9, P6 ;  /* 0x00000001d309d824 */ /* 0x000fca00030e0609 */
[----:B------:R0:W-:Y:S04]  /*468f0*/  @!P5 STG.E.U8 desc[UR30][R8.64+0x79], R11 ;  /* 0x0000790b0800d986 */ /* 0x0001e8000c10111e */
[----:B------:R-:W-:Y:S04]  /*46900*/  @!P2 STG.E.U8 desc[UR30][R68.64+0x80], R15 ;  /* 0x0000800f4400a986 */ /* 0x000fe8000c10111e */
[----:B------:R1:W-:Y:S01]  /*46910*/  @!P0 STG.E.U8 desc[UR30][R62.64+0x81], R7 ;  /* 0x000081073e008986 */ /* 0x0003e2000c10111e */
[----:B------:R-:W-:-:S03]  /*46920*/  FMUL R4, R218, UR18 ;  /* 0x00000012da047c20 */ /* 0x000fc60008400000 */
[----:B------:R-:W4:Y:S02]  /*46930*/  LDL.LU R218, [R1+0x674] ;  /* 0x0006740001da7983 */ /* 0x000f240000300800 */
[----:B0-----:R-:W-:Y:S01]  /*46940*/  F2FP.SATFINITE.E4M3.F32.PACK_AB_MERGE_C R11, RZ, R4, RZ ;  /* 0x00000004ff0b723e */ /* 0x001fe200048070ff */
[----:B------:R-:W-:Y:S02]  /*46950*/  FMUL R4, R219, UR18 ;  /* 0x00000012db047c20 */ /* 0x000fe40008400000 */
[----:B------:R-:W4:Y:S03]  /*46960*/  LDL.LU R219, [R1+0x678] ;  /* 0x0006780001db7983 */ /* 0x000f260000300800 */
[----:B-1----:R-:W-:Y:S01]  /*46970*/  F2FP.SATFINITE.E4M3.F32.PACK_AB_MERGE_C R7, RZ, R4, RZ ;  /* 0x00000004ff07723e */ /* 0x002fe200048070ff */
[----:B--2---:R-:W-:Y:S02]  /*46980*/  FMUL R4, R215, UR18 ;  /* 0x00000012d7047c20 */ /* 0x004fe40008400000 */
[----:B------:R-:W2:Y:S01]  /*46990*/  LDL.LU R215, [R1+0x67c] ;  /* 0x00067c0001d77983 */ /* 0x000ea20000300800 */
[----:B------:R-:W-:-:S13]  /*469a0*/  LOP3.LUT P3, RZ, R5, 0x4000, RZ, 0xc0, !PT ;  /* 0x0000400005ff7812 */ /* 0x000fda000786c0ff */
[----:B------:R-:W0:Y:S01]  /*469b0*/  @!P3 LDC.64 R8, c[0x0][0x5c0] ;  /* 0x00017000ff08bb82 */ /* 0x000e220000000a00 */
[----:B------:R-:W-:-:S04]  /*469c0*/  LOP3.LUT P4, RZ, R6, 0x8000000, RZ, 0xc0, !PT ;  /* 0x0800000006ff7812 */ /* 0x000fc8000788c0ff */
[----:B------:R-:W-:Y:S02]  /*469d0*/  P2R R10, PR, RZ, 0x10 ;  /* 0x00000010ff0a7803 */ /* 0x000fe40000000000 */
[----:B------:R-:W-:Y:S02]  /*469e0*/  LOP3.LUT P4, RZ, R5, 0x2000, RZ, 0xc0, !PT ;  /* 0x0000200005ff7812 */ /* 0x000fe4000788c0ff */
[----:B------:R-:W-:Y:S01]  /*469f0*/  F2FP.SATFINITE.E4M3.F32.PACK_AB_MERGE_C R15, RZ, R4, RZ ;  /* 0x00000004ff0f723e */ /* 0x000fe200048070ff */
[----:B---3--:R-:W-:Y:S02]  /*46a00*/  FMUL R4, R217, UR18 ;  /* 0x00000012d9047c20 */ /* 0x008fe40008400000 */
[----:B------:R-:W3:Y:S01]  /*46a10*/  LDL.LU R217, [R1+0x680] ;  /* 0x0006800001d97983 */ /* 0x000ee20000300800 */
[----:B0-----:R-:W-:-:S05]  /*46a20*/  @!P3 IADD3 R8, P6, R199, R8, RZ ;  /* 0x00000008c708b210 */ /* 0x001fca0007fde0ff */
[----:B------:R-:W-:-:S05]  /*46a30*/  @!P3 IMAD.X R9, R202, 0x1, R9, P6 ;  /* 0x00000001ca09b824 */ /* 0x000fca00030e0609 */
[----:B------:R0:W-:Y:S02]  /*46a40*/  @!P3 STG.E.U8 desc[UR30][R8.64+0x80], R11 ;  /* 0x0000800b0800b986 */ /* 0x0001e4000c10111e */
[----:B0-----:R-:W0:Y:S01]  /*46a50*/  @!P4 LDC.64 R8, c[0x0][0x5c0] ;  /* 0x00017000ff08cb82 */ /* 0x001e220000000a00 */
[----:B------:R-:W-:Y:S01]  /*46a60*/  F2FP.SATFINITE.E4M3.F32.PACK_AB_MERGE_C R11, RZ, R4, RZ ;  /* 0x00000004ff0b723e */ /* 0x000fe200048070ff */
[----:B----4-:R-:W-:Y:S02]  /*46a70*/  FMUL R4, R216, UR18 ;  /* 0x00000012d8047c20 */ /* 0x010fe40008400000 */
[----:B------:R-:W4:Y:S01]  /*46a80*/  LDL.LU R216, [R1+0x684] ;  /* 0x0006840001d87983 */ /* 0x000f220000300800 */
[----:B------:R-:W-:-:S03]  /*46a90*/  LOP3.LUT P1, RZ, R6, 0x4000000, RZ, 0xc0, !PT ;  /* 0x0400000006ff7812 */ /* 0x000fc6000782c0ff */
[----:B------:R-:W4:Y:S01]  /*46aa0*/  LDL.LU R220, [R1+0x688] ;  /* 0x0006880001dc7983 */ /* 0x000f220000300800 */
[----:B0-----:R-:W-:-:S05]  /*46ab0*/  @!P4 IADD3 R8, P6, R154, R8, RZ ;  /* 0x000000089a08c210 */ /* 0x001fca0007fde0ff */
[----:B------:R-:W-:Y:S01]  /*46ac0*/  @!P4 IMAD.X R9, R198, 0x1, R9, P6 ;  /* 0x00000001c609c824 */ /* 0x000fe200030e0609 */
[----:B------:R-:W-:Y:S02]  /*46ad0*/  LOP3.LUT P6, RZ, R5, 0x2000, RZ, 0xc0, !PT ;  /* 0x0000200005ff7812 */ /* 0x000fe400078cc0ff */
[----:B------:R-:W-:-:S11]  /*46ae0*/  ISETP.NE.AND P4, PT, R10, RZ, PT ;  /* 0x000000ff0a00720c */ /* 0x000fd60003f85270 */
[----:B------:R0:W-:Y:S04]  /*46af0*/  @!P6 STG.E.U8 desc[UR30][R8.64+0x81], R7 ;  /* 0x000081070800e986 */ /* 0x0001e8000c10111e */
[----:B------:R-:W-:Y:S01]  /*46b00*/  @!P4 STG.E.U8 desc[UR30][R60.64+0x88], R15 ;  /* 0x0000880f3c00c986 */ /* 0x000fe2000c10111e */
[----:B0-----:R-:W-:-:S03]  /*46b10*/  F2FP.SATFINITE.E4M3.F32.PACK_AB_MERGE_C R7, RZ, R4, RZ ;  /* 0x00000004ff07723e */ /* 0x001fc600048070ff */
[----:B------:R0:W-:Y:S01]  /*46b20*/  @!P1 STG.E.U8 desc[UR30][R56.64+0x89], R11 ;  /* 0x0000890b38009986 */ /* 0x0001e2000c10111e */
[----:B------:R-:W-:-:S03]  /*46b30*/  FMUL R4, R218, UR18 ;  /* 0x00000012da047c20 */ /* 0x000fc60008400000 */
[----:B------:R-:W4:Y:S02]  /*46b40*/  LDL.LU R218, [R1+0x68c] ;  /* 0x00068c0001da7983 */ /* 0x000f240000300800 */
[----:B0-----:R-:W-:Y:S01]  /*46b50*/  F2FP.SATFINITE.E4M3.F32.PACK_AB_MERGE_C R11, RZ, R4, RZ ;  /* 0x00000004ff0b723e */ /* 0x001fe200048070ff */
[----:B------:R-:W-:-:S05]  /*46b60*/  FMUL R4, R219, UR18 ;  /* 0x00000012db047c20 */ /* 0x000fca0008400000 */
[----:B------:R-:W-:Y:S01]  /*46b70*/  F2FP.SATFINITE.E4M3.F32.PACK_AB_MERGE_C R15, RZ, R4, RZ ;  /* 0x00000004ff0f723e */ /* 0x000fe200048070ff */
[----:B--2---:R-:W-:Y:S02]  /*46b80*/  FMUL R4, R215, UR18 ;  /* 0x00000012d7047c20 */ /* 0x004fe40008400000 */
[----:B------:R-:W2:Y:S01]  /*46b90*/  LDL.LU R215, [R1+0x690] ;  /* 0x0006900001d77983 */ /* 0x000ea20000300800 */
[----:B------:R-:W-:-:S13]  /*46ba0*/  LOP3.LUT P5, RZ, R5, 0x1000, RZ, 0xc0, !PT ;  /* 0x0000100005ff7812 */ /* 0x000fda00078ac0ff */
[----:B------:R-:W0:Y:S01]  /*46bb0*/  @!P5 LDC.64 R8, c[0x0][0x5c0] ;  /* 0x00017000ff08db82 */ /* 0x000e220000000a00 */
[----:B------:R-:W-:-:S04]  /*46bc0*/  LOP3.LUT P2, RZ, R6, 0x2000000, RZ, 0xc0, !PT ;  /* 0x0200000006ff7812 */ /* 0x000fc8000784c0ff */
[----:B------:R-:W-:Y:S02]  /*46bd0*/  P2R R14, PR, RZ, 0x4 ;  /* 0x00000004ff0e7803 */ /* 0x000fe40000000000 */
[----:B------:R-:W-:Y:S02]  /*46be0*/  LOP3.LUT P2, RZ, R5, 0x800, RZ, 0xc0, !PT ;  /* 0x0000080005ff7812 */ /* 0x000fe4000784c0ff */
[----:B0-----:R-:W-:-:S05]  /*46bf0*/  @!P5 IADD3 R8, P6, R86, R8, RZ ;  /* 0x000000085608d210 */ /* 0x001fca0007fde0ff */
[----:B------:R-:W-:-:S05]  /*46c00*/  @!P5 IMAD.X R9, R197, 0x1, R9, P6 ;  /* 0x00000001c509d824 */ /* 0x000fca00030e0609 */
[----:B------:R0:W-:Y:S02]  /*46c10*/  @!P5 STG.E.U8 desc[UR30][R8.64+0x88], R7 ;  /* 0x000088070800d986 */ /* 0x0001e4000c10111e */
[----:B0-----:R-:W0:Y:S01]  /*46c20*/  @!P2 LDC.64 R8, c[0x0][0x5c0] ;  /* 0x00017000ff08ab82 */ /* 0x001e220000000a00 */
[----:B------:R-:W-:Y:S01]  /*46c30*/  F2FP.SATFINITE.E4M3.F32.PACK_AB_MERGE_C R7, RZ, R4, RZ ;  /* 0x00000004ff07723e */ /* 0x000fe200048070ff */
[----:B---3--:R-:W-:Y:S02]  /*46c40*/  FMUL R4, R217, UR18 ;  /* 0x00000012d9047c20 */ /* 0x008fe40008400000 */
[----:B------:R-:W3:Y:S04]  /*46c50*/  LDL.LU R217, [R1+0x694] ;  /* 0x0006940001d97983 */ /* 0x000ee80000300800 */
[----:B------:R-:W3:Y:S01]  /*46c60*/  LDL.LU R219, [R1+0x698] ;  /* 0x0006980001db7983 */ /* 0x000ee20000300800 */
[----:B0-----:R-:W-:-:S05]  /*46c70*/  @!P2 IADD3 R8, P6, R79, R8, RZ ;  /* 0x000000084f08a210 */ /* 0x001fca0007fde0ff */
[----:B------:R-:W-:Y:S01]  /*46c80*/  @!P2 IMAD.X R9, R184, 0x1, R9, P6 ;  /* 0x00000001b809a824 */ /* 0x000fe200030e0609 */
[C---:B------:R-:W-:Y:S02]  /*46c90*/  LOP3.LUT P6, RZ, R5.reuse, 0x800, RZ, 0xc0, !PT ;  /* 0x0000080005ff7812 */ /* 0x040fe400078cc0ff */
[----:B------:R-:W-:-:S11]  /*46ca0*/  LOP3.LUT P3, RZ, R5, 0x400, RZ, 0xc0, !PT ;  /* 0x0000040005ff7812 */ /* 0x000fd6000786c0ff */
[----:B------:R0:W-:Y:S02]  /*46cb0*/  @!P6 STG.E.U8 desc[UR30][R8.64+0x89], R11 ;  /* 0x0000890b0800e986 */ /* 0x0001e4000c10111e */
[----:B0-----:R-:W-:Y:S01]  /*46cc0*/  F2FP.SATFINITE.E4M3.F32.PACK_AB_MERGE_C R11, RZ, R4, RZ ;  /* 0x00000004ff0b723e */ /* 0x001fe200048070ff */
[----:B----4-:R-:W-:Y:S01]  /*46cd0*/  FMUL R4, R216, UR18 ;  /* 0x00000012d8047c20 */ /* 0x010fe20008400000 */
[----:B------:R-:W0:Y:S01]  /*46ce0*/  @!P3 LDC.64 R8, c[0x0][0x5c0] ;  /* 0x00017000ff08bb82 */ /* 0x000e220000000a00 */
[----:B------:R-:W4:Y:S01]  /*46cf0*/  LDL.LU R216, [R1+0x69c] ;  /* 0x00069c0001d87983 */ /* 0x000f220000300800 */
[----:B------:R-:W-:Y:S02]  /*46d00*/  ISETP.NE.AND P2, PT, R14, RZ, PT ;  /* 0x000000ff0e00720c */ /* 0x000fe40003f45270 */
[----:B------:R-:W-:-:S11]  /*46d10*/  LOP3.LUT P0, RZ, R6, 0x1000000, RZ, 0xc0, !PT ;  /* 0x0100000006ff7812 */ /* 0x000fd6000780c0ff */
[----:B------:R-:W-:Y:S04]  /*46d20*/  @!P2 STG.E.U8 desc[UR30][R58.64+0x90], R15 ;  /* 0x0000900f3a00a986 */ /* 0x000fe8000c10111e */
[----:B------:R1:W-:Y:S01]  /*46d30*/  @!P0 STG.E.U8 desc[UR30][R52.64+0x91], R7 ;  /* 0x0000910734008986 */ /* 0x0003e2000c10111e */
[----:B0-----:R-:W-:Y:S02]  /*46d40*/  @!P3 IADD3 R8, P6, R78, R8, RZ ;  /* 0x000000084e08b210 */ /* 0x001fe40007fde0ff */
[----:B-1----:R-:W-:Y:S01]  /*46d50*/  F2FP.SATFINITE.E4M3.F32.PACK_AB_MERGE_C R7, RZ, R4, RZ ;  /* 0x00000004ff07723e */ /* 0x002fe200048070ff */
[----:B------:R-:W-:Y:S02]  /*46d60*/  FMUL R4, R220, UR18 ;  /* 0x00000012dc047c20 */ /* 0x000fe40008400000 */
[----:B------:R-:W-:-:S03]  /*46d70*/  @!P3 IMAD.X R9, R172, 0x1, R9, P6 ;  /* 0x00000001ac09b824 */ /* 0x000fc600030e0609 */
[----:B------:R-:W-:Y:S01]  /*46d80*/  F2FP.SATFINITE.E4M3.F32.PACK_AB_MERGE_C R15, RZ, R4, RZ ;  /* 0x00000004ff0f723e */ /* 0x000fe200048070ff */
[----:B------:R-:W-:Y:S02]  /*46d90*/  FMUL R4, R218, UR18 ;  /* 0x00000012da047c20 */ /* 0x000fe40008400000 */
[----:B------:R-:W4:Y:S04]  /*46da0*/  LDL.LU R218, [R1+0x6a0] ;  /* 0x0006a00001da7983 */ /* 0x000f280000300800 */
[----:B------:R0:W-:Y:S02]  /*46db0*/  @!P3 STG.E.U8 desc[UR30][R8.64+0x90], R11 ;  /* 0x0000900b0800b986 */ /* 0x0001e4000c10111e */
[----:B0-----:R-:W-:Y:S01]  /*46dc0*/  F2FP.SATFINITE.E4M3.F32.PACK_AB_MERGE_C R11, RZ, R4, RZ ;  /* 0x00000004ff0b723e */ /* 0x001fe200048070ff */
[----:B--2---:R-:W-:-:S02]  /*46dd0*/  FMUL R4, R215, UR18 ;  /* 0x00000012d7047c20 */ /* 0x004fc40008400000 */
[----:B------:R-:W2:Y:S01]  /*46de0*/  LDL.LU R215, [R1+0x6a4] ;  /* 0x0006a40001d77983 */ /* 0x000ea20000300800 */
[----:B------:R-:W-:-:S03]  /*46df0*/  LOP3.LUT P4, RZ, R5, 0x200, RZ, 0xc0, !PT ;  /* 0x0000020005ff7812 */ /* 0x000fc6000788c0ff */
[----:B------:R-:W2:Y:S10]  /*46e00*/  LDL.LU R220, [R1+0x6a8] ;  /* 0x0006a80001dc7983 */ /* 0x000eb40000300800 */
[----:B------:R-:W0:Y:S01]  /*46e10*/  @!P4 LDC.64 R8, c[0x0][0x5c0] ;  /* 0x00017000ff08cb82 */ /* 0x000e220000000a00 */
[----:B------:R-:W-:-:S02]  /*46e20*/  LOP3.LUT P1, RZ, R5, 0x100, RZ, 0xc0, !PT ;  /* 0x0000010005ff7812 */ /* 0x000fc4000782c0ff */
[----:B------:R-:W-:Y:S02]  /*46e30*/  LOP3.LUT P5, RZ, R6, 0x400000, RZ, 0xc0, !PT ;  /* 0x0040000006ff7812 */ /* 0x000fe400078ac0ff */
[----:B0-----:R-:W-:-:S05]  /*46e40*/  @!P4 IADD3 R8, P6, R185, R8, RZ ;  /* 0x00000008b908c210 */ /* 0x001fca0007fde0ff */
[----:B------:R-:W-:Y:S01]  /*46e50*/  @!P4 IMAD.X R9, R200, 0x1, R9, P6 ;  /* 0x00000001c809c824 */ /* 0x000fe200030e0609 */
[----:B------:R-:W-:-:S04]  /*46e60*/  LOP3.LUT P6, RZ, R6, 0x800000, RZ, 0xc0, !PT ;  /* 0x0080000006ff7812 */ /* 0x000fc800078cc0ff */
[----:B------:R0:W-:Y:S02]  /*46e70*/  @!P4 STG.E.U8 desc[UR30][R8.64+0x91], R7 ;  /* 0x000091070800c986 */ /* 0x0001e4000c10111e */
[----:B0-----:R-:W0:Y:S01]  /*46e80*/  @!P1 LDC.64 R8, c[0x0][0x5c0] ;  /* 0x00017000ff089b82 */ /* 0x001e220000000a00 */
[----:B---3--:R-:W-:-:S06]  /*46e90*/  FMUL R7, R217, UR18 ;  /* 0x00000012d9077c20 */ /* 0x008fcc0008400000 */
[----:B------:R-:W-:Y:S04]  /*46ea0*/  @!P6 STG.E.U8 desc[UR30][R50.64+0x98], R15 ;  /* 0x0000980f3200e986 */ /* 0x000fe8000c10111e */
[----:B------:R-:W3:Y:S04]  /*46eb0*/  LDL.LU R217, [R1+0x6ac] ;  /* 0x0006ac0001d97983 */ /* 0x000ee80000300800 */
[----:B------:R1:W-:Y:S01]  /*46ec0*/  @!P5 STG.E.U8 desc[UR30][R44.64+0x99], R11 ;  /* 0x0000990b2c00d986 */ /* 0x0003e2000c10111e */
[----:B------:R-:W-:Y:S02]  /*46ed0*/  LOP3.LUT P2, RZ, R5, 0x80, RZ, 0xc0, !PT ;  /* 0x0000008005ff7812 */ /* 0x000fe4000784c0ff */
[----:B-1----:R-:W-:Y:S01]  /*46ee0*/  F2FP.SATFINITE.E4M3.F32.PACK_AB_MERGE_C R11, RZ, R7, RZ ;  /* 0x00000007ff0b723e */ /* 0x002fe200048070ff */
[----:B------:R-:W-:-:S05]  /*46ef0*/  FMUL R7, R219, UR18 ;  /* 0x00000012db077c20 */ /* 0x000fca0008400000 */
[----:B------:R-:W-:Y:S02]  /*46f00*/  F2FP.SATFINITE.E4M3.F32.PACK_AB_MERGE_C R15, RZ, R7, RZ ;  /* 0x00000007ff0f723e */ /* 0x000fe400048070ff */
[----:B0-----:R-:W-:Y:S02]  /*46f10*/  @!P1 IADD3 R8, P6, R164, R8, RZ ;  /* 0x00000008a4089210 */ /* 0x001fe40007fde0ff */
[C---:B------:R-:W-:Y:S02]  /*46f20*/  LOP3.LUT P0, RZ, R5.reuse, 0x40, RZ, 0xc0, !PT ;  /* 0x0000004005ff7812 */ /* 0x040fe4000780c0ff */
[----:B------:R-:W-:Y:S01]  /*46f30*/  LOP3.LUT P4, RZ, R5, 0x20, RZ, 0xc0, !PT ;  /* 0x0000002005ff7812 */ /* 0x000fe2000788c0ff */
[----:B------:R-:W-:Y:S01]  /*46f40*/  @!P1 IMAD.X R9, R173, 0x1, R9, P6 ;  /* 0x00000001ad099824 */ /* 0x000fe200030e0609 */
[----:B------:R-:W-:Y:S02]  /*46f50*/  LOP3.LUT P6, RZ, R5, 0x100, RZ, 0xc0, !PT ;  /* 0x0000010005ff7812 */ /* 0x000fe400078cc0ff */
[----:B------:R-:W-:-:S02]  /*46f60*/  F2FP.SATFINITE.E4M3.F32.PACK_AB_MERGE_C R37, RZ, R4, RZ ;  /* 0x00000004ff25723e */ /* 0x000fc400048070ff */
[----:B------:R-:W0:Y:S01]  /*46f70*/  @!P2 LDC.64 R4, c[0x0][0x5c0] ;  /* 0x00017000ff04ab82 */ /* 0x000e220000000a00 */
[----:B----4-:R-:W-:Y:S02]  /*46f80*/  FMUL R7, R216, UR18 ;  /* 0x00000012d8077c20 */ /* 0x010fe40008400000 */
[----:B------:R-:W4:Y:S04]  /*46f90*/  LDL.LU R216, [R1+0x6b0] ;  /* 0x0006b00001d87983 */ /* 0x000f280000300800 */
[----:B------:R-:W4:Y:S04]  /*46fa0*/  LDL.LU R219, [R1+0x6b4] ;  /* 0x0006b40001db7983 */ /* 0x000f280000300800 */
[----:B------:R1:W-:Y:S01]  /*46fb0*/  @!P6 STG.E.U8 desc[UR30][R8.64+0x98], R37 ;  /* 0x000098250800e986 */ /* 0x0003e2000c10111e */
[----:B0-----:R-:W-:-:S05]  /*46fc0*/  @!P2 IADD3 R4, P6, R77, R4, RZ ;  /* 0x000000044d04a210 */ /* 0x001fca0007fde0ff */
[----:B------:R-:W-:Y:S01]  /*46fd0*/  @!P2 IMAD.X R5, R155, 0x1, R5, P6 ;  /* 0x000000019b05a824 */ /* 0x000fe200030e0605 */
[----:B-1----:R-:W-:-:S04]  /*46fe0*/  F2FP.SATFINITE.E4M3.F32.PACK_AB_MERGE_C R9, RZ, R7, RZ ;  /* 0x00000007ff09723e */ /* 0x002fc800048070ff */
[----:B------:R0:W-:Y:S01]  /*46ff0*/  @!P2 STG.E.U8 desc[UR30][R4.64+0x99], R11 ;  /* 0x0000990b0400a986 */ /* 0x0001e2000c10111e */
[----:B------:R-:W-:Y:S01]  /*47000*/  LOP3.LUT P6, RZ, R6, 0x200000, RZ, 0xc0, !PT ;  /* 0x0020000006ff7812 */ /* 0x000fe200078cc0ff */
[----:B0-----:R-:W0:Y:S01]  /*47010*/  @!P0 LDC.64 R4, c[0x0][0x5c0] ;  /* 0x00017000ff048b82 */ /* 0x001e220000000a00 */
[----:B------:R-:W-:Y:S02]  /*47020*/  FMUL R7, R218, UR18 ;  /* 0x00000012da077c20 */ /* 0x000fe40008400000 */
[----:B------:R-:W4:Y:S03]  /*47030*/  LDL.LU R218, [R1+0x6b8] ;  /* 0x0006b80001da7983 */ /* 0x000f260000300800 */
[----:B------:R-:W-:Y:S01]  /*47040*/  F2FP.SATFINITE.E4M3.F32.PACK_AB_MERGE_C R11, RZ, R7, RZ ;  /* 0x00000007ff0b723e */ /* 0x000fe200048070ff */
[----:B--2---:R-:W-:Y:S02]  /*47050*/  FMUL R7, R215, UR18 ;  /* 0x00000012d7077c20 */ /* 0x004fe40008400000 */
[----:B------:R-:W2:Y:S01]  /*47060*/  LDL.LU R215, [R1+0x6bc] ;  /* 0x0006bc0001d77983 */ /* 0x000ea20000300800 */
[----:B------:R-:W-:-:S03]  /*47070*/  LOP3.LUT P3, RZ, R6, 0x100000, RZ, 0xc0, !PT ;  /* 0x0010000006ff7812 */ /* 0x000fc6000786c0ff */
[----:B------:R-:W-:Y:S01]  /*47080*/  @!P6 STG.E.U8 desc[UR30][R46.64+0xa0], R15 ;  /* 0x0000a00f2e00e986 */ /* 0x000fe2000c10111e */
[----:B0-----:R-:W-:-:S05]  /*47090*/  @!P0 IADD3 R4, P6, R76, R4, RZ ;  /* 0x000000044c048210 */ /* 0x001fca0007fde0ff */
[----:B------:R-:W-:-:S04]  /*470a0*/  @!P0 IMAD.X R5, R95, 0x1, R5, P6 ;  /* 0x000000015f058824 */ /* 0x000fc800030e0605 */
[----:B------:R-:W-:Y:S04]  /*470b0*/  @!P3 STG.E.U8 desc[UR30][R40.64+0xa1], R9 ;  /* 0x0000a1092800b986 */ /* 0x000fe8000c10111e */
[----:B------:R0:W-:Y:S02]  /*470c0*/  @!P0 STG.E.U8 desc[UR30][R4.64+0xa0], R11 ;  /* 0x0000a00b04008986 */ /* 0x0001e4000c10111e */
[----:B0-----:R-:W0:Y:S01]  /*470d0*/  @!P4 LDC.64 R4, c[0x0][0x5c0] ;  /* 0x00017000ff04cb82 */ /* 0x001e220000000a00 */
[----:B------:R-:W-:Y:S02]  /*470e0*/  LOP3.LUT P5, RZ, R6, 0x80000, RZ, 0xc0, !PT ;  /* 0x0008000006ff7812 */ /* 0x000fe400078ac0ff */
[----:B------:R-:W-:Y:S01]  /*470f0*/  F2FP.SATFINITE.E4M3.F32.PACK_AB_MERGE_C R9, RZ, R7, RZ ;  /* 0x00000007ff09723e */ /* 0x000fe200048070ff */
[----:B------:R-:W-:-:S02]  /*47100*/  FMUL R7, R220, UR18 ;  /* 0x00000012dc077c20 */ /* 0x000fc40008400000 */
[----:B------:R-:W2:Y:S03]  /*47110*/  LDL.LU R220, [R1+0x6c0] ;  /* 0x0006c00001dc7983 */ /* 0x000ea60000300800 */
[----:B------:R-:W-:Y:S02]  /*47120*/  F2FP.SATFINITE.E4M3.F32.PACK_AB_MERGE_C R15, RZ, R7, RZ ;  /* 0x00000007ff0f723e */ /* 0x000fe400048070ff */
[----:B0-----:R-:W-:-:S05]  /*47130*/  @!P4 IADD3 R4, P6, R71, R4, RZ ;  /* 0x000000044704c210 */ /* 0x001fca0007fde0ff */
[----:B------:R-:W-:-:S05]  /*47140*/  @!P4 IMAD.X R5, R94, 0x1, R5, P6 ;  /* 0x000000015e05c824 */ /* 0x000fca00030e0605 */
[----:B------:R0:W-:Y:S04]  /*47150*/  @!P4 STG.E.U8 desc[UR30][R4.64+0xa1], R9 ;  /* 0x0000a1090400c986 */ /* 0x0001e8000c10111e */
[----:B------:R-:W-:Y:S01]  /*47160*/  @!P5 STG.E.U8 desc[UR30][R38.64+0xa8], R15 ;  /* 0x0000a80f2600d986 */ /* 0x000fe2000c10111e */
[----:B------:R-:W-:Y:S02]  /*47170*/  LOP3.LUT P5, RZ, R0, 0x2000, RZ, 0xc0, !PT ;  /* 0x0000200000ff7812 */ /* 0x000fe400078ac0ff */
[----:B------:R-:W-:-:S11]  /*47180*/  LOP3.LUT P6, RZ, R6, 0x40000, RZ, 0xc0, !PT ;  /* 0x0004000006ff7812 */ /* 0x000fd600078cc0ff */
[----:B0-----:R-:W0:Y:S01]  /*47190*/  @!P5 LDC.64 R4, c[0x0][0x5c0] ;  /* 0x00017000ff04db82 */ /* 0x001e220000000a00 */
[----:B---3--:R-:W-:Y:S01]  /*471a0*/  FMUL R7, R217, UR18 ;  /* 0x00000012d9077c20 */ /* 0x008fe20008400000 */
[----:B------:R-:W-:Y:S01]  /*471b0*/  LOP3.LUT P4, RZ, R0, 0x4000, RZ, 0xc0, !PT ;  /* 0x0000400000ff7812 */ /* 0x000fe2000788c0ff */
[----:B------:R-:W3:Y:S03]  /*471c0*/  LDL.LU R217, [R1+0x6c4] ;  /* 0x0006c40001d97983 */ /* 0x000ee60000300800 */
[----:B------:R-:W-:-:S05]  /*471d0*/  F2FP.SATFINITE.E4M3.F32.PACK_AB_MERGE_C R11, RZ, R7, RZ ;  /* 0x00000007ff0b723e */ /* 0x000fca00048070ff */
[----:B------:R-:W-:Y:S01]  /*471e0*/  @!P6 STG.E.U8 desc[UR30][R34.64+0xa9], R11 ;  /* 0x0000a90b2200e986 */ /* 0x000fe2000c10111e */
[----:B0-----:R-:W-:-:S05]  /*471f0*/  @!P5 IADD3 R4, P6, R70, R4, RZ ;  /* 0x000000044604d210 */ /* 0x001fca0007fde0ff */
[----:B------:R-:W-:Y:S02]  /*47200*/  @!P5 IMAD.X R5, R87, 0x1, R5, P6 ;  /* 0x000000015705d824 */ /* 0x000fe400030e0605 */
[----:B----4-:R-:W-:Y:S02]  /*47210*/  FMUL R7, R216, UR18 ;  /* 0x00000012d8077c20 */ /* 0x010fe40008400000 */
[----:B------:R-:W4:Y:S03]  /*47220*/  LDL.LU R216, [R1+0x6c8] ;  /* 0x0006c80001d87983 */ /* 0x000f260000300800 */
[----:B------:R-:W-:-:S05]  /*47230*/  F2FP.SATFINITE.E4M3.F32.PACK_AB_MERGE_C R9, RZ, R7, RZ ;  /* 0x00000007ff09723e */ /* 0x000fca00048070ff */
[----:B------:R0:W-:Y:S02]  /*47240*/  @!P5 STG.E.U8 desc[UR30][R4.64+0xa8], R9 ;  /* 0x0000a8090400d986 */ /* 0x0001e4000c10111e */
[----:B0-----:R-:W0:Y:S01]  /*47250*/  @!P4 LDC.64 R4, c[0x0][0x5c0] ;  /* 0x00017000ff04cb82 */ /* 0x001e220000000a00 */
[----:B------:R-:W-:Y:S01]  /*47260*/  FMUL R7, R219, UR18 ;  /* 0x00000012db077c20 */ /* 0x000fe20008400000 */
[C---:B------:R-:W-:Y:S01]  /*47270*/  LOP3.LUT P3, RZ, R6.reuse, 0x20000, RZ, 0xc0, !PT ;  /* 0x0002000006ff7812 */ /* 0x040fe2000786c0ff */
[----:B------:R-:W4:Y:S03]  /*47280*/  LDL.LU R219, [R1+0x6cc] ;  /* 0x0006cc0001db7983 */ /* 0x000f260000300800 */
[----:B------:R-:W-:Y:S02]  /*47290*/  F2FP.SATFINITE.E4M3.F32.PACK_AB_MERGE_C R11, RZ, R7, RZ ;  /* 0x00000007ff0b723e */ /* 0x000fe400048070ff */
[----:B------:R-:W-:-:S02]  /*472a0*/  LOP3.LUT P6, RZ, R6, 0x4000, RZ, 0xc0, !PT ;  /* 0x0000400006ff7812 */ /* 0x000fc400078cc0ff */
[----:B0-----:R-:W-:-:S05]  /*472b0*/  @!P4 IADD3 R4, P5, R153, R4, RZ ;  /* 0x000000049904c210 */ /* 0x001fca0007fbe0ff */
[----:B------:R-:W-:Y:S01]  /*472c0*/  @!P4 IMAD.X R5, R165, 0x1, R5, P5 ;  /* 0x00000001a505c824 */ /* 0x000fe200028e0605 */
[----:B------:R-:W-:-:S04]  /*472d0*/  LOP3.LUT P5, RZ, R6, 0x8000, RZ, 0xc0, !PT ;  /* 0x0000800006ff7812 */ /* 0x000fc800078ac0ff */
[----:B------:R0:W-:Y:S01]  /*472e0*/  @!P4 STG.E.U8 desc[UR30][R4.64+0xa9], R11 ;  /* 0x0000a90b0400c986 */ /* 0x0001e2000c10111e */
[----:B------:R-:W-:Y:S01]  /*472f0*/  LOP3.LUT P4, RZ, R6, 0x10000, RZ, 0xc0, !PT ;  /* 0x0001000006ff7812 */ /* 0x000fe2000788c0ff */
[----:B------:R-:W-:-:S05]  /*47300*/  FMUL R6, R218, UR18 ;  /* 0x00000012da067c20 */ /* 0x000fca0008400000 */
[----:B------:R-:W-:Y:S01]  /*47310*/  F2FP.SATFINITE.E4M3.F32.PACK_AB_MERGE_C R15, RZ, R6, RZ ;  /* 0x00000006ff0f723e */ /* 0x000fe200048070ff */
[----:B--2---:R-:W-:Y:S02]  /*47320*/  FMUL R6, R215, UR18 ;  /* 0x00000012d7067c20 */ /* 0x004fe40008400000 */
[----:B------:R-:W2:Y:S04]  /*47330*/  LDL.LU R215, [R1+0x6d0] ;  /* 0x0006d00001d77983 */ /* 0x000ea80000300800 */
[----:B------:R1:W-:Y:S01]  /*47340*/  @!P3 STG.E.U8 desc[UR30][R32.64+0xb0], R15 ;  /* 0x0000b00f2000b986 */ /* 0x0003e2000c10111e */
[C---:B------:R-:W-:Y:S02]  /*47350*/  LOP3.LUT P3, RZ, R0.reuse, 0x1000, RZ, 0xc0, !PT ;  /* 0x0000100000ff7812 */ /* 0x040fe4000786c0ff */
[----:B------:R-:W-:Y:S01]  /*47360*/  LOP3.LUT P0, RZ, R0, 0x8000, RZ, 0xc0, !PT ;  /* 0x0000800000ff7812 */ /* 0x000fe2000780c0ff */
[----:B------:R-:W2:Y:S10]  /*47370*/  LDL.LU R218, [R1+0x6d4] ;  /* 0x0006d40001da7983 */ /* 0x000eb40000300800 */
[----:B0-----:R-:W0:Y:S01]  /*47380*/  @!P3 LDC.64 R4, c[0x0][0x5c0] ;  /* 0x00017000ff04bb82 */ /* 0x001e220000000a00 */
[----:B------:R-:W-:-:S07]  /*47390*/  F2FP.SATFINITE.E4M3.F32.PACK_AB_MERGE_C R35, RZ, R6, RZ ;  /* 0x00000006ff23723e */ /* 0x000fce00048070ff */
[----:B------:R-:W1:Y:S01]  /*473a0*/  @!P0 LDC.64 R6, c[0x0][0x5c0] ;  /* 0x00017000ff068b82 */ /* 0x000e620000000a00 */
[----:B------:R-:W-:Y:S01]  /*473b0*/  @!P4 STG.E.U8 desc[UR30][R26.64+0xb1], R35 ;  /* 0x0000b1231a00c986 */ /* 0x000fe2000c10111e */
[----:B------:R-:W-:Y:S01]  /*473c0*/  FMUL R8, R220, UR18 ;  /* 0x00000012dc087c20 */ /* 0x000fe20008400000 */
[----:B0-----:R-:W-:-:S04]  /*473d0*/  @!P3 IADD3 R4, P4, R36, R4, RZ ;  /* 0x000000042404b210 */ /* 0x001fc80007f9e0ff */
[----:B------:R-:W-:Y:S01]  /*473e0*/  F2FP.SATFINITE.E4M3.F32.PACK_AB_MERGE_C R37, RZ, R8, RZ ;  /* 0x00000008ff25723e */ /* 0x000fe200048070ff */
[----:B------:R-:W-:-:S05]  /*473f0*/  @!P3 IMAD.X R5, R152, 0x1, R5, P4 ;  /* 0x000000019805b824 */ /* 0x000fca00020e0605 */
[----:B------:R-:W-:Y:S01]  /*47400*/  @!P3 STG.E.U8 desc[UR30][R4.64+0xb0], R37 ;  /* 0x0000b0250400b986 */ /* 0x000fe2000c10111e */
[----:B-1----:R-:W-:-:S05]  /*47410*/  @!P0 IADD3 R6, P3, R31, R6, RZ ;  /* 0x000000061f068210 */ /* 0x002fca0007f7e0ff */
[----:B------:R-:W-:Y:S02]  /*47420*/  @!P0 IMAD.X R7, R23, 0x1, R7, P3 ;  /* 0x0000000117078824 */ /* 0x000fe400018e0607 */
[----:B---3--:R-:W-:Y:S02]  /*47430*/  FMUL R10, R217, UR18 ;  /* 0x00000012d90a7c20 */ /* 0x008fe40008400000 */
[----:B------:R-:W3:Y:S03]  /*47440*/  LDL.LU R217, [R1+0x6d8] ;  /* 0x0006d80001d97983 */ /* 0x000ee60000300800 */
[----:B------:R-:W-:-:S05]  /*47450*/  F2FP.SATFINITE.E4M3.F32.PACK_AB_MERGE_C R15, RZ, R10, RZ ;  /* 0x0000000aff0f723e */ /* 0x000fca00048070ff */
[----:B------:R2:W-:Y:S01]  /*47460*/  @!P0 STG.E.U8 desc[UR30][R6.64+0xb1], R15 ;  /* 0x0000b10f06008986 */ /* 0x0005e2000c10111e */
[----:B----4-:R-:W-:-:S03]  /*47470*/  FMUL R14, R216, UR18 ;  /* 0x00000012d80e7c20 */ /* 0x010fc60008400000 */
[----:B------:R-:W4:Y:S01]  /*47480*/  LDL.LU R216, [R1+0x6dc] ;  /* 0x0006dc0001d87983 */ /* 0x000f220000300800 */
[----:B--2---:R-:W-:-:S03]  /*47490*/  FMUL R6, R215, UR18 ;  /* 0x00000012d7067c20 */ /* 0x004fc60008400000 */
[----:B------:R-:W2:Y:S01]  /*474a0*/  LDL.LU R215, [R1+0x6e0] ;  /* 0x0006e00001d77983 */ /* 0x000ea20000300800 */
[C---:B------:R-:W-:Y:S02]  /*474b0*/  LOP3.LUT P2, RZ, R0.reuse, 0x10000, RZ, 0xc0, !PT ;  /* 0x0001000000ff7812 */ /* 0x040fe4000784c0ff */
[----:B------:R-:W-:-:S11]  /*474c0*/  LOP3.LUT P1, RZ, R0, 0x20000, RZ, 0xc0, !PT ;  /* 0x0002000000ff7812 */ /* 0x000fd6000782c0ff */
[----:B------:R-:W0:Y:S01]  /*474d0*/  @!P2 LDC.64 R8, c[0x0][0x5c0] ;  /* 0x00017000ff08ab82 */ /* 0x000e220000000a00 */
[----:B------:R-:W-:-:S04]  /*474e0*/  ISETP.GE.AND P3, PT, R28, 0x181, PT ;  /* 0x000001811c00780c */ /* 0x000fc80003f66270 */
[----:B------:R-:W-:-:S03]  /*474f0*/  ISETP.LT.OR P0, PT, R29, 0x1, !P3 ;  /* 0x000000011d00780c */ /* 0x000fc60005f01670 */
[----:B------:R-:W1:Y:S01]  /*47500*/  @!P1 LDC.64 R10, c[0x0][0x5c0] ;  /* 0x00017000ff0a9b82 */ /* 0x000e620000000a00 */
[----:B------:R-:W-:Y:S01]  /*47510*/  F2FP.SATFINITE.E4M3.F32.PACK_AB_MERGE_C R23, RZ, R14, RZ ;  /* 0x0000000eff17723e */ /* 0x000fe200048070ff */
[----:B------:R-:W-:-:S08]  /*47520*/  FMUL R14, R219, UR18 ;  /* 0x00000012db0e7c20 */ /* 0x000fd00008400000 */
[----:B------:R-:W3:Y:S01]  /*47530*/  @!P0 LDC.64 R4, c[0x0][0x5c0] ;  /* 0x00017000ff048b82 */ /* 0x000ee20000000a00 */
[----:B0-----:R-:W-:-:S05]  /*47540*/  @!P2 IADD3 R8, P4, R22, R8, RZ ;  /* 0x000000081608a210 */ /* 0x001fca0007f9e0ff */
[----:B------:R-:W-:Y:S01]  /*47550*/  @!P2 IMAD.X R9, R19, 0x1, R9, P4 ;  /* 0x000000011309a824 */ /* 0x000fe200020e0609 */
[----:B------:R-:W-:Y:S02]  /*47560*/  ISETP.LT.OR P4, PT, R29, 0x2, !P3 ;  /* 0x000000021d00780c */ /* 0x000fe40005f81670 */
[----:B------:R-:W-:Y:S02]  /*47570*/  F2FP.SATFINITE.E4M3.F32.PACK_AB_MERGE_C R19, RZ, R14, RZ ;  /* 0x0000000eff13723e */ /* 0x000fe400048070ff */
[----:B------:R-:W-:Y:S01]  /*47580*/  F2FP.SATFINITE.E4M3.F32.PACK_AB_MERGE_C R15, RZ, R6, RZ ;  /* 0x00000006ff0f723e */ /* 0x000fe200048070ff */
[----:B------:R0:W-:Y:S01]  /*47590*/  @!P5 STG.E.U8 desc[UR30][R20.64+0xb8], R23 ;  /* 0x0000b8171400d986 */ /* 0x0001e2000c10111e */
[----:B-1----:R-:W-:Y:S01]  /*475a0*/  @!P1 IADD3 R10, P5, R13, R10, RZ ;  /* 0x0000000a0d0a9210 */ /* 0x002fe20007fbe0ff */
[----:B------:R-:W-:Y:S02]  /*475b0*/  FMUL R13, R218, UR18 ;  /* 0x00000012da0d7c20 */ /* 0x000fe40008400000 */
[----:B------:R-:W-:Y:S04]  /*475c0*/  @!P6 STG.E.U8 desc[UR30][R16.64+0xb9], R19 ;  /* 0x0000b9131000e986 */ /* 0x000fe8000c10111e */
[----:B------:R-:W1:Y:S01]  /*475d0*/  @!P4 LDC.64 R6, c[0x0][0x5c0] ;  /* 0x00017000ff06cb82 */ /* 0x000e620000000a00 */
[----:B------:R0:W-:Y:S01]  /*475e0*/  @!P2 STG.E.U8 desc[UR30][R8.64+0xb8], R15 ;  /* 0x0000b80f0800a986 */ /* 0x0001e2000c10111e */
[----:B------:R-:W-:Y:S01]  /*475f0*/  @!P1 IMAD.X R11, R12, 0x1, R11, P5 ;  /* 0x000000010c0b9824 */ /* 0x000fe200028e060b */
[----:B0-----:R-:W-:Y:S01]  /*47600*/  F2FP.SATFINITE.E4M3.F32.PACK_AB_MERGE_C R21, RZ, R13, RZ ;  /* 0x0000000dff15723e */ /* 0x001fe200048070ff */
[----:B------:R-:W-:-:S02]  /*47610*/  @!P0 IMAD.MOV.U32 R8, RZ, RZ, R24 ;  /* 0x000000ffff088224 */ /* 0x000fc400078e0018 */
[----:B------:R-:W-:Y:S02]  /*47620*/  @!P0 IMAD.MOV.U32 R9, RZ, RZ, R30 ;  /* 0x000000ffff098224 */ /* 0x000fe400078e001e */
[----:B------:R-:W-:Y:S01]  /*47630*/  @!P0 IMAD.WIDE.U32 R12, R2, 0x180, R8 ;  /* 0x00000180020c8825 */ /* 0x000fe200078e0008 */
[----:B------:R0:W-:Y:S01]  /*47640*/  @!P1 STG.E.U8 desc[UR30][R10.64+0xb9], R21 ;  /* 0x0000b9150a009986 */ /* 0x0001e2000c10111e */
[----:B------:R-:W-:Y:S02]  /*47650*/  ISETP.LT.OR P2, PT, R29, 0x9, !P3 ;  /* 0x000000091d00780c */ /* 0x000fe40005f41670 */
[----:B------:R-:W-:Y:S01]  /*47660*/  @!P0 IMAD R16, R3, 0x180, RZ ;  /* 0x0000018003108824 */ /* 0x000fe200078e02ff */
[----:B---3--:R-:W-:Y:S02]  /*47670*/  @!P0 IADD3 R12, P1, R12, R4, RZ ;  /* 0x000000040c0c8210 */ /* 0x008fe40007f3e0ff */
[----:B------:R-:W-:Y:S01]  /*47680*/  ISETP.LT.OR P5, PT, R29, 0xa, !P3 ;  /* 0x0000000a1d00780c */ /* 0x000fe20005fa1670 */
[----:B------:R-:W-:Y:S01]  /*47690*/  FMUL R14, R217, UR18 ;  /* 0x00000012d90e7c20 */ /* 0x000fe20008400000 */
[----:B------:R-:W-:Y:S01]  /*476a0*/  @!P0 IADD3.X R13, R5, R13, R16, P1, !PT ;  /* 0x0000000d050d8210 */ /* 0x000fe20000ffe410 */
[----:B------:R-:W-:-:S02]  /*476b0*/  @!P4 IMAD.MOV.U32 R4, RZ, RZ, R24 ;  /* 0x000000ffff04c224 */ /* 0x000fc400078e0018 */
[----:B------:R-:W-:Y:S01]  /*476c0*/  @!P4 IMAD.MOV.U32 R5, RZ, RZ, R30 ;  /* 0x000000ffff05c224 */ /* 0x000fe200078e001e */
[----:B------:R-:W-:Y:S01]  /*476d0*/  F2FP.SATFINITE.E4M3.F32.PACK_AB_MERGE_C R17, RZ, R14, RZ ;  /* 0x0000000eff11723e */ /* 0x000fe200048070ff */
[----:B0-----:R-:W-:Y:S01]  /*476e0*/  @!P4 IMAD R10, R3, 0x180, RZ ;  /* 0x00000180030ac824 */ /* 0x001fe200078e02ff */
[----:B------:R-:W0:Y:S01]  /*476f0*/  @!P2 LDC.64 R8, c[0x0][0x5c0] ;  /* 0x00017000ff08ab82 */ /* 0x000e220000000a00 */
[----:B------:R-:W-:Y:S02]  /*47700*/  @!P4 IMAD.WIDE.U32 R14, R2, 0x180, R4 ;  /* 0x00000180020ec825 */ /* 0x000fe400078e0004 */
[----:B------:R-:W-:Y:S01]  /*47710*/  @!P0 STG.E.U8 desc[UR30][R12.64], R17 ;  /* 0x000000110c008986 */ /* 0x000fe2000c10111e */
[----:B------:R-:W-:Y:S02]  /*47720*/  ISETP.GE.AND P0, PT, R28, 0x189, PT ;  /* 0x000001891c00780c */ /* 0x000fe40003f06270 */
[----:B-1----:R-:W-:Y:S02]  /*47730*/  @!P4 IADD3 R6, P1, R14, R6, RZ ;  /* 0x000000060e06c210 */ /* 0x002fe40007f3e0ff */
[----:B------:R-:W1:Y:S02]  /*47740*/  @!P5 LDC.64 R4, c[0x0][0x5c0] ;  /* 0x00017000ff04db82 */ /* 0x000e640000000a00 */
[----:B------:R-:W-:-:S02]  /*47750*/  @!P4 IADD3.X R7, R7, R15, R10, P1, !PT ;  /* 0x0000000f0707c210 */ /* 0x000fc40000ffe40a */
[----:B------:R-:W-:Y:S01]  /*47760*/  ISETP.LT.OR P1, PT, R29, 0x1, !P0 ;  /* 0x000000011d00780c */ /* 0x000fe20004721670 */
[----:B------:R-:W-:Y:S01]  /*47770*/  BSSY B1, `(.L_x_36) ;  /* 0x0000015000017945 */ /* 0x000fe20003800000 */
[----:B----4-:R-:W-:-:S05]  /*47780*/  FMUL R16, R216, UR18 ;  /* 0x00000012d8107c20 */ /* 0x010fca0008400000 */
[----:B------:R-:W-:-:S05]  /*47790*/  F2FP.SATFINITE.E4M3.F32.PACK_AB_MERGE_C R15, RZ, R16, RZ ;  /* 0x00000010ff0f723e */ /* 0x000fca00048070ff */
[----:B------:R3:W-:Y:S02]  /*477a0*/  @!P4 STG.E.U8 desc[UR30][R6.64+0x1], R15 ;  /* 0x0000010f0600c986 */ /* 0x0007e4000c10111e */
[----:B---3--:R-:W-:Y:S02]  /*477b0*/  @!P2 IMAD.MOV.U32 R6, RZ, RZ, R24 ;  /* 0x000000ffff06a224 */ /* 0x008fe400078e0018 */
[----:B------:R-:W-:Y:S02]  /*477c0*/  @!P2 IMAD.MOV.U32 R7, RZ, RZ, R30 ;  /* 0x000000ffff07a224 */ /* 0x000fe400078e001e */
[----:B------:R-:W-:-:S04]  /*477d0*/  @!P2 IMAD.WIDE.U32 R10, R2, 0x180, R6 ;  /* 0x00000180020aa825 */ /* 0x000fc800078e0006 */
[----:B--2---:R-:W-:-:S05]  /*477e0*/  FMUL R14, R215, UR18 ;  /* 0x00000012d70e7c20 */ /* 0x004fca0008400000 */
[----:B------:R-:W-:Y:S01]  /*477f0*/  F2FP.SATFINITE.E4M3.F32.PACK_AB_MERGE_C R19, RZ, R14, RZ ;  /* 0x0000000eff13723e */ /* 0x000fe200048070ff */
[----:B01----:R-:W-:Y:S06]  /*47800*/  @P1 BRA `(.L_x_37) ;  /* 0x00000000002c1947 */ /* 0x003fec0003800000 */
[----:B------:R-:W-:Y:S01]  /*47810*/  IMAD.MOV.U32 R6, RZ, RZ, R24 ;  /* 0x000000ffff067224 */ /* 0x000fe200078e0018 */
[----:B------:R-:W-:Y:S01]  /*47820*/  ULDC.64 UR20, c[0x0][0x5c0] ;  /* 0x0001700000147ab9 */ /* 0x000fe20000000a00 */
[----:B------:R-:W-:Y:S02]  /*47830*/  IMAD.MOV.U32 R7, RZ, RZ, R30 ;  /* 0x000000ffff077224 */ /* 0x000fe400078e001e */
[----:B------:R-:W-:Y:S02]  /*47840*/  IMAD R13, R3, 0x180, RZ ;  /* 0x00000180030d7824 */ /* 0x000fe400078e02ff */
[----:B------:R-:W-:-:S04]  /*47850*/  IMAD.WIDE.U32 R6, R2, 0x180, R6 ;  /* 0x0000018002067825 */ /* 0x000fc800078e0006 */
[----:B------:R-:W-:Y:S02]  /*47860*/  IMAD.U32 R15, RZ, RZ, UR20 ;  /* 0x00000014ff0f7e24 */ /* 0x000fe4000f8e00ff */
[----:B------:R-:W-:Y:S02]  /*47870*/  IMAD.U32 R12, RZ, RZ, UR21 ;  /* 0x00000015ff0c7e24 */ /* 0x000fe4000f8e00ff */
[----:B------:R-:W-:Y:S01]  /*47880*/  IMAD.IADD R13, R7, 0x1, R13 ;  /* 0x00000001070d7824 */ /* 0x000fe200078e020d */
[----:B------:R-:W-:-:S04]  /*47890*/  IADD3 R6, P1, P4, R6, UR10, R15 ;  /* 0x0000000a06067c10 */ /* 0x000fc8000fc3e00f */
[----:B------:R-:W-:-:S05]  /*478a0*/  IADD3.X R7, R13, UR9, R12, P1, P4 ;  /* 0x000000090d077c10 */ /* 0x000fca0008fe840c */
[----:B------:R0:W-:Y:S04]  /*478b0*/  STG.E.U8 desc[UR30][R6.64], R19 ;  /* 0x0000001306007986 */ /* 0x0001e8000c10111e */
.L_x_37:
[----:B------:R-:W-:Y:S05]  /*478c0*/  BSYNC B1 ;  /* 0x0000000000017941 */ /* 0x000fea0003800000 */
.L_x_36:
[----:B0-----:R-:W2:Y:S01]  /*478d0*/  LDL.LU R6, [R1+0x6e4] ;  /* 0x0006e40001067983 */ /* 0x001ea20000300800 */
[----:B------:R-:W-:Y:S01]  /*478e0*/  ISETP.LT.OR P1, PT, R29, 0x2, !P0 ;  /* 0x000000021d00780c */ /* 0x000fe20004721670 */
[----:B------:R-:W-:Y:S01]  /*478f0*/  @!P2 IMAD R7, R3, 0x180, RZ ;  /* 0x000001800307a824 */ /* 0x000fe200078e02ff */
[----:B------:R-:W-:Y:S01]  /*47900*/  @!P2 IADD3 R10, P4, R10, R8, RZ ;  /* 0x000000080a0aa210 */ /* 0x000fe20007f9e0ff */
[----:B------:R-:W-:Y:S03]  /*47910*/  BSSY B1, `(.L_x_38) ;  /* 0x0000010000017945 */ /* 0x000fe60003800000 */
[----:B------:R-:W-:Y:S01]  /*47920*/  @!P2 IADD3.X R11, R9, R11, R7, P4, !PT ;  /* 0x0000000b090ba210 */ /* 0x000fe200027fe407 */
[----:B--2---:R-:W-:-:S05]  /*47930*/  FMUL R6, R6, UR18 ;  /* 0x0000001206067c20 */ /* 0x004fca0008400000 */
[----:B------:R-:W-:Y:S01]  /*47940*/  F2FP.SATFINITE.E4M3.F32.PACK_AB_MERGE_C R9, RZ, R6, RZ ;  /* 0x00000006ff09723e */ /* 0x000fe200048070ff */
[----:B------:R-:W-:Y:S06]  /*47950*/  @P1 BRA `(.L_x_39) ;  /* 0x00000000002c1947 */ /* 0x000fec0003800000 */
        /* <DEDUP_REMOVED lines=11> */
.L_x_39:
[----:B------:R-:W-:Y:S05]  /*47a10*/  BSYNC B1 ;  /* 0x0000000000017941 */ /* 0x000fea0003800000 */
.L_x_38:
[----:B0-----:R-:W2:Y:S04]  /*47a20*/  LDL.LU R6, [R1+0x6e8] ;  /* 0x0006e80001067983 */ /* 0x001ea80000300800 */
[----:B------:R-:W3:Y:S04]  /*47a30*/  LDL.LU R14, [R1+0x6ec] ;  /* 0x0006ec00010e7983 */ /* 0x000ee80000300800 */
[----:B------:R-:W4:Y:S01]  /*47a40*/  LDL.LU R18, [R1+0x6f0] ;  /* 0x0006f00001127983 */ /* 0x000f220000300800 */
[C---:B------:R-:W-:Y:S01]  /*47a50*/  ISETP.LT.OR P4, PT, R29.reuse, 0x11, !P3 ;  /* 0x000000111d00780c */ /* 0x040fe20005f81670 */
[----:B------:R-:W-:Y:S01]  /*47a60*/  @!P5 IMAD.MOV.U32 R12, RZ, RZ, R24 ;  /* 0x000000ffff0cd224 */ /* 0x000fe200078e0018 */
[----:B------:R-:W-:Y:S01]  /*47a70*/  ISETP.LT.OR P1, PT, R29, 0x12, !P3 ;  /* 0x000000121d00780c */ /* 0x000fe20005f21670 */
[----:B------:R-:W-:Y:S01]  /*47a80*/  @!P5 IMAD.MOV.U32 R13, RZ, RZ, R30 ;  /* 0x000000ffff0dd224 */ /* 0x000fe200078e001e */
[----:B------:R-:W-:Y:S01]  /*47a90*/  BSSY B1, `(.L_x_40) ;  /* 0x000001f000017945 */ /* 0x000fe20003800000 */
[----:B------:R-:W-:-:S02]  /*47aa0*/  @!P5 IMAD R16, R3, 0x180, RZ ;  /* 0x000001800310d824 */ /* 0x000fc400078e02ff */
[----:B------:R-:W-:-:S06]  /*47ab0*/  @!P5 IMAD.WIDE.U32 R12, R2, 0x180, R12 ;  /* 0x00000180020cd825 */ /* 0x000fcc00078e000c */
[----:B------:R-:W0:Y:S01]  /*47ac0*/  @!P4 LDC.64 R8, c[0x0][0x5c0] ;  /* 0x00017000ff08cb82 */ /* 0x000e220000000a00 */
[----:B--2---:R-:W-:Y:S01]  /*47ad0*/  FMUL R6, R6, UR18 ;  /* 0x0000001206067c20 */ /* 0x004fe20008400000 */
[----:B---3--:R-:W-:-:S04]  /*47ae0*/  FMUL R14, R14, UR18 ;  /* 0x000000120e0e7c20 */ /* 0x008fc80008400000 */
[----:B------:R-:W-:Y:S02]  /*47af0*/  F2FP.SATFINITE.E4M3.F32.PACK_AB_MERGE_C R15, RZ, R6, RZ ;  /* 0x00000006ff0f723e */ /* 0x000fe400048070ff */
[----:B------:R-:W1:Y:S01]  /*47b00*/  @!P1 LDC.64 R6, c[0x0][0x5c0] ;  /* 0x00017000ff069b82 */ /* 0x000e620000000a00 */
[----:B------:R-:W-:Y:S02]  /*47b10*/  F2FP.SATFINITE.E4M3.F32.PACK_AB_MERGE_C R17, RZ, R14, RZ ;  /* 0x0000000eff11723e */ /* 0x000fe400048070ff */
[----:B------:R2:W-:Y:S01]  /*47b20*/  @!P2 STG.E.U8 desc[UR30][R10.64+0x8], R15 ;  /* 0x0000080f0a00a986 */ /* 0x0005e2000c10111e */
[----:B------:R-:W-:Y:S01]  /*47b30*/  @!P5 IADD3 R4, P2, R12, R4, RZ ;  /* 0x000000040c04d210 */ /* 0x000fe20007f5e0ff */
[----:B----4-:R-:W-:-:S03]  /*47b40*/  FMUL R14, R18, UR18 ;  /* 0x00000012120e7c20 */ /* 0x010fc60008400000 */
[----:B------:R-:W-:Y:S02]  /*47b50*/  @!P5 IADD3.X R5, R5, R13, R16, P2, !PT ;  /* 0x0000000d0505d210 */ /* 0x000fe400017fe410 */
[----:B------:R-:W-:-:S03]  /*47b60*/  ISETP.LT.OR P2, PT, R29, 0x9, !P0 ;  /* 0x000000091d00780c */ /* 0x000fc60004741670 */
[----:B------:R3:W-:Y:S01]  /*47b70*/  @!P5 STG.E.U8 desc[UR30][R4.64+0x9], R17 ;  /* 0x000009110400d986 */ /* 0x0007e2000c10111e */
[----:B--2---:R-:W-:Y:S01]  /*47b80*/  F2FP.SATFINITE.E4M3.F32.PACK_AB_MERGE_C R11, RZ, R14, RZ ;  /* 0x0000000eff0b723e */ /* 0x004fe200048070ff */
[----:B---3--:R-:W-:Y:S02]  /*47b90*/  @!P4 IMAD.MOV.U32 R4, RZ, RZ, R24 ;  /* 0x000000ffff04c224 */ /* 0x008fe400078e0018 */
[----:B------:R-:W-:Y:S02]  /*47ba0*/  @!P4 IMAD.MOV.U32 R5, RZ, RZ, R30 ;  /* 0x000000ffff05c224 */ /* 0x000fe400078e001e */
[----:B------:R-:W-:-:S04]  /*47bb0*/  @!P4 IMAD.WIDE.U32 R12, R2, 0x180, R4 ;  /* 0x00000180020cc825 */ /* 0x000fc800078e0004 */
[----:B0-----:R-:W-:Y:S05]  /*47bc0*/  @P2 BRA `(.L_x_41) ;  /* 0x00000000002c2947 */ /* 0x001fea0003800000 */
        /* <DEDUP_REMOVED lines=11> */
.L_x_41:
[----:B------:R-:W-:Y:S05]  /*47c80*/  BSYNC B1 ;  /* 0x0000000000017941 */ /* 0x000fea0003800000 */
.L_x_40:
        /* <DEDUP_REMOVED lines=20> */
.L_x_43:
[----:B------:R-:W-:Y:S05]  /*47dd0*/  BSYNC B1 ;  /* 0x0000000000017941 */ /* 0x000fea0003800000 */
.L_x_42:
        /* <DEDUP_REMOVED lines=14> */
[----:B------:R-:W2:Y:S01]  /*47ec0*/  @!P2 LDC.64 R4, c[0x0][0x5c0] ;  /* 0x00017000ff04ab82 */ /* 0x000ea20000000a00 */
[----:B------:R-:W-:Y:S02]  /*47ed0*/  F2FP.SATFINITE.E4M3.F32.PACK_AB_MERGE_C R17, RZ, R14, RZ ;  /* 0x0000000eff11723e */ /* 0x000fe400048070ff */
[----:B------:R3:W-:Y:S01]  /*47ee0*/  @!P4 STG.E.U8 desc[UR30][R10.64+0x10], R15 ;  /* 0x0000100f0a00c986 */ /* 0x0007e2000c10111e */
[----:B-1----:R-:W-:Y:S01]  /*47ef0*/  @!P1 IADD3 R6, P4, R12, R6, RZ ;  /* 0x000000060c069210 */ /* 0x002fe20007f9e0ff */
[----:B----4-:R-:W-:-:S03]  /*47f00*/  FMUL R14, R18, UR18 ;  /* 0x00000012120e7c20 */ /* 0x010fc60008400000 */
[----:B------:R-:W-:Y:S02]  /*47f10*/  @!P1 IADD3.X R7, R7, R13, R16, P4, !PT ;  /* 0x0000000d07079210 */ /* 0x000fe400027fe410 */
[----:B------:R-:W-:-:S03]  /*47f20*/  ISETP.LT.OR P4, PT, R29, 0x11, !P0 ;  /* 0x000000111d00780c */ /* 0x000fc60004781670 */
[----:B------:R1:W-:Y:S01]  /*47f30*/  @!P1 STG.E.U8 desc[UR30][R6.64+0x11], R17 ;  /* 0x0000111106009986 */ /* 0x0003e2000c10111e */
[----:B---3--:R-:W-:Y:S01]  /*47f40*/  F2FP.SATFINITE.E4M3.F32.PACK_AB_MERGE_C R11, RZ, R14, RZ ;  /* 0x0000000eff0b723e */ /* 0x008fe200048070ff */
[----:B-1----:R-:W-:Y:S02]  /*47f50*/  @!P5 IMAD.MOV.U32 R6, RZ, RZ, R24 ;  /* 0x000000ffff06d224 */ /* 0x002fe400078e0018 */
        /* <DEDUP_REMOVED lines=14> */
.L_x_45:
[----:B------:R-:W-:Y:S05]  /*48040*/  BSYNC B1 ;  /* 0x0000000000017941 */ /* 0x000fea0003800000 */
.L_x_44:
[----:B0-----:R-:W3:Y:S01]  /*48050*/  LDL.LU R6, [R1+0x704] ;  /* 0x0007040001067983 */ /* 0x001ee20000300800 */
[----:B------:R-:W-:Y:S01]  /*48060*/  ISETP.LT.OR P1, PT, R29, 0x12, !P0 ;  /* 0x000000121d00780c */ /* 0x000fe20004721670 */
[----:B------:R-:W-:Y:S01]  /*48070*/  @!P5 IMAD R7, R3, 0x180, RZ ;  /* 0x000001800307d824 */ /* 0x000fe200078e02ff */
[----:B------:R-:W-:Y:S01]  /*48080*/  @!P5 IADD3 R8, P4, R12, R8, RZ ;  /* 0x000000080c08d210 */ /* 0x000fe20007f9e0ff */
[----:B------:R-:W-:Y:S03]  /*48090*/  BSSY B1, `(.L_x_46) ;  /* 0x0000010000017945 */ /* 0x000fe60003800000 */
[----:B------:R-:W-:Y:S01]  /*480a0*/  @!P5 IADD3.X R9, R9, R13, R7, P4, !PT ;  /* 0x0000000d0909d210 */ /* 0x000fe200027fe407 */
[----:B---3--:R-:W-:-:S05]  /*480b0*/  FMUL R6, R6, UR18 ;  /* 0x0000001206067c20 */ /* 0x008fca0008400000 */
        /* <DEDUP_REMOVED lines=13> */
.L_x_47:
[----:B------:R-:W-:Y:S05]  /*48190*/  BSYNC B1 ;  /* 0x0000000000017941 */ /* 0x000fea0003800000 */
.L_x_46:
[----:B0-----:R-:W3:Y:S04]  /*481a0*/  LDL.LU R6, [R1+0x708] ;  /* 0x0007080001067983 */ /* 0x001ee80000300800 */
[----:B------:R-:W4:Y:S04]  /*481b0*/  LDL.LU R12, [R1+0x70c] ;  /* 0x00070c00010c7983 */ /* 0x000f280000300800 */
[----:B------:R-:W5:Y:S01]  /*481c0*/  LDL.LU R18, [R1+0x710] ;  /* 0x0007100001127983 */ /* 0x000f620000300800 */
        /* <DEDUP_REMOVED lines=8> */
[----:B---3--:R-:W-:Y:S01]  /*48250*/  FMUL R6, R6, UR18 ;  /* 0x0000001206067c20 */ /* 0x008fe20008400000 */
[----:B----4-:R-:W-:-:S04]  /*48260*/  FMUL R12, R12, UR18 ;  /* 0x000000120c0c7c20 */ /* 0x010fc80008400000 */
[----:B------:R-:W-:Y:S02]  /*48270*/  F2FP.SATFINITE.E4M3.F32.PACK_AB_MERGE_C R13, RZ, R6, RZ ;  /* 0x00000006ff0d723e */ /* 0x000fe400048070ff */
[----:B------:R-:W1:Y:S01]  /*48280*/  @!P1 LDC.64 R6, c[0x0][0x5c0] ;  /* 0x00017000ff069b82 */ /* 0x000e620000000a00 */
[----:B------:R-:W-:Y:S02]  /*48290*/  F2FP.SATFINITE.E4M3.F32.PACK_AB_MERGE_C R15, RZ, R12, RZ ;  /* 0x0000000cff0f723e */ /* 0x000fe400048070ff */
[----:B------:R3:W-:Y:S01]  /*482a0*/  @!P5 STG.E.U8 desc[UR30][R8.64+0x18], R13 ;  /* 0x0000180d0800d986 */ /* 0x0007e2000c10111e */
[----:B--2---:R-:W-:Y:S01]  /*482b0*/  @!P2 IADD3 R4, P5, R10, R4, RZ ;  /* 0x000000040a04a210 */ /* 0x004fe20007fbe0ff */
[----:B-----5:R-:W-:-:S03]  /*482c0*/  FMUL R12, R18, UR18 ;  /* 0x00000012120c7c20 */ /* 0x020fc60008400000 */
[----:B------:R-:W-:Y:S02]  /*482d0*/  @!P2 IADD3.X R5, R5, R11, R14, P5, !PT ;  /* 0x0000000b0505a210 */ /* 0x000fe40002ffe40e */
[----:B------:R-:W-:-:S03]  /*482e0*/  ISETP.LT.OR P5, PT, R29, 0x19, !P0 ;  /* 0x000000191d00780c */ /* 0x000fc600047a1670 */
[----:B------:R2:W-:Y:S01]  /*482f0*/  @!P2 STG.E.U8 desc[UR30][R4.64+0x19], R15 ;  /* 0x0000190f0400a986 */ /* 0x0005e2000c10111e */
[----:B---3--:R-:W-:Y:S01]  /*48300*/  F2FP.SATFINITE.E4M3.F32.PACK_AB_MERGE_C R9, RZ, R12, RZ ;  /* 0x0000000cff09723e */ /* 0x008fe200048070ff */
[----:B--2---:R-:W-:Y:S02]  /*48310*/  @!P4 IMAD.MOV.U32 R4, RZ, RZ, R24 ;  /* 0x000000ffff04c224 */ /* 0x004fe400078e0018 */
        /* <DEDUP_REMOVED lines=14> */
.L_x_49:
[----:B------:R-:W-:Y:S05]  /*48400*/  BSYNC B1 ;  /* 0x0000000000017941 */ /* 0x000fea0003800000 */
.L_x_48:
        /* <DEDUP_REMOVED lines=20> */
.L_x_51:
[----:B------:R-:W-:Y:S05]  /*48550*/  BSYNC B1 ;  /* 0x0000000000017941 */ /* 0x000fea0003800000 */
.L_x_50:
        /* <DEDUP_REMOVED lines=38> */
.L_x_53:
[----:B------:R-:W-:Y:S05]  /*487c0*/  BSYNC B1 ;  /* 0x0000000000017941 */ /* 0x000fea0003800000 */
.L_x_52:
        /* <DEDUP_REMOVED lines=20> */
.L_x_55:
[----:B------:R-:W-:Y:S05]  /*48910*/  BSYNC B1 ;  /* 0x0000000000017941 */ /* 0x000fea0003800000 */
.L_x_54:
        /* <DEDUP_REMOVED lines=38> */
.L_x_57:
[----:B------:R-:W-:Y:S05]  /*48b80*/  BSYNC B1 ;  /* 0x0000000000017941 */ /* 0x000fea0003800000 */
.L_x_56:
        /* <DEDUP_REMOVED lines=20> */
.L_x_59:
[----:B------:R-:W-:Y:S05]  /*48cd0*/  BSYNC B1 ;  /* 0x0000000000017941 */ /* 0x000fea0003800000 */
.L_x_58:
        /* <DEDUP_REMOVED lines=38> */
.L_x_61:
[----:B------:R-:W-:Y:S05]  /*48f40*/  BSYNC B1 ;  /* 0x0000000000017941 */ /* 0x000fea0003800000 */
.L_x_60:
        /* <DEDUP_REMOVED lines=20> */
.L_x_63:
[----:B------:R-:W-:Y:S05]  /*49090*/  BSYNC B1 ;  /* 0x0000000000017941 */ /* 0x000fea0003800000 */
.L_x_62:
        /* <DEDUP_REMOVED lines=38> */
.L_x_65:
[----:B------:R-:W-:Y:S05]  /*49300*/  BSYNC B1 ;  /* 0x0000000000017941 */ /* 0x000fea0003800000 */
.L_x_64:
        /* <DEDUP_REMOVED lines=20> */
.L_x_67:
[----:B------:R-:W-:Y:S05]  /*49450*/  BSYNC B1 ;  /* 0x0000000000017941 */ /* 0x000fea0003800000 */
.L_x_66:
[----:B0-----:R-:W2:Y:S04]  /*49460*/  LDL.LU R4, [R1+0x758] ;  /* 0x0007580001047983 */ /* 0x001ea80000300800 */
[----:B------:R-:W3:Y:S04]  /*49470*/  LDL.LU R10, [R1+0x75c] ;  /* 0x00075c00010a7983 */ /* 0x000ee80000300800 */
[----:B------:R-:W4:Y:S01]  /*49480*/  LDL.LU R12, [R1+0x760] ;  /* 0x00076000010c7983 */ /* 0x000f220000300800 */
[C---:B------:R-:W-:Y:S01]  /*49490*/  ISETP.LT.OR P5, PT, R29.reuse, 0x49, !P3 ;  /* 0x000000491d00780c */ /* 0x040fe20005fa1670 */
[----:B------:R-:W-:Y:S01]  /*494a0*/  @!P1 IMAD.MOV.U32 R5, RZ, RZ, R30 ;  /* 0x000000ffff059224 */ /* 0x000fe200078e001e */
[----:B------:R-:W-:Y:S01]  /*494b0*/  ISETP.LT.OR P2, PT, R29, 0x4a, !P3 ;  /* 0x0000004a1d00780c */ /* 0x000fe20005f41670 */
[----:B------:R-:W-:Y:S01]  /*494c0*/  @!P1 IMAD R11, R3, 0x180, RZ ;  /* 0x00000180030b9824 */ /* 0x000fe200078e02ff */
[----:B------:R-:W-:Y:S09]  /*494d0*/  BSSY B1, `(.L_x_68) ;  /* 0x000001f000017945 */ /* 0x000ff20003800000 */
[----:B------:R-:W0:Y:S08]  /*494e0*/  @!P5 LDC.64 R14, c[0x0][0x5c0] ;  /* 0x00017000ff0edb82 */ /* 0x000e300000000a00 */
[----:B------:R-:W0:Y:S01]  /*494f0*/  @!P2 LDC.64 R16, c[0x0][0x5c0] ;  /* 0x00017000ff10ab82 */ /* 0x000e220000000a00 */
[----:B--2---:R-:W-:Y:S01]  /*49500*/  FMUL R4, R4, UR18 ;  /* 0x0000001204047c20 */ /* 0x004fe20008400000 */
[----:B---3--:R-:W-:-:S04]  /*49510*/  FMUL R10, R10, UR18 ;  /* 0x000000120a0a7c20 */ /* 0x008fc80008400000 */
[----:B------:R-:W-:Y:S01]  /*49520*/  F2FP.SATFINITE.E4M3.F32.PACK_AB_MERGE_C R13, RZ, R4, RZ ;  /* 0x00000004ff0d723e */ /* 0x000fe200048070ff */
[----:B------:R-:W-:Y:S02]  /*49530*/  @!P1 IMAD.MOV.U32 R4, RZ, RZ, R24 ;  /* 0x000000ffff049224 */ /* 0x000fe400078e0018 */
[----:B----4-:R-:W-:Y:S02]  /*49540*/  FMUL R12, R12, UR18 ;  /* 0x000000120c0c7c20 */ /* 0x010fe40008400000 */
[----:B------:R-:W-:Y:S01]  /*49550*/  @!P1 IMAD.WIDE.U32 R4, R2, 0x180, R4 ;  /* 0x0000018002049825 */ /* 0x000fe200078e0004 */
[----:B------:R2:W-:Y:S02]  /*49560*/  @!P4 STG.E.U8 desc[UR30][R8.64+0x40], R13 ;  /* 0x0000400d0800c986 */ /* 0x0005e4000c10111e */
[----:B-1----:R-:W-:Y:S01]  /*49570*/  @!P1 IADD3 R6, P4, R4, R6, RZ ;  /* 0x0000000604069210 */ /* 0x002fe20007f9e0ff */
[----:B------:R-:W-:-:S03]  /*49580*/  @!P5 IMAD.MOV.U32 R4, RZ, RZ, R24 ;  /* 0x000000ffff04d224 */ /* 0x000fc600078e0018 */
[----:B------:R-:W-:Y:S02]  /*49590*/  @!P1 IADD3.X R7, R7, R5, R11, P4, !PT ;  /* 0x0000000507079210 */ /* 0x000fe400027fe40b */
[----:B------:R-:W-:Y:S02]  /*495a0*/  ISETP.LT.OR P4, PT, R29, 0x41, !P0 ;  /* 0x000000411d00780c */ /* 0x000fe40004781670 */
[----:B------:R-:W-:Y:S02]  /*495b0*/  F2FP.SATFINITE.E4M3.F32.PACK_AB_MERGE_C R5, RZ, R10, RZ ;  /* 0x0000000aff05723e */ /* 0x000fe400048070ff */
[----:B--2---:R-:W-:-:S03]  /*495c0*/  F2FP.SATFINITE.E4M3.F32.PACK_AB_MERGE_C R9, RZ, R12, RZ ;  /* 0x0000000cff09723e */ /* 0x004fc600048070ff */
[----:B------:R1:W-:Y:S02]  /*495d0*/  @!P1 STG.E.U8 desc[UR30][R6.64+0x41], R5 ;  /* 0x0000410506009986 */ /* 0x0003e4000c10111e */
[----:B-1----:R-:W-:Y:S02]  /*495e0*/  @!P5 IMAD.MOV.U32 R5, RZ, RZ, R30 ;  /* 0x000000ffff05d224 */ /* 0x002fe400078e001e */
[----:B------:R-:W-:Y:S02]  /*495f0*/  @!P5 IMAD.WIDE.U32 R10, R2, 0x180, R4 ;  /* 0x00000180020ad825 */ /* 0x000fe400078e0004 */
        /* <DEDUP_REMOVED lines=12> */
.L_x_69:
[----:B------:R-:W-:Y:S05]  /*496c0*/  BSYNC B1 ;  /* 0x0000000000017941 */ /* 0x000fea0003800000 */
.L_x_68:
        /* <DEDUP_REMOVED lines=20> */
.L_x_71:
[----:B------:R-:W-:Y:S05]  /*49810*/  BSYNC B1 ;  /* 0x0000000000017941 */ /* 0x000fea0003800000 */
.L_x_70:
        /* <DEDUP_REMOVED lines=9> */
[----:B------:R-:W1:Y:S01]  /*498b0*/  @!P1 LDC.64 R18, c[0x0][0x5c0] ;  /* 0x00017000ff129b82 */ /* 0x000e620000000a00 */
[----:B--2---:R-:W-:Y:S01]  /*498c0*/  FMUL R4, R4, UR18 ;  /* 0x0000001204047c20 */ /* 0x004fe20008400000 */
[----:B---3--:R-:W-:-:S04]  /*498d0*/  FMUL R8, R8, UR18 ;  /* 0x0000001208087c20 */ /* 0x008fc80008400000 */
[----:B------:R-:W-:Y:S01]  /*498e0*/  F2FP.SATFINITE.E4M3.F32.PACK_AB_MERGE_C R11, RZ, R4, RZ ;  /* 0x00000004ff0b723e */ /* 0x000fe200048070ff */
[----:B------:R-:W-:Y:S02]  /*498f0*/  @!P2 IMAD.MOV.U32 R4, RZ, RZ, R24 ;  /* 0x000000ffff04a224 */ /* 0x000fe400078e0018 */
[----:B----4-:R-:W-:Y:S01]  /*49900*/  FMUL R10, R10, UR18 ;  /* 0x000000120a0a7c20 */ /* 0x010fe20008400000 */
[----:B------:R-:W-:Y:S01]  /*49910*/  F2FP.SATFINITE.E4M3.F32.PACK_AB_MERGE_C R13, RZ, R8, RZ ;  /* 0x00000008ff0d723e */ /* 0x000fe200048070ff */
[----:B------:R-:W-:Y:S01]  /*49920*/  @!P2 IMAD.WIDE.U32 R4, R2, 0x180, R4 ;  /* 0x000001800204a825 */ /* 0x000fe200078e0004 */
[----:B------:R2:W-:Y:S02]  /*49930*/  @!P5 STG.E.U8 desc[UR30][R6.64+0x48], R11 ;  /* 0x0000480b0600d986 */ /* 0x0005e4000c10111e */
[----:B------:R-:W-:-:S04]  /*49940*/  @!P2 IADD3 R4, P5, R4, R16, RZ ;  /* 0x000000100404a210 */ /* 0x000fc80007fbe0ff */
[----:B------:R-:W-:Y:S02]  /*49950*/  @!P2 IADD3.X R5, R17, R5, R9, P5, !PT ;  /* 0x000000051105a210 */ /* 0x000fe40002ffe409 */
[----:B------:R-:W-:Y:S02]  /*49960*/  ISETP.LT.OR P5, PT, R29, 0x49, !P0 ;  /* 0x000000491d00780c */ /* 0x000fe400047a1670 */
[----:B--2---:R-:W-:Y:S01]  /*49970*/  F2FP.SATFINITE.E4M3.F32.PACK_AB_MERGE_C R7, RZ, R10, RZ ;  /* 0x0000000aff07723e */ /* 0x004fe200048070ff */
[----:B------:R2:W-:Y:S02]  /*49980*/  @!P2 STG.E.U8 desc[UR30][R4.64+0x49], R13 ;  /* 0x0000490d0400a986 */ /* 0x0005e4000c10111e */
[----:B--2---:R-:W-:Y:S02]  /*49990*/  @!P4 IMAD.MOV.U32 R4, RZ, RZ, R24 ;  /* 0x000000ffff04c224 */ /* 0x004fe400078e0018 */
[----:B------:R-:W-:Y:S02]  /*499a0*/  @!P4 IMAD.MOV.U32 R5, RZ, RZ, R30 ;  /* 0x000000ffff05c224 */ /* 0x000fe400078e001e */
[----:B------:R-:W-:-:S04]  /*499b0*/  @!P4 IMAD.WIDE.U32 R8, R2, 0x180, R4 ;  /* 0x000001800208c825 */ /* 0x000fc800078e0004 */
[----:B01----:R-:W-:Y:S05]  /*499c0*/  @P5 BRA `(.L_x_73) ;  /* 0x00000000002c5947 */ /* 0x003fea0003800000 */
        /* <DEDUP_REMOVED lines=11> */
.L_x_73:
[----:B------:R-:W-:Y:S05]  /*49a80*/  BSYNC B1 ;  /* 0x0000000000017941 */ /* 0x000fea0003800000 */
.L_x_72:
        /* <DEDUP_REMOVED lines=20> */
.L_x_75:
[----:B------:R-:W-:Y:S05]  /*49bd0*/  BSYNC B1 ;  /* 0x0000000000017941 */ /* 0x000fea0003800000 */
.L_x_74:
        /* <DEDUP_REMOVED lines=38> */
.L_x_77:
[----:B------:R-:W-:Y:S05]  /*49e40*/  BSYNC B1 ;  /* 0x0000000000017941 */ /* 0x000fea0003800000 */
.L_x_76:
        /* <DEDUP_REMOVED lines=20> */
.L_x_79:
[----:B------:R-:W-:Y:S05]  /*49f90*/  BSYNC B1 ;  /* 0x0000000000017941 */ /* 0x000fea0003800000 */
.L_x_78:
        /* <DEDUP_REMOVED lines=38> */
.L_x_81:
[----:B------:R-:W-:Y:S05]  /*4a200*/  BSYNC B1 ;  /* 0x0000000000017941 */ /* 0x000fea0003800000 */
.L_x_80:
        /* <DEDUP_REMOVED lines=20> */
.L_x_83:
[----:B------:R-:W-:Y:S05]  /*4a350*/  BSYNC B1 ;  /* 0x0000000000017941 */ /* 0x000fea0003800000 */
.L_x_82:
        /* <DEDUP_REMOVED lines=38> */
.L_x_85:
[----:B------:R-:W-:Y:S05]  /*4a5c0*/  BSYNC B1 ;  /* 0x0000000000017941 */ /* 0x000fea0003800000 */
.L_x_84:
        /* <DEDUP_REMOVED lines=20> */
.L_x_87:
[----:B------:R-:W-:Y:S05]  /*4a710*/  BSYNC B1 ;  /* 0x0000000000017941 */ /* 0x000fea0003800000 */
.L_x_86:
        /* <DEDUP_REMOVED lines=38> */
.L_x_89:
[----:B------:R-:W-:Y:S05]  /*4a980*/  BSYNC B1 ;  /* 0x0000000000017941 */ /* 0x000fea0003800000 */
.L_x_88:
        /* <DEDUP_REMOVED lines=20> */
.L_x_91:
[----:B------:R-:W-:Y:S05]  /*4aad0*/  BSYNC B1 ;  /* 0x0000000000017941 */ /* 0x000fea0003800000 */
.L_x_90:
        /* <DEDUP_REMOVED lines=38> */
.L_x_93:
[----:B------:R-:W-:Y:S05]  /*4ad40*/  BSYNC B1 ;  /* 0x0000000000017941 */ /* 0x000fea0003800000 */
.L_x_92:
        /* <DEDUP_REMOVED lines=20> */
.L_x_95:
[----:B------:R-:W-:Y:S05]  /*4ae90*/  BSYNC B1 ;  /* 0x0000000000017941 */ /* 0x000fea0003800000 */
.L_x_94:
        /* <DEDUP_REMOVED lines=38> */
.L_x_97:
[----:B------:R-:W-:Y:S05]  /*4b100*/  BSYNC B1 ;  /* 0x0000000000017941 */ /* 0x000fea0003800000 */
.L_x_96:
        /* <DEDUP_REMOVED lines=20> */
.L_x_99:
[----:B------:R-:W-:Y:S05]  /*4b250*/  BSYNC B1 ;  /* 0x0000000000017941 */ /* 0x000fea0003800000 */
.L_x_98:
        /* <DEDUP_REMOVED lines=38> */
.L_x_101:
[----:B------:R-:W-:Y:S05]  /*4b4c0*/  BSYNC B1 ;  /* 0x0000000000017941 */ /* 0x000fea0003800000 */
.L_x_100:
        /* <DEDUP_REMOVED lines=20> */
.L_x_103:
[----:B------:R-:W-:Y:S05]  /*4b610*/  BSYNC B1 ;  /* 0x0000000000017941 */ /* 0x000fea0003800000 */
.L_x_102:
        /* <DEDUP_REMOVED lines=38> */
.L_x_105:
[----:B------:R-:W-:Y:S05]  /*4b880*/  BSYNC B1 ;  /* 0x0000000000017941 */ /* 0x000fea0003800000 */
.L_x_104:
        /* <DEDUP_REMOVED lines=20> */
.L_x_107:
[----:B------:R-:W-:Y:S05]  /*4b9d0*/  BSYNC B1 ;  /* 0x0000000000017941 */ /* 0x000fea0003800000 */
.L_x_106:
        /* <DEDUP_REMOVED lines=38> */
.L_x_109:
[----:B------:R-:W-:Y:S05]  /*4bc40*/  BSYNC B1 ;  /* 0x0000000000017941 */ /* 0x000fea0003800000 */
.L_x_108:
        /* <DEDUP_REMOVED lines=20> */
.L_x_111:
[----:B------:R-:W-:Y:S05]  /*4bd90*/  BSYNC B1 ;  /* 0x0000000000017941 */ /* 0x000fea0003800000 */
.L_x_110:
        /* <DEDUP_REMOVED lines=38> */
.L_x_113:
[----:B------:R-:W-:Y:S05]  /*4c000*/  BSYNC B1 ;  /* 0x0000000000017941 */ /* 0x000fea0003800000 */
.L_x_112:
        /* <DEDUP_REMOVED lines=20> */
.L_x_115:
[----:B------:R-:W-:Y:S05]  /*4c150*/  BSYNC B1 ;  /* 0x0000000000017941 */ /* 0x000fea0003800000 */
.L_x_114:
        /* <DEDUP_REMOVED lines=38> */
.L_x_117:
[----:B------:R-:W-:Y:S05]  /*4c3c0*/  BSYNC B1 ;  /* 0x0000000000017941 */ /* 0x000fea0003800000 */
.L_x_116:
        /* <DEDUP_REMOVED lines=20> */
.L_x_119:
[----:B------:R-:W-:Y:S05]  /*4c510*/  BSYNC B1 ;  /* 0x0000000000017941 */ /* 0x000fea0003800000 */
.L_x_118:
[----:B0-----:R-:W2:Y:S04]  /*4c520*/  LDL.LU R4, [R1+0x828] ;  /* 0x0008280001047983 */ /* 0x001ea80000300800 */
[----:B------:R-:W3:Y:S04]  /*4c530*/  LDL.LU R8, [R1+0x82c] ;  /* 0x00082c0001087983 */ /* 0x000ee80000300800 */
[----:B------:R-:W4:Y:S01]  /*4c540*/  LDL.LU R12, [R1+0x830] ;  /* 0x00083000010c7983 */ /* 0x000f220000300800 */
[----:B------:R-:W-:Y:S01]  /*4c550*/  @!P2 IMAD.MOV.U32 R5, RZ, RZ, R30 ;  /* 0x000000ffff05a224 */ /* 0x000fe200078e001e */
[----:B------:R-:W-:Y:S01]  /*4c560*/  ISETP.LT.OR P4, PT, R29, 0xb1, !P3 ;  /* 0x000000b11d00780c */ /* 0x000fe20005f81670 */
[----:B------:R-:W-:Y:S01]  /*4c570*/  @!P2 IMAD R10, R3, 0x180, RZ ;  /* 0x00000180030aa824 */ /* 0x000fe200078e02ff */
[----:B------:R-:W-:Y:S01]  /*4c580*/  ISETP.LT.OR P1, PT, R29, 0xb2, !P3 ;  /* 0x000000b21d00780c */ /* 0x000fe20005f21670 */
[----:B------:R-:W-:Y:S10]  /*4c590*/  BSSY B1, `(.L_x_120) ;  /* 0x000001c000017945 */ /* 0x000ff40003800000 */
[----:B------:R-:W0:Y:S08]  /*4c5a0*/  @!P4 LDC.64 R14, c[0x0][0x5c0] ;  /* 0x00017000ff0ecb82 */ /* 0x000e300000000a00 */
[----:B------:R-:W1:Y:S01]  /*4c5b0*/  @!P1 LDC.64 R18, c[0x0][0x5c0] ;  /* 0x00017000ff129b82 */ /* 0x000e620000000a00 */
[----:B--2---:R-:W-:Y:S01]  /*4c5c0*/  FMUL R4, R4, UR18 ;  /* 0x0000001204047c20 */ /* 0x004fe20008400000 */
[----:B---3--:R-:W-:-:S04]  /*4c5d0*/  FMUL R8, R8, UR18 ;  /* 0x0000001208087c20 */ /* 0x008fc80008400000 */
[----:B------:R-:W-:Y:S01]  /*4c5e0*/  F2FP.SATFINITE.E4M3.F32.PACK_AB_MERGE_C R9, RZ, R4, RZ ;  /* 0x00000004ff09723e */ /* 0x000fe200048070ff */
[----:B------:R-:W-:Y:S01]  /*4c5f0*/  @!P2 IMAD.MOV.U32 R4, RZ, RZ, R24 ;  /* 0x000000ffff04a224 */ /* 0x000fe200078e0018 */
[----:B------:R-:W-:-:S03]  /*4c600*/  F2FP.SATFINITE.E4M3.F32.PACK_AB_MERGE_C R11, RZ, R8, RZ ;  /* 0x00000008ff0b723e */ /* 0x000fc600048070ff */
[----:B------:R-:W-:Y:S01]  /*4c610*/  @!P2 IMAD.WIDE.U32 R4, R2, 0x180, R4 ;  /* 0x000001800204a825 */ /* 0x000fe200078e0004 */
[----:B------:R2:W-:Y:S03]  /*4c620*/  @!P5 STG.E.U8 desc[UR30][R6.64+0xa8], R9 ;  /* 0x0000a8090600d986 */ /* 0x0005e6000c10111e */
[----:B----4-:R-:W-:Y:S01]  /*4c630*/  FMUL R8, R12, UR18 ;  /* 0x000000120c087c20 */ /* 0x010fe20008400000 */
[----:B------:R-:W-:-:S04]  /*4c640*/  @!P2 IADD3 R4, P5, R4, R16, RZ ;  /* 0x000000100404a210 */ /* 0x000fc80007fbe0ff */
[----:B------:R-:W-:Y:S02]  /*4c650*/  F2FP.SATFINITE.E4M3.F32.PACK_AB_MERGE_C R13, RZ, R8, RZ ;  /* 0x00000008ff0d723e */ /* 0x000fe400048070ff */
[----:B------:R-:W-:Y:S02]  /*4c660*/  @!P2 IADD3.X R5, R17, R5, R10, P5, !PT ;  /* 0x000000051105a210 */ /* 0x000fe40002ffe40a */
[----:B------:R-:W-:-:S03]  /*4c670*/  ISETP.LT.OR P5, PT, R29, 0xa9, !P0 ;  /* 0x000000a91d00780c */ /* 0x000fc600047a1670 */
[----:B------:R2:W-:Y:S10]  /*4c680*/  @!P2 STG.E.U8 desc[UR30][R4.64+0xa9], R11 ;  /* 0x0000a90b0400a986 */ /* 0x0005f4000c10111e */
[----:B01----:R-:W-:Y:S05]  /*4c690*/  @P5 BRA `(.L_x_121) ;  /* 0x00000000002c5947 */ /* 0x003fea0003800000 */
[----:B--2---:R-:W-:Y:S01]  /*4c6a0*/  IMAD.MOV.U32 R4, RZ, RZ, R24 ;  /* 0x000000ffff047224 */ /* 0x004fe200078e0018 */
        /* <DEDUP_REMOVED lines=10> */
.L_x_121:
[----:B------:R-:W-:Y:S05]  /*4c750*/  BSYNC B1 ;  /* 0x0000000000017941 */ /* 0x000fea0003800000 */
.L_x_120:
[----:B0-2---:R-:W2:Y:S01]  /*4c760*/  LDL.LU R4, [R1+0x834] ;  /* 0x0008340001047983 */ /* 0x005ea20000300800 */
[----:B------:R-:W-:Y:S01]  /*4c770*/  ISETP.LT.OR P2, PT, R29, 0xaa, !P0 ;  /* 0x000000aa1d00780c */ /* 0x000fe20004741670 */
[----:B------:R-:W-:Y:S01]  /*4c780*/  BSSY B1, `(.L_x_122) ;  /* 0x000000f000017945 */ /* 0x000fe20003800000 */
[----:B--2---:R-:W-:-:S05]  /*4c790*/  FMUL R4, R4, UR18 ;  /* 0x0000001204047c20 */ /* 0x004fca0008400000 */
[----:B------:R-:W-:-:S06]  /*4c7a0*/  F2FP.SATFINITE.E4M3.F32.PACK_AB_MERGE_C R7, RZ, R4, RZ ;  /* 0x00000004ff07723e */ /* 0x000fcc00048070ff */
[----:B------:R-:W-:Y:S05]  /*4c7b0*/  @P2 BRA `(.L_x_123) ;  /* 0x00000000002c2947 */ /* 0x000fea0003800000 */
        /* <DEDUP_REMOVED lines=11> */
.L_x_123:
[----:B------:R-:W-:Y:S05]  /*4c870*/  BSYNC B1 ;  /* 0x0000000000017941 */ /* 0x000fea0003800000 */
.L_x_122:
[----:B------:R-:W2:Y:S04]  /*4c880*/  LDL.LU R6, [R1+0x838] ;  /* 0x0008380001067983 */ /* 0x000ea80000300800 */
[----:B------:R-:W3:Y:S04]  /*4c890*/  LDL.LU R10, [R1+0x83c] ;  /* 0x00083c00010a7983 */ /* 0x000ee80000300800 */
[----:B------:R-:W4:Y:S01]  /*4c8a0*/  LDL.LU R12, [R1+0x840] ;  /* 0x00084000010c7983 */ /* 0x000f220000300800 */
[----:B0-----:R-:W-:Y:S01]  /*4c8b0*/  @!P4 IMAD.MOV.U32 R4, RZ, RZ, R24 ;  /* 0x000000ffff04c224 */ /* 0x001fe200078e0018 */
[C---:B------:R-:W-:Y:S01]  /*4c8c0*/  ISETP.LT.OR P2, PT, R29.reuse, 0xb9, !P3 ;  /* 0x000000b91d00780c */ /* 0x040fe20005f41670 */
[----:B------:R-:W-:Y:S01]  /*4c8d0*/  @!P4 IMAD.MOV.U32 R5, RZ, RZ, R30 ;  /* 0x000000ffff05c224 */ /* 0x000fe200078e001e */
[----:B------:R-:W-:Y:S01]  /*4c8e0*/  ISETP.LT.OR P3, PT, R29, 0xba, !P3 ;  /* 0x000000ba1d00780c */ /* 0x000fe20005f61670 */
[----:B------:R-:W-:Y:S01]  /*4c8f0*/  @!P4 IMAD R9, R3, 0x180, RZ ;  /* 0x000001800309c824 */ /* 0x000fe200078e02ff */
[----:B------:R-:W-:Y:S01]  /*4c900*/  BSSY B1, `(.L_x_124) ;  /* 0x0000021000017945 */ /* 0x000fe20003800000 */
[----:B------:R-:W-:-:S04]  /*4c910*/  @!P4 IMAD.WIDE.U32 R4, R2, 0x180, R4 ;  /* 0x000001800204c825 */ /* 0x000fc800078e0004 */
[----:B------:R-:W-:Y:S01]  /*4c920*/  @!P1 IMAD.MOV.U32 R7, RZ, RZ, R30 ;  /* 0x000000ffff079224 */ /* 0x000fe200078e001e */
[----:B------:R-:W-:-:S03]  /*4c930*/  @!P4 IADD3 R4, P5, R4, R14, RZ ;  /* 0x0000000e0404c210 */ /* 0x000fc60007fbe0ff */
[----:B------:R-:W0:Y:S01]  /*4c940*/  @!P2 LDC.64 R16, c[0x0][0x5c0] ;  /* 0x00017000ff10ab82 */ /* 0x000e220000000a00 */
[----:B------:R-:W-:-:S07]  /*4c950*/  @!P4 IADD3.X R5, R15, R5, R9, P5, !PT ;  /* 0x000000050f05c210 */ /* 0x000fce0002ffe409 */
[----:B------:R-:W1:Y:S01]  /*4c960*/  @!P3 LDC.64 R20, c[0x0][0x5c0] ;  /* 0x00017000ff14bb82 */ /* 0x000e620000000a00 */
[----:B--2---:R-:W-:Y:S01]  /*4c970*/  FMUL R8, R6, UR18 ;  /* 0x0000001206087c20 */ /* 0x004fe20008400000 */
[----:B------:R-:W-:-:S04]  /*4c980*/  @!P1 IMAD.MOV.U32 R6, RZ, RZ, R24 ;  /* 0x000000ffff069224 */ /* 0x000fc800078e0018 */
[----:B------:R-:W-:Y:S01]  /*4c990*/  @!P1 IMAD.WIDE.U32 R6, R2, 0x180, R6 ;  /* 0x0000018002069825 */ /* 0x000fe200078e0006 */
[----:B------:R-:W-:-:S03]  /*4c9a0*/  F2FP.SATFINITE.E4M3.F32.PACK_AB_MERGE_C R9, RZ, R8, RZ ;  /* 0x00000008ff09723e */ /* 0x000fc600048070ff */
[----:B---3--:R-:W-:Y:S01]  /*4c9b0*/  FMUL R8, R10, UR18 ;  /* 0x000000120a087c20 */ /* 0x008fe20008400000 */
[----:B------:R-:W-:Y:S01]  /*4c9c0*/  @!P1 IMAD R10, R3, 0x180, RZ ;  /* 0x00000180030a9824 */ /* 0x000fe200078e02ff */
[----:B------:R-:W-:Y:S01]  /*4c9d0*/  @!P1 IADD3 R6, P5, R6, R18, RZ ;  /* 0x0000001206069210 */ /* 0x000fe20007fbe0ff */
[----:B------:R2:W-:Y:S02]  /*4c9e0*/  @!P4 STG.E.U8 desc[UR30][R4.64+0xb0], R9 ;  /* 0x0000b0090400c986 */ /* 0x0005e4000c10111e */
[----:B------:R-:W-:Y:S01]  /*4c9f0*/  F2FP.SATFINITE.E4M3.F32.PACK_AB_MERGE_C R11, RZ, R8, RZ ;  /* 0x00000008ff0b723e */ /* 0x000fe200048070ff */
[----:B----4-:R-:W-:Y:S01]  /*4ca00*/  FMUL R8, R12, UR18 ;  /* 0x000000120c087c20 */ /* 0x010fe20008400000 */
[----:B------:R-:W-:Y:S02]  /*4ca10*/  @!P1 IADD3.X R7, R19, R7, R10, P5, !PT ;  /* 0x0000000713079210 */ /* 0x000fe40002ffe40a */
[----:B------:R-:W-:Y:S02]  /*4ca20*/  ISETP.LT.OR P4, PT, R29, 0xb1, !P0 ;  /* 0x000000b11d00780c */ /* 0x000fe40004781670 */
[----:B------:R-:W-:Y:S01]  /*4ca30*/  F2FP.SATFINITE.E4M3.F32.PACK_AB_MERGE_C R13, RZ, R8, RZ ;  /* 0x00000008ff0d723e */ /* 0x000fe200048070ff */
        /* <DEDUP_REMOVED lines=13> */
.L_x_125:
[----:B------:R-:W-:Y:S05]  /*4cb10*/  BSYNC B1 ;  /* 0x0000000000017941 */ /* 0x000fea0003800000 */
.L_x_124:
[----:B0-2---:R-:W2:Y:S04]  /*4cb20*/  LDL.LU R4, [R1+0x848] ;  /* 0x0008480001047983 */ /* 0x005ea80000300800 */
[----:B------:R-:W3:Y:S04]  /*4cb30*/  LDL.LU R11, [R1+0x84c] ;  /* 0x00084c00010b7983 */ /* 0x000ee80000300800 */
[----:B------:R-:W4:Y:S01]  /*4cb40*/  LDL.LU R13, [R1+0x844] ;  /* 0x00084400010d7983 */ /* 0x000f220000300800 */
[----:B------:R-:W-:Y:S01]  /*4cb50*/  @!P2 IMAD.MOV.U32 R5, RZ, RZ, R30 ;  /* 0x000000ffff05a224 */ /* 0x000fe200078e001e */
[----:B------:R-:W-:Y:S01]  /*4cb60*/  ISETP.LT.OR P1, PT, R29, 0xb2, !P0 ;  /* 0x000000b21d00780c */ /* 0x000fe20004721670 */
[----:B------:R-:W-:Y:S01]  /*4cb70*/  @!P3 IMAD.MOV.U32 R6, RZ, RZ, R24 ;  /* 0x000000ffff06b224 */ /* 0x000fe200078e0018 */
[----:B------:R-:W-:Y:S01]  /*4cb80*/  BSSY B1, `(.L_x_126) ;  /* 0x000001d000017945 */ /* 0x000fe20003800000 */
[----:B------:R-:W-:-:S02]  /*4cb90*/  @!P3 IMAD.MOV.U32 R7, RZ, RZ, R30 ;  /* 0x000000ffff07b224 */ /* 0x000fc400078e001e */
[----:B------:R-:W-:Y:S02]  /*4cba0*/  @!P3 IMAD R12, R3, 0x180, RZ ;  /* 0x00000180030cb824 */ /* 0x000fe400078e02ff */
[----:B------:R-:W-:-:S04]  /*4cbb0*/  @!P3 IMAD.WIDE.U32 R8, R2, 0x180, R6 ;  /* 0x000001800208b825 */ /* 0x000fc800078e0006 */
[----:B------:R-:W-:Y:S01]  /*4cbc0*/  @!P2 IMAD R7, R3, 0x180, RZ ;  /* 0x000001800307a824 */ /* 0x000fe200078e02ff */
[----:B------:R-:W-:-:S04]  /*4cbd0*/  @!P3 IADD3 R8, P5, R8, R20, RZ ;  /* 0x000000140808b210 */ /* 0x000fc80007fbe0ff */
[----:B------:R-:W-:Y:S01]  /*4cbe0*/  @!P3 IADD3.X R9, R21, R9, R12, P5, !PT ;  /* 0x000000091509b210 */ /* 0x000fe20002ffe40c */
[----:B--2---:R-:W-:Y:S01]  /*4cbf0*/  FMUL R10, R4, UR18 ;  /* 0x00000012040a7c20 */ /* 0x004fe20008400000 */
[----:B------:R-:W-:Y:S02]  /*4cc00*/  @!P2 IMAD.MOV.U32 R4, RZ, RZ, R24 ;  /* 0x000000ffff04a224 */ /* 0x000fe400078e0018 */
[----:B---3--:R-:W-:Y:S02]  /*4cc10*/  FMUL R11, R11, UR18 ;  /* 0x000000120b0b7c20 */ /* 0x008fe40008400000 */
[----:B------:R-:W-:-:S03]  /*4cc20*/  @!P2 IMAD.WIDE.U32 R4, R2, 0x180, R4 ;  /* 0x000001800204a825 */ /* 0x000fc600078e0004 */
[----:B------:R-:W-:Y:S02]  /*4cc30*/  F2FP.SATFINITE.E4M3.F32.PACK_AB_MERGE_C R15, RZ, R11, RZ ;  /* 0x0000000bff0f723e */ /* 0x000fe400048070ff */
[----:B------:R-:W-:Y:S01]  /*4cc40*/  @!P2 IADD3 R6, P4, R4, R16, RZ ;  /* 0x000000100406a210 */ /* 0x000fe20007f9e0ff */
[----:B----4-:R-:W-:Y:S01]  /*4cc50*/  FMUL R4, R13, UR18 ;  /* 0x000000120d047c20 */ /* 0x010fe20008400000 */
[----:B------:R-:W-:Y:S02]  /*4cc60*/  F2FP.SATFINITE.E4M3.F32.PACK_AB_MERGE_C R13, RZ, R10, RZ ;  /* 0x0000000aff0d723e */ /* 0x000fe400048070ff */
[----:B------:R-:W-:Y:S02]  /*4cc70*/  @!P2 IADD3.X R7, R17, R5, R7, P4, !PT ;  /* 0x000000051107a210 */ /* 0x000fe400027fe407 */
        /* <DEDUP_REMOVED lines=13> */
.L_x_127:
[----:B------:R-:W-:Y:S05]  /*4cd50*/  BSYNC B1 ;  /* 0x0000000000017941 */ /* 0x000fea0003800000 */
.L_x_126:
[----:B0-----:R-:W2:Y:S04]  /*4cd60*/  LDL.LU R4, [R1+0x850] ;  /* 0x0008500001047983 */ /* 0x001ea80000300800 */
[----:B------:R-:W3:Y:S01]  /*4cd70*/  LDL.LU R5, [R1+0x854] ;  /* 0x0008540001057983 */ /* 0x000ee20000300800 */
[C---:B------:R-:W-:Y:S01]  /*4cd80*/  ISETP.LT.OR P1, PT, R29.reuse, 0xb9, !P0 ;  /* 0x000000b91d00780c */ /* 0x040fe20004721670 */
[----:B------:R-:W-:Y:S01]  /*4cd90*/  BSSY B1, `(.L_x_128) ;  /* 0x0000013000017945 */ /* 0x000fe20003800000 */
[----:B------:R-:W-:Y:S01]  /*4cda0*/  ISETP.LT.OR P0, PT, R29, 0xba, !P0 ;  /* 0x000000ba1d00780c */ /* 0x000fe20004701670 */
[----:B------:R0:W-:Y:S04]  /*4cdb0*/  @!P2 STG.E.U8 desc[UR30][R6.64+0xb8], R13 ;  /* 0x0000b80d0600a986 */ /* 0x0001e8000c10111e */
[----:B------:R0:W-:Y:S01]  /*4cdc0*/  @!P3 STG.E.U8 desc[UR30][R8.64+0xb9], R15 ;  /* 0x0000b90f0800b986 */ /* 0x0001e2000c10111e */
[----:B--2---:R-:W-:Y:S01]  /*4cdd0*/  FMUL R4, R4, UR18 ;  /* 0x0000001204047c20 */ /* 0x004fe20008400000 */
[----:B---3--:R-:W-:-:S04]  /*4cde0*/  FMUL R10, R5, UR18 ;  /* 0x00000012050a7c20 */ /* 0x008fc80008400000 */
[----:B------:R-:W-:Y:S01]  /*4cdf0*/  F2FP.SATFINITE.E4M3.F32.PACK_AB_MERGE_C R11, RZ, R4, RZ ;  /* 0x00000004ff0b723e */ /* 0x000fe200048070ff */
[----:B0-----:R-:W-:Y:S06]  /*4ce00*/  @P1 BRA `(.L_x_129) ;  /* 0x00000000002c1947 */ /* 0x001fec0003800000 */
        /* <DEDUP_REMOVED lines=11> */
.L_x_129:
[----:B------:R-:W-:Y:S05]  /*4cec0*/  BSYNC B1 ;  /* 0x0000000000017941 */ /* 0x000fea0003800000 */
.L_x_128:
[----:B0-----:R-:W-:Y:S01]  /*4ced0*/  F2FP.SATFINITE.E4M3.F32.PACK_AB_MERGE_C R5, RZ, R10, RZ ;  /* 0x0000000aff05723e */ /* 0x001fe200048070ff */
[----:B------:R-:W-:Y:S06]  /*4cee0*/  @P0 BRA `(.L_x_35) ;  /* 0x0000000000280947 */ /* 0x000fec0003800000 */
[----:B------:R-:W-:Y:S01]  /*4cef0*/  IMAD.MOV.U32 R25, RZ, RZ, R30 ;  /* 0x000000ffff197224 */ /* 0x000fe200078e001e */
[----:B------:R-:W-:Y:S01]  /*4cf00*/  ULDC.64 UR20, c[0x0][0x5c0] ;  /* 0x0001700000147ab9 */ /* 0x000fe20000000a00 */
        /* <DEDUP_REMOVED lines=8> */
.L_x_35:
[----:B------:R-:W-:Y:S05]  /*4cf90*/  BSYNC B0 ;  /* 0x0000000000007941 */ /* 0x000fea0003800000 */
.L_x_31:
[----:B--2---:R-:W2:Y:S04]  /*4cfa0*/  LDL.LU R3, [R1+0x860] ;  /* 0x0008600001037983 */ /* 0x004ea80000300800 */
[----:B------:R-:W2:Y:S01]  /*4cfb0*/  LDL.LU R2, [R1+0x864] ;  /* 0x0008640001027983 */ /* 0x000ea20000300800 */
[----:B------:R-:W-:Y:S01]  /*4cfc0*/  ULDC UR20, c[0x0][0xc] ;  /* 0x0000030000147ab9 */ /* 0x000fe20000000800 */
[----:B------:R-:W-:Y:S01]  /*4cfd0*/  ULDC UR21, c[0x0][0x10] ;  /* 0x0000040000157ab9 */ /* 0x000fe20000000800 */
[----:B0-----:R-:W2:Y:S01]  /*4cfe0*/  LDC R5, c[0x0][0x14] ;  /* 0x00000500ff057b82 */ /* 0x001ea20000000800 */
[----:B------:R-:W-:Y:S01]  /*4cff0*/  UIMAD.WIDE.U32 UR20, UR20, UR21, URZ ;  /* 0x00000015141472a5 */ /* 0x000fe2000f8e003f */
[----:B------:R-:W-:-:S05]  /*4d000*/  UMOV UR19, 0xffffffff ;  /* 0xffffffff00137882 */ /* 0x000fca0000000000 */
[----:B--2---:R-:W-:-:S04]  /*4d010*/  IMAD.WIDE.U32 R2, R5, UR20, R2 ;  /* 0x0000001405027c25 */ /* 0x004fc8000f8e0002 */
[----:B------:R-:W-:Y:S01]  /*4d020*/  IMAD R5, R5, UR21, RZ ;  /* 0x0000001505057c24 */ /* 0x000fe2000f8e02ff */
[----:B------:R-:W-:Y:S01]  /*4d030*/  ULDC.64 UR20, c[0x0][0x650] ;  /* 0x0001940000147ab9 */ /* 0x000fe20000000a00 */
[----:B------:R-:W-:Y:S01]  /*4d040*/  IMAD.MOV.U32 R14, RZ, RZ, R2 ;  /* 0x000000ffff0e7224 */ /* 0x000fe200078e0002 */
[----:B------:R-:W-:Y:S01]  /*4d050*/  ISETP.GE.U32.AND P0, PT, R2, UR20, PT ;  /* 0x0000001402007c0c */ /* 0x000fe2000bf06070 */
[----:B------:R-:W-:Y:S01]  /*4d060*/  IMAD.IADD R15, R3, 0x1, R5 ;  /* 0x00000001030f7824 */ /* 0x000fe200078e0205 */
[----:B------:R-:W-:Y:S01]  /*4d070*/  PRMT R3, RZ, 0x7610, R3 ;  /* 0x00007610ff037816 */ /* 0x000fe20000000003 */
[----:B------:R-:W-:-:S03]  /*4d080*/  IMAD.MOV.U32 R2, RZ, RZ, -0x1 ;  /* 0xffffffffff027424 */ /* 0x000fc600078e00ff */
[----:B------:R0:W-:Y:S01]  /*4d090*/  STL [R1+0x860], R15 ;  /* 0x0008600f01007387 */ /* 0x0001e20000100800 */
[----:B------:R-:W-:-:S03]  /*4d0a0*/  ISETP.GE.U32.AND.EX P0, PT, R15, UR21, PT, P0 ;  /* 0x000000150f007c0c */ /* 0x000fc6000bf06100 */
[----:B------:R0:W-:Y:S04]  /*4d0b0*/  STL [R1+0x864], R14 ;  /* 0x0008640e01007387 */ /* 0x0001e80000100800 */
[----:B------:R0:W-:Y:S06]  /*4d0c0*/  STL [R1+0x85c], R2 ;  /* 0x00085c0201007387 */ /* 0x0001ec0000100800 */
[----:B------:R-:W-:Y:S05]  /*4d0d0*/  @P0 BRA `(.L_x_130) ;  /* 0x0000000400780947 */ /* 0x000fea0003800000 */
[----:B------:R-:W0:Y:S01]  /*4d0e0*/  S2R R9, SR_CTAID.X ;  /* 0x0000000000097919 */ /* 0x000e220000002500 */
[----:B------:R-:W-:Y:S01]  /*4d0f0*/  ULDC.64 UR26, c[0x0][0x628] ;  /* 0x00018a00001a7ab9 */ /* 0x000fe20000000a00 */
[----:B------:R-:W2:Y:S01]  /*4d100*/  LDC R10, c[0x0][0x144] ;  /* 0x00005100ff0a7b82 */ /* 0x000ea20000000800 */
[----:B------:R-:W-:Y:S01]  /*4d110*/  ULDC UR15, c[0x0][0x150] ;  /* 0x00005400000f7ab9 */ /* 0x000fe20000000800 */
[----:B------:R-:W3:Y:S01]  /*4d120*/  S2R R13, SR_CTAID.Y ;  /* 0x00000000000d7919 */ /* 0x000ee20000002600 */
[----:B------:R-:W-:Y:S01]  /*4d130*/  ISETP.NE.U32.AND P0, PT, RZ, UR26, PT ;  /* 0x0000001aff007c0c */ /* 0x000fe2000bf05070 */
[----:B------:R-:W-:Y:S01]  /*4d140*/  ULDC UR28, c[0x0][0x630] ;  /* 0x00018c00001c7ab9 */ /* 0x000fe20000000800 */
[----:B------:R-:W-:Y:S02]  /*4d150*/  R2UR UR24, R14 ;  /* 0x000000000e1872ca */ /* 0x000fe400000e0000 */
[----:B------:R-:W-:Y:S01]  /*4d160*/  ISETP.NE.AND.EX P0, PT, RZ, UR27, PT, P0 ;  /* 0x0000001bff007c0c */ /* 0x000fe2000bf05300 */
[----:B-1----:R-:W1:Y:S01]  /*4d170*/  LDC.64 R6, c[0x0][0x620] ;  /* 0x00018800ff067b82 */ /* 0x002e620000000a00 */
[----:B------:R-:W-:-:S02]  /*4d180*/  R2UR UR25, R15 ;  /* 0x000000000f1972ca */ /* 0x000fc400000e0000 */
[----:B0-----:R-:W-:-:S05]  /*4d190*/  I2FP.F32.U32 R2, R9 ;  /* 0x0000000900027245 */ /* 0x001fca0000201000 */
[----:B------:R-:W-:-:S06]  /*4d1a0*/  FMUL R2, R2, UR15 ;  /* 0x0000000f02027c20 */ /* 0x000fcc0008400000 */
[----:B------:R-:W0:Y:S01]  /*4d1b0*/  F2I.U32.TRUNC.NTZ R2, R2 ;  /* 0x0000000200027305 */ /* 0x000e22000020f000 */
[----:B---3--:R-:W-:Y:S05]  /*4d1c0*/  @!P0 BRA `(.L_x_131) ;  /* 0x0000000000308947 */ /* 0x008fea0003800000 */
        /* <DEDUP_REMOVED lines=12> */
.L_x_131:
[----:B------:R-:W-:Y:S01]  /*4d290*/  USHF.R.U64 UR19, UR24, UR28, UR25 ;  /* 0x0000001c18137299 */ /* 0x000fe20008001219 */
[----:B------:R-:W3:Y:S01]  /*4d2a0*/  LDC.64 R20, c[0x0][0x640] ;  /* 0x00019000ff147b82 */ /* 0x000ee20000000a00 */
[----:B------:R-:W-:Y:S01]  /*4d2b0*/  USHF.R.U32.HI UR15, URZ, UR28, UR25 ;  /* 0x0000001c3f0f7299 */ /* 0x000fe20008011619 */
[----:B0-----:R-:W-:Y:S02]  /*4d2c0*/  IMAD.MOV R11, RZ, RZ, -R2 ;  /* 0x000000ffff0b7224 */ /* 0x001fe400078e0a02 */
[----:B------:R-:W-:Y:S01]  /*4d2d0*/  IMAD.MOV.U32 R2, RZ, RZ, R14 ;  /* 0x000000ffff027224 */ /* 0x000fe200078e000e */
[----:B------:R-:W-:Y:S01]  /*4d2e0*/  IADD3 R5, P0, RZ, -UR19, RZ ;  /* 0x80000013ff057c10 */ /* 0x000fe2000ff1e0ff */
[----:B--2---:R-:W-:Y:S02]  /*4d2f0*/  IMAD R17, R10, R11, R9 ;  /* 0x0000000b0a117224 */ /* 0x004fe400078e0209 */
[----:B------:R-:W0:Y:S02]  /*4d300*/  LDC R8, c[0x0][0x618] ;  /* 0x00018600ff087b82 */ /* 0x000e240000000800 */
[----:B------:R-:W-:Y:S01]  /*4d310*/  IMAD.X R3, RZ, RZ, ~UR15, P0 ;  /* 0x8000000fff037e24 */ /* 0x000fe200080e06ff */
[----:B------:R-:W-:-:S03]  /*4d320*/  ULDC UR15, c[0x0][0x154] ;  /* 0x00005500000f7ab9 */ /* 0x000fc60000000800 */
[-C--:B-1---5:R-:W-:Y:S02]  /*4d330*/  IMAD R4, R3, R6.reuse, RZ ;  /* 0x0000000603047224 */ /* 0x0a2fe400078e02ff */
[----:B------:R-:W1:Y:S01]  /*4d340*/  LDC R12, c[0x0][0x608] ;  /* 0x00018200ff0c7b82 */ /* 0x000e620000000800 */
[----:B------:R-:W-:Y:S02]  /*4d350*/  IMAD.MOV.U32 R3, RZ, RZ, R15 ;  /* 0x000000ffff037224 */ /* 0x000fe400078e000f */
[----:B------:R-:W-:-:S05]  /*4d360*/  IMAD.WIDE.U32 R2, R5, R6, R2 ;  /* 0x0000000605027225 */ /* 0x000fca00078e0002 */
[----:B------:R-:W2:Y:S01]  /*4d370*/  LDC R16, c[0x0][0x658] ;  /* 0x00019600ff107b82 */ /* 0x000ea20000000800 */
[----:B------:R-:W-:Y:S01]  /*4d380*/  IMAD R5, R5, R7, R4 ;  /* 0x0000000705057224 */ /* 0x000fe200078e0204 */
[----:B------:R-:W-:Y:S01]  /*4d390*/  I2FP.F32.U32 R4, R13 ;  /* 0x0000000d00047245 */ /* 0x000fe20000201000 */
[----:B------:R-:W-:Y:S01]  /*4d3a0*/  IMAD.MOV.U32 R7, RZ, RZ, 0x1 ;  /* 0x00000001ff077424 */ /* 0x000fe200078e00ff */
[----:B---3--:R-:W-:Y:S01]  /*4d3b0*/  ISETP.NE.U32.AND P0, PT, R20, RZ, PT ;  /* 0x000000ff1400720c */ /* 0x008fe20003f05070 */
[----:B------:R-:W-:Y:S02]  /*4d3c0*/  IMAD.IADD R3, R3, 0x1, R5 ;  /* 0x0000000103037824 */ /* 0x000fe400078e0205 */
[----:B------:R-:W-:Y:S01]  /*4d3d0*/  FMUL R4, R4, UR15 ;  /* 0x0000000f04047c20 */ /* 0x000fe20008400000 */
[----:B------:R-:W3:Y:S01]  /*4d3e0*/  LDC R14, c[0x0][0x148] ;  /* 0x00005200ff0e7b82 */ /* 0x000ee20000000800 */
[----:B------:R-:W-:Y:S01]  /*4d3f0*/  ISETP.NE.AND.EX P0, PT, R21, RZ, PT, P0 ;  /* 0x000000ff1500720c */ /* 0x000fe20003f05300 */
[----:B------:R-:W-:Y:S01]  /*4d400*/  IMAD.MOV.U32 R5, RZ, RZ, -0x1 ;  /* 0xffffffffff057424 */ /* 0x000fe200078e00ff */
[-CC-:B0-----:R-:W-:Y:S01]  /*4d410*/  SHF.R.U64 R10, R2, R8.reuse, R3.reuse ;  /* 0x00000008020a7219 */ /* 0x181fe20000001203 */
[----:B------:R0:W4:Y:S01]  /*4d420*/  F2I.U32.TRUNC.NTZ R11, R4 ;  /* 0x00000004000b7305 */ /* 0x000122000020f000 */
[----:B------:R-:W-:-:S03]  /*4d430*/  SHF.R.U32.HI R3, RZ, R8, R3 ;  /* 0x00000008ff037219 */ /* 0x000fc60000011603 */
[----:B------:R-:W0:Y:S01]  /*4d440*/  LDC R15, c[0x0][0x600] ;  /* 0x00018000ff0f7b82 */ /* 0x000e220000000800 */
[-CC-:B-1----:R-:W-:Y:S02]  /*4d450*/  SHF.R.U64 R8, R10, R12.reuse, R3.reuse ;  /* 0x0000000c0a087219 */ /* 0x182fe40000001203 */
[----:B------:R-:W-:-:S05]  /*4d460*/  SHF.R.U32.HI R3, RZ, R12, R3 ;  /* 0x0000000cff037219 */ /* 0x000fca0000011603 */
[----:B------:R-:W1:Y:S01]  /*4d470*/  LDC R18, c[0x0][0x648] ;  /* 0x00019200ff127b82 */ /* 0x000e620000000800 */
[-CC-:B--2---:R-:W-:Y:S02]  /*4d480*/  SHF.R.U64 R12, R8, R16.reuse, R3.reuse ;  /* 0x00000010080c7219 */ /* 0x184fe40000001203 */
[-C--:B------:R-:W-:Y:S02]  /*4d490*/  SHF.L.U32 R5, R5, R16.reuse, RZ ;  /* 0x0000001005057219 */ /* 0x080fe400000006ff */
[-C--:B------:R-:W-:Y:S01]  /*4d4a0*/  SHF.R.U32.HI R3, RZ, R16.reuse, R3 ;  /* 0x00000010ff037219 */ /* 0x080fe20000011603 */
[----:B------:R-:W-:Y:S01]  /*4d4b0*/  IMAD.MOV.U32 R2, RZ, RZ, R12 ;  /* 0x000000ffff027224 */ /* 0x000fe200078e000c */
[----:B------:R-:W-:Y:S01]  /*4d4c0*/  SHF.L.U32 R214, R7, R16, RZ ;  /* 0x0000001007d67219 */ /* 0x000fe200000006ff */
[----:B------:R-:W2:Y:S01]  /*4d4d0*/  LDC R22, c[0x0][0x638] ;  /* 0x00018e00ff167b82 */ /* 0x000ea20000000800 */
[----:B------:R-:W-:-:S07]  /*4d4e0*/  LOP3.LUT R19, RZ, R5, RZ, 0x33, !PT ;  /* 0x00000005ff137212 */ /* 0x000fce00078e33ff */
[----:B------:R-:W0:Y:S01]  /*4d4f0*/  LDC R23, c[0x0][0x610] ;  /* 0x00018400ff177b82 */ /* 0x000e220000000800 */
[----:B----4-:R-:W-:Y:S05]  /*4d500*/  @!P0 BRA `(.L_x_132) ;  /* 0x0000000000288947 */ /* 0x010fea0003800000 */
[----:B------:R-:W4:Y:S02]  /*4d510*/  LDC R7, c[0x0][0x64c] ;  /* 0x00019300ff077b82 */ /* 0x000f240000000800 */
[----:B----4-:R-:W-:-:S05]  /*4d520*/  IADD3 R7, P0, R12, R7, RZ ;  /* 0x000000070c077210 */ /* 0x010fca0007f1e0ff */
[----:B------:R-:W-:-:S04]  /*4d530*/  IMAD.X R9, RZ, RZ, R3, P0 ;  /* 0x000000ffff097224 */ /* 0x000fc800000e0603 */
[----:B------:R-:W-:-:S04]  /*4d540*/  IMAD.WIDE.U32 R2, R9, R20, RZ ;  /* 0x0000001409027225 */ /* 0x000fc800078e00ff */
[----:B0-----:R-:W-:-:S04]  /*4d550*/  IMAD.WIDE.U32 R4, P0, R7, R21, R2 ;  /* 0x0000001507047225 */ /* 0x001fc80007800002 */
[----:B------:R-:W-:-:S04]  /*4d560*/  IMAD.WIDE.U32 R2, R7, R20, RZ ;  /* 0x0000001407027225 */ /* 0x000fc800078e00ff */
[----:B------:R-:W-:Y:S01]  /*4d570*/  IMAD.X R7, RZ, RZ, RZ, P0 ;  /* 0x000000ffff077224 */ /* 0x000fe200000e06ff */
[----:B------:R-:W-:Y:S01]  /*4d580*/  IADD3 RZ, P0, R3, R4, RZ ;  /* 0x0000000403ff7210 */ /* 0x000fe20007f1e0ff */
[----:B------:R-:W-:-:S04]  /*4d590*/  IMAD.MOV.U32 R6, RZ, RZ, R5 ;  /* 0x000000ffff067224 */ /* 0x000fc800078e0005 */
[----:B------:R-:W-:-:S08]  /*4d5a0*/  IMAD.WIDE.U32.X R2, R9, R21, R6, P0 ;  /* 0x0000001509027225 */ /* 0x000fd000000e0406 */
.L_x_132:
[----:B0-----:R-:W0:Y:S01]  /*4d5b0*/  LDC R4, c[0x0][0x65c] ;  /* 0x00019700ff047b82 */ /* 0x001e220000000800 */
[----:B-1----:R-:W-:Y:S01]  /*4d5c0*/  SHF.R.U64 R2, R2, R18, R3 ;  /* 0x0000001202027219 */ /* 0x002fe20000001203 */
[----:B------:R-:W-:Y:S01]  /*4d5d0*/  VIADD R7, R15, 0xffffffff ;  /* 0xffffffff0f077836 */ /* 0x000fe20000000000 */
[----:B------:R-:W-:Y:S01]  /*4d5e0*/  LOP3.LUT R5, R8, R19, RZ, 0xc0, !PT ;  /* 0x0000001308057212 */ /* 0x000fe200078ec0ff */
[----:B------:R-:W-:Y:S02]  /*4d5f0*/  IMAD.MOV R11, RZ, RZ, -R11 ;  /* 0x000000ffff0b7224 */ /* 0x000fe400078e0a0b */
[----:B------:R-:W-:Y:S02]  /*4d600*/  IMAD.MOV R3, RZ, RZ, -R2 ;  /* 0x000000ffff037224 */ /* 0x000fe400078e0a02 */
[----:B------:R-:W-:Y:S01]  /*4d610*/  IMAD R214, R214, R2, R5 ;  /* 0x00000002d6d67224 */ /* 0x000fe200078e0205 */
[----:B------:R-:W-:Y:S01]  /*4d620*/  LOP3.LUT R5, R10, R7, RZ, 0xc0, !PT ;  /* 0x000000070a057212 */ /* 0x000fe200078ec0ff */
[----:B--2---:R-:W-:-:S02]  /*4d630*/  IMAD R2, R3, R22, R12 ;  /* 0x0000001603027224 */ /* 0x004fc400078e020c */
[----:B------:R-:W-:Y:S02]  /*4d640*/  IMAD.MOV.U32 R3, RZ, RZ, 0x1 ;  /* 0x00000001ff037424 */ /* 0x000fe400078e00ff */
[----:B------:R-:W-:Y:S01]  /*4d650*/  IMAD R5, R2, R15, R5 ;  /* 0x0000000f02057224 */ /* 0x000fe200078e0205 */
[----:B0-----:R-:W-:-:S13]  /*4d660*/  ISETP.NE.AND P0, PT, R4, 0x1, PT ;  /* 0x000000010400780c */ /* 0x001fda0003f05270 */
[----:B---3--:R-:W-:-:S04]  /*4d670*/  @P0 IMAD R17, R14, R11, R13 ;  /* 0x0000000b0e110224 */ /* 0x008fc800078e020d */
[----:B------:R-:W-:-:S05]  /*4d680*/  IMAD R214, R214, R23, R17 ;  /* 0x00000017d6d67224 */ /* 0x000fca00078e0211 */
[----:B------:R-:W-:Y:S02]  /*4d690*/  SEL R2, R5, R214, !P0 ;  /* 0x000000d605027207 */ /* 0x000fe40004000000 */
[----:B------:R-:W-:-:S03]  /*4d6a0*/  SEL R214, R214, R5, !P0 ;  /* 0x00000005d6d67207 */ /* 0x000fc60004000000 */
[----:B------:R2:W-:Y:S04]  /*4d6b0*/  STL [R1+0x85c], R2 ;  /* 0x00085c0201007387 */ /* 0x0005e80000100800 */
.L_x_130:
[----:B------:R-:W-:Y:S01]  /*4d6c0*/  UIADD3 UR5, UR14, UR5, URZ ;  /* 0x000000050e057290 */ /* 0x000fe2000fffe03f */
[----:B------:R3:W-:Y:S01]  /*4d6d0*/  STL [R1+0x858], R214 ;  /* 0x000858d601007387 */ /* 0x0007e20000100800 */
[----:B------:R-:W-:Y:S02]  /*4d6e0*/  LOP3.LUT P0, RZ, R3, 0xff, RZ, 0xc0, !PT ;  /* 0x000000ff03ff7812 */ /* 0x000fe4000780c0ff */
[----:B------:R-:W-:Y:S02]  /*4d6f0*/  USHF.R.U32.HI UR15, URZ, 0x1, UR5 ;  /* 0x000000013f0f7899 */ /* 0x000fe40008011605 */
[----:B------:R-:W-:Y:S02]  /*4d700*/  UISETP.GT.U32.AND UP0, UPT, UR5, 0x1, UPT ;  /* 0x000000010500788c */ /* 0x000fe4000bf04070 */
[----:B------:R-:W-:Y:S02]  /*4d710*/  ULOP3.LUT UR15, UR15, 0x1, URZ, 0xc0, !UPT ;  /* 0x000000010f0f7892 */ /* 0x000fe4000f8ec03f */
[----:B------:R-:W-:-:S02]  /*4d720*/  UISETP.LT.U32.AND UP0, UPT, UR14, 0x2, UP0 ;  /* 0x000000020e00788c */ /* 0x000fc40008701070 */
[----:B------:R-:W-:Y:S02]  /*4d730*/  UISETP.NE.U32.AND UP1, UPT, UR15, 0x1, UPT ;  /* 0x000000010f00788c */ /* 0x000fe4000bf25070 */
[----:B------:R-:W-:Y:S02]  /*4d740*/  USEL UR16, URZ, 0x1, !UP0 ;  /* 0x000000013f107887 */ /* 0x000fe4000c000000 */
[----:B------:R-:W-:Y:S02]  /*4d750*/  UISETP.GT.U32.AND UP1, UPT, UR14, 0x1, !UP1 ;  /* 0x000000010e00788c */ /* 0x000fe4000cf24070 */
[----:B------:R-:W-:Y:S02]  /*4d760*/  ULOP3.LUT UR5, UR5, 0x1, URZ, 0xc0, !UPT ;  /* 0x0000000105057892 */ /* 0x000fe4000f8ec03f */
[----:B------:R-:W-:-:S04]  /*4d770*/  USEL UR15, URZ, 0x1, !UP1 ;  /* 0x000000013f0f7887 */ /* 0x000fc8000c800000 */
[----:B------:R-:W-:Y:S01]  /*4d780*/  ULOP3.LUT UR4, UR15, UR4, UR16, 0x96, !UPT ;  /* 0x000000040f047292 */ /* 0x000fe2000f8e9610 */
[----:B---3--:R-:W-:Y:S11]  /*4d790*/  @P0 BRA `(.L_x_133) ;  /* 0xfffffb3800380947 */ /* 0x008ff6000383ffff */
[----:B------:R-:W-:Y:S05]  /*4d7a0*/  EXIT ;  /* 0x000000000000794d */ /* 0x000fea0003800000 */
.L_x_3:
[----:B------:R-:W2:Y:S01]  /*4d7b0*/  LDL R14, [R1+0x864] ;  /* 0x00086400010e7983 */ /* 0x000ea20000100800 */
[----:B------:R-:W-:-:S03]  /*4d7c0*/  ULDC.64 UR4, c[0x0][0x650] ;  /* 0x0001940000047ab9 */ /* 0x000fc60000000a00 */
[----:B------:R-:W3:Y:S01]  /*4d7d0*/  LDL R18, [R1+0x860] ;  /* 0x0008600001127983 */ /* 0x000ee20000100800 */
[----:B------:R-:W-:Y:S01]  /*4d7e0*/  PRMT R0, RZ, 0x7610, R0 ;  /* 0x00007610ff007816 */ /* 0x000fe20000000000 */
[----:B------:R-:W-:Y:S02]  /*4d7f0*/  IMAD.MOV.U32 R8, RZ, RZ, -0x1 ;  /* 0xffffffffff087424 */ /* 0x000fe400078e00ff */
[----:B------:R-:W-:Y:S02]  /*4d800*/  IMAD.MOV.U32 R4, RZ, RZ, -0x1 ;  /* 0xffffffffff047424 */ /* 0x000fe400078e00ff */
[----:B------:R-:W-:Y:S01]  /*4d810*/  IMAD.MOV.U32 R10, RZ, RZ, -0x1 ;  /* 0xffffffffff0a7424 */ /* 0x000fe200078e00ff */
[----:B--2---:R-:W-:-:S04]  /*4d820*/  ISETP.GE.U32.AND P0, PT, R14, UR4, PT ;  /* 0x000000040e007c0c */ /* 0x004fc8000bf06070 */
[----:B---3--:R-:W-:-:S13]  /*4d830*/  ISETP.GE.U32.AND.EX P0, PT, R18, UR5, PT, P0 ;  /* 0x0000000512007c0c */ /* 0x008fda000bf06100 */
[----:B------:R-:W-:Y:S05]  /*4d840*/  @P0 BRA `(.L_x_134) ;  /* 0x0000000400680947 */ /* 0x000fea0003800000 */
[----:B------:R-:W0:Y:S01]  /*4d850*/  LDC.64 R12, c[0x0][0x628] ;  /* 0x00018a00ff0c7b82 */ /* 0x000e220000000a00 */
[----:B------:R-:W-:Y:S02]  /*4d860*/  IMAD.MOV.U32 R10, RZ, RZ, R14 ;  /* 0x000000ffff0a7224 */ /* 0x000fe400078e000e */
[----:B------:R-:W-:-:S05]  /*4d870*/  IMAD.MOV.U32 R11, RZ, RZ, R18 ;  /* 0x000000ffff0b7224 */ /* 0x000fca00078e0012 */
[----:B------:R-:W1:Y:S08]  /*4d880*/  LDC R4, c[0x0][0x630] ;  /* 0x00018c00ff047b82 */ /* 0x000e700000000800 */
[----:B------:R-:W2:Y:S01]  /*4d890*/  LDC.64 R16, c[0x0][0x620] ;  /* 0x00018800ff107b82 */ /* 0x000ea20000000a00 */
[----:B0-----:R-:W-:-:S04]  /*4d8a0*/  ISETP.NE.U32.AND P0, PT, R12, RZ, PT ;  /* 0x000000ff0c00720c */ /* 0x001fc80003f05070 */
[----:B------:R-:W-:-:S13]  /*4d8b0*/  ISETP.NE.AND.EX P0, PT, R13, RZ, PT, P0 ;  /* 0x000000ff0d00720c */ /* 0x000fda0003f05300 */
[----:B-12---:R-:W-:Y:S05]  /*4d8c0*/  @!P0 BRA `(.L_x_135) ;  /* 0x0000000000288947 */ /* 0x006fea0003800000 */
[----:B------:R-:W0:Y:S02]  /*4d8d0*/  LDC R0, c[0x0][0x634] ;  /* 0x00018d00ff007b82 */ /* 0x000e240000000800 */
[----:B0-----:R-:W-:-:S05]  /*4d8e0*/  IADD3 R11, P0, R14, R0, RZ ;  /* 0x000000000e0b7210 */ /* 0x001fca0007f1e0ff */
        /* <DEDUP_REMOVED lines=8> */
.L_x_135:
[-CC-:B------:R-:W-:Y:S01]  /*4d970*/  SHF.R.U64 R10, R10, R4.reuse, R11.reuse ;  /* 0x000000040a0a7219 */ /* 0x180fe2000000120b */
[----:B------:R-:W0:Y:S01]  /*4d980*/  LDC R8, c[0x0][0x618] ;  /* 0x00018600ff087b82 */ /* 0x000e220000000800 */
[----:B------:R-:W-:Y:S01]  /*4d990*/  SHF.R.U32.HI R0, RZ, R4, R11 ;  /* 0x00000004ff007219 */ /* 0x000fe2000001160b */
[----:B------:R-:W-:Y:S01]  /*4d9a0*/  IMAD.MOV.U32 R7, RZ, RZ, R18 ;  /* 0x000000ffff077224 */ /* 0x000fe200078e0012 */
[----:B------:R-:W-:Y:S01]  /*4d9b0*/  IADD3 R3, P0, RZ, -R10, RZ ;  /* 0x8000000aff037210 */ /* 0x000fe20007f1e0ff */
[----:B------:R-:W-:Y:S01]  /*4d9c0*/  ULDC UR4, c[0x0][0x150] ;  /* 0x0000540000047ab9 */ /* 0x000fe20000000800 */
[----:B------:R-:W-:Y:S01]  /*4d9d0*/  I2FP.F32.U32 R4, R2 ;  /* 0x0000000200047245 */ /* 0x000fe20000201000 */
[----:B------:R-:W-:Y:S02]  /*4d9e0*/  IMAD.MOV.U32 R6, RZ, RZ, R14 ;  /* 0x000000ffff067224 */ /* 0x000fe400078e000e */
[----:B------:R-:W1:Y:S01]  /*4d9f0*/  LDC.64 R18, c[0x0][0x640] ;  /* 0x00019000ff127b82 */ /* 0x000e620000000a00 */
[----:B------:R-:W-:-:S02]  /*4da00*/  IMAD.X R9, RZ, RZ, ~R0, P0 ;  /* 0x000000ffff097224 */ /* 0x000fc400000e0e00 */
[----:B------:R-:W-:Y:S01]  /*4da10*/  FMUL R11, R4, UR4 ;  /* 0x00000004040b7c20 */ /* 0x000fe20008400000 */
[----:B------:R-:W-:Y:S01]  /*4da20*/  IMAD.WIDE.U32 R6, R3, R16, R6 ;  /* 0x0000001003067225 */ /* 0x000fe200078e0006 */
[----:B------:R-:W-:-:S03]  /*4da30*/  ULDC UR4, c[0x0][0x154] ;  /* 0x0000550000047ab9 */ /* 0x000fc60000000800 */
[----:B------:R-:W-:Y:S01]  /*4da40*/  IMAD R0, R9, R16, RZ ;  /* 0x0000001009007224 */ /* 0x000fe200078e02ff */
[----:B------:R-:W2:Y:S01]  /*4da50*/  LDC R13, c[0x0][0x144] ;  /* 0x00005100ff0d7b82 */ /* 0x000ea20000000800 */
[----:B------:R-:W3:Y:S02]  /*4da60*/  F2I.U32.TRUNC.NTZ R11, R11 ;  /* 0x0000000b000b7305 */ /* 0x000ee4000020f000 */
[----:B------:R-:W-:-:S04]  /*4da70*/  IMAD R3, R3, R17, R0 ;  /* 0x0000001103037224 */ /* 0x000fc800078e0200 */
[----:B------:R-:W-:Y:S01]  /*4da80*/  IMAD.IADD R3, R7, 0x1, R3 ;  /* 0x0000000107037824 */ /* 0x000fe200078e0203 */
[----:B------:R-:W4:Y:S04]  /*4da90*/  LDC R12, c[0x0][0x608] ;  /* 0x00018200ff0c7b82 */ /* 0x000f280000000800 */
[-C--:B0-----:R-:W-:Y:S02]  /*4daa0*/  SHF.R.U64 R4, R6, R8.reuse, R3 ;  /* 0x0000000806047219 */ /* 0x081fe40000001203 */
[----:B------:R-:W-:Y:S02]  /*4dab0*/  I2FP.F32.U32 R6, R5 ;  /* 0x0000000500067245 */ /* 0x000fe40000201000 */
[----:B------:R-:W0:Y:S01]  /*4dac0*/  LDC R9, c[0x0][0x658] ;  /* 0x00019600ff097b82 */ /* 0x000e220000000800 */
[----:B-1----:R-:W-:Y:S01]  /*4dad0*/  ISETP.NE.U32.AND P0, PT, R18, RZ, PT ;  /* 0x000000ff1200720c */ /* 0x002fe20003f05070 */
[----:B---3--:R-:W-:Y:S01]  /*4dae0*/  IMAD.MOV R0, RZ, RZ, -R11 ;  /* 0x000000ffff007224 */ /* 0x008fe200078e0a0b */
[----:B------:R-:W-:Y:S01]  /*4daf0*/  SHF.R.U32.HI R3, RZ, R8, R3 ;  /* 0x00000008ff037219 */ /* 0x000fe20000011603 */
[----:B------:R-:W-:Y:S01]  /*4db00*/  FMUL R6, R6, UR4 ;  /* 0x0000000406067c20 */ /* 0x000fe20008400000 */
[----:B------:R-:W-:Y:S01]  /*4db10*/  ISETP.NE.AND.EX P0, PT, R19, RZ, PT, P0 ;  /* 0x000000ff1300720c */ /* 0x000fe20003f05300 */
[----:B------:R-:W-:-:S02]  /*4db20*/  IMAD.MOV.U32 R8, RZ, RZ, -0x1 ;  /* 0xffffffffff087424 */ /* 0x000fc400078e00ff */
[----:B------:R-:W1:Y:S01]  /*4db30*/  LDC R14, c[0x0][0x148] ;  /* 0x00005200ff0e7b82 */ /* 0x000e620000000800 */
[----:B--2---:R-:W-:Y:S02]  /*4db40*/  IMAD R17, R13, R0, R2 ;  /* 0x000000000d117224 */ /* 0x004fe400078e0202 */
[----:B------:R-:W-:-:S05]  /*4db50*/  IMAD.MOV.U32 R2, RZ, RZ, 0x1 ;  /* 0x00000001ff027424 */ /* 0x000fca00078e00ff */
[----:B------:R-:W2:Y:S01]  /*4db60*/  LDC R16, c[0x0][0x600] ;  /* 0x00018000ff107b82 */ /* 0x000ea20000000800 */
[-CC-:B----4-:R-:W-:Y:S02]  /*4db70*/  SHF.R.U64 R13, R4, R12.reuse, R3.reuse ;  /* 0x0000000c040d7219 */ /* 0x190fe40000001203 */
[----:B------:R-:W-:Y:S02]  /*4db80*/  SHF.R.U32.HI R0, RZ, R12, R3 ;  /* 0x0000000cff007219 */ /* 0x000fe40000011603 */
[----:B------:R3:W4:Y:S03]  /*4db90*/  F2I.U32.TRUNC.NTZ R12, R6 ;  /* 0x00000006000c7305 */ /* 0x000726000020f000 */
[----:B------:R-:W1:Y:S01]  /*4dba0*/  LDC R20, c[0x0][0x648] ;  /* 0x00019200ff147b82 */ /* 0x000e620000000800 */
[-C--:B0-----:R-:W-:Y:S02]  /*4dbb0*/  SHF.R.U64 R15, R13, R9.reuse, R0 ;  /* 0x000000090d0f7219 */ /* 0x081fe40000001200 */
[----:B------:R-:W-:-:S02]  /*4dbc0*/  SHF.L.U32 R8, R8, R9, RZ ;  /* 0x0000000908087219 */ /* 0x000fc400000006ff */
[-C--:B------:R-:W-:Y:S01]  /*4dbd0*/  SHF.L.U32 R22, R2, R9.reuse, RZ ;  /* 0x0000000902167219 */ /* 0x080fe200000006ff */
[----:B------:R-:W-:Y:S01]  /*4dbe0*/  IMAD.MOV.U32 R2, RZ, RZ, R15 ;  /* 0x000000ffff027224 */ /* 0x000fe200078e000f */
[----:B------:R-:W-:Y:S01]  /*4dbf0*/  SHF.R.U32.HI R3, RZ, R9, R0 ;  /* 0x00000009ff037219 */ /* 0x000fe20000011600 */
[----:B------:R-:W0:Y:S01]  /*4dc00*/  LDC R21, c[0x0][0x638] ;  /* 0x00018e00ff157b82 */ /* 0x000e220000000800 */
[----:B------:R-:W-:-:S07]  /*4dc10*/  LOP3.LUT R24, RZ, R8, RZ, 0x33, !PT ;  /* 0x00000008ff187212 */ /* 0x000fce00078e33ff */
[----:B------:R-:W0:Y:S01]  /*4dc20*/  LDC R23, c[0x0][0x610] ;  /* 0x00018400ff177b82 */ /* 0x000e220000000800 */
[----:B---34-:R-:W-:Y:S05]  /*4dc30*/  @!P0 BRA `(.L_x_136) ;  /* 0x0000000000288947 */ /* 0x018fea0003800000 */
[----:B------:R-:W3:Y:S02]  /*4dc40*/  LDC R0, c[0x0][0x64c] ;  /* 0x00019300ff007b82 */ /* 0x000ee40000000800 */
[----:B---3--:R-:W-:-:S05]  /*4dc50*/  IADD3 R9, P0, R15, R0, RZ ;  /* 0x000000000f097210 */ /* 0x008fca0007f1e0ff */
        /* <DEDUP_REMOVED lines=8> */
.L_x_136:
[----:B------:R-:W3:Y:S01]  /*4dce0*/  LDC R0, c[0x0][0x65c] ;  /* 0x00019700ff007b82 */ /* 0x000ee20000000800 */
[----:B-1----:R-:W-:Y:S01]  /*4dcf0*/  SHF.R.U64 R3, R2, R20, R3 ;  /* 0x0000001402037219 */ /* 0x002fe20000001203 */
[----:B--2---:R-:W-:Y:S02]  /*4dd00*/  VIADD R7, R16, 0xffffffff ;  /* 0xffffffff10077836 */ /* 0x004fe40000000000 */
[----:B------:R-:W-:Y:S02]  /*4dd10*/  IMAD.MOV R12, RZ, RZ, -R12 ;  /* 0x000000ffff0c7224 */ /* 0x000fe400078e0a0c */
[----:B------:R-:W-:Y:S01]  /*4dd20*/  IMAD.MOV R2, RZ, RZ, -R3 ;  /* 0x000000ffff027224 */ /* 0x000fe200078e0a03 */
[----:B---3--:R-:W-:Y:S02]  /*4dd30*/  ISETP.NE.AND P0, PT, R0, 0x1, PT ;  /* 0x000000010000780c */ /* 0x008fe40003f05270 */
[----:B------:R-:W-:-:S05]  /*4dd40*/  LOP3.LUT R0, R13, R24, RZ, 0xc0, !PT ;  /* 0x000000180d007212 */ /* 0x000fca00078ec0ff */
[----:B------:R-:W-:Y:S01]  /*4dd50*/  IMAD R8, R22, R3, R0 ;  /* 0x0000000316087224 */ /* 0x000fe200078e0200 */
[----:B------:R-:W-:Y:S01]  /*4dd60*/  LOP3.LUT R3, R4, R7, RZ, 0xc0, !PT ;  /* 0x0000000704037212 */ /* 0x000fe200078ec0ff */
[----:B0-----:R-:W-:Y:S02]  /*4dd70*/  IMAD R0, R2, R21, R15 ;  /* 0x0000001502007224 */ /* 0x001fe400078e020f */
[----:B------:R-:W-:Y:S02]  /*4dd80*/  IMAD.MOV.U32 R2, RZ, RZ, 0x1 ;  /* 0x00000001ff027424 */ /* 0x000fe400078e00ff */
[----:B------:R-:W-:Y:S02]  /*4dd90*/  @P0 IMAD R17, R14, R12, R5 ;  /* 0x0000000c0e110224 */ /* 0x000fe400078e0205 */
[----:B------:R-:W-:Y:S01]  /*4dda0*/  IMAD R3, R0, R16, R3 ;  /* 0x0000001000037224 */ /* 0x000fe200078e0203 */
[----:B------:R-:W-:Y:S01]  /*4ddb0*/  PRMT R0, R2, 0x7610, R0 ;  /* 0x0000761002007816 */ /* 0x000fe20000000000 */
[----:B------:R-:W-:-:S05]  /*4ddc0*/  IMAD R8, R8, R23, R17 ;  /* 0x0000001708087224 */ /* 0x000fca00078e0211 */
[----:B------:R-:W-:Y:S02]  /*4ddd0*/  SEL R4, R3, R8, !P0 ;  /* 0x0000000803047207 */ /* 0x000fe40004000000 */
[----:B------:R-:W-:-:S07]  /*4dde0*/  SEL R8, R8, R3, !P0 ;  /* 0x0000000308087207 */ /* 0x000fce0004000000 */
.L_x_134:
[----:B------:R-:W-:-:S08]  /*4ddf0*/  NOP ;  /* 0x0000000000007918 */ /* 0x000fd00000000000 */
[----:B------:R-:W0:-:S00]  /*4de00*/  USETMAXREG.DEALLOC.CTAPOOL 0x18 ;  /* 0x00000018000079c8 */ /* 0x000e0000080e0500 */
[----:B------:R-:W-:-:S13]  /*4de10*/  ISETP.NE.AND P0, PT, RZ, UR7, PT ;  /* 0x00000007ff007c0c */ /* 0x000fda000bf05270 */
[----:B------:R-:W-:Y:S05]  /*4de20*/  @P0 EXIT ;  /* 0x000000000000094d */ /* 0x000fea0003800000 */
[----:B0-----:R-:W-:Y:S01]  /*4de30*/  LOP3.LUT P0, RZ, R0, 0xff, RZ, 0xc0, !PT ;  /* 0x000000ff00ff7812 */ /* 0x001fe2000780c0ff */
[----:B------:R-:W-:Y:S02]  /*4de40*/  IMAD.MOV.U32 R0, RZ, RZ, 0x1 ;  /* 0x00000001ff007424 */ /* 0x000fe400078e00ff */
[----:B------:R-:W-:-:S10]  /*4de50*/  IMAD.MOV.U32 R6, RZ, RZ, RZ ;  /* 0x000000ffff067224 */ /* 0x000fd400078e00ff */
[----:B------:R-:W-:Y:S05]  /*4de60*/  @!P0 BRA `(.L_x_137) ;  /* 0x0000000c00548947 */ /* 0x000fea0003800000 */
[----:B------:R-:W0:Y:S01]  /*4de70*/  LDC R0, c[0x0][0x28c] ;  /* 0x0000a300ff007b82 */ /* 0x000e220000000800 */
[----:B------:R-:W1:Y:S01]  /*4de80*/  S2R R2, SR_TID.X ;  /* 0x0000000000027919 */ /* 0x000e620000002100 */
[----:B------:R-:W-:Y:S01]  /*4de90*/  ULDC UR8, c[0x0][0xc] ;  /* 0x0000030000087ab9 */ /* 0x000fe20000000800 */
[----:B------:R-:W-:Y:S01]  /*4dea0*/  ULDC UR9, c[0x0][0x10] ;  /* 0x0000040000097ab9 */ /* 0x000fe20000000800 */
[----:B------:R-:W-:Y:S01]  /*4deb0*/  ULDC UR5, c[0x0][0x658] ;  /* 0x0001960000057ab9 */ /* 0x000fe20000000800 */
[----:B------:R-:W-:Y:S01]  /*4dec0*/  UMOV UR7, 0xffffffff ;  /* 0xffffffff00077882 */ /* 0x000fe20000000000 */
[----:B------:R-:W-:Y:S01]  /*4ded0*/  UMOV UR10, 0x1 ;  /* 0x00000001000a7882 */ /* 0x000fe20000000000 */
[----:B------:R-:W-:Y:S01]  /*4dee0*/  UIMAD.WIDE.U32 UR8, UR8, UR9, URZ ;  /* 0x00000009080872a5 */ /* 0x000fe2000f8e003f */
[----:B------:R-:W-:Y:S01]  /*4def0*/  BSSY B0, `(.L_x_137) ;  /* 0x00000cc000007945 */ /* 0x000fe20003800000 */
[----:B------:R-:W-:Y:S01]  /*4df00*/  USHF.L.U32 UR7, UR7, UR5, URZ ;  /* 0x0000000507077299 */ /* 0x000fe2000800063f */
[----:B------:R-:W-:Y:S01]  /*4df10*/  IMAD.MOV.U32 R9, RZ, RZ, 0x1 ;  /* 0x00000001ff097424 */ /* 0x000fe200078e00ff */
[----:B------:R-:W-:Y:S01]  /*4df20*/  USHF.L.U32 UR19, UR10, UR5, URZ ;  /* 0x000000050a137299 */ /* 0x000fe2000800063f */
[----:B------:R-:W-:Y:S01]  /*4df30*/  IMAD.MOV.U32 R6, RZ, RZ, RZ ;  /* 0x000000ffff067224 */ /* 0x000fe200078e00ff */
[----:B------:R-:W-:Y:S01]  /*4df40*/  ULDC UR4, c[0x0][0x600] ;  /* 0x0001800000047ab9 */ /* 0x000fe20000000800 */
[----:B------:R-:W-:Y:S01]  /*4df50*/  ULDC UR5, c[0x0][0x14] ;  /* 0x0000050000057ab9 */ /* 0x000fe20000000800 */
[----:B------:R-:W-:-:S02]  /*4df60*/  ULOP3.LUT UR21, UR6, 0x2, URZ, 0xfc, !UPT ;  /* 0x0000000206157892 */ /* 0x000fc4000f8efc3f */
[----:B------:R-:W-:Y:S02]  /*4df70*/  UIMAD.WIDE.U32 UR22, UR8, UR5, URZ ;  /* 0x00000005081672a5 */ /* 0x000fe4000f8e003f */
[----:B------:R-:W-:Y:S02]  /*4df80*/  UIMAD UR13, UR9, UR5, URZ ;  /* 0x00000005090d72a4 */ /* 0x000fe4000f8e023f */
[----:B------:R-:W-:Y:S02]  /*4df90*/  UIADD3 UR4, UR4, -0x1, URZ ;  /* 0xffffffff04047890 */ /* 0x000fe4000fffe03f */
[----:B------:R-:W-:Y:S01]  /*4dfa0*/  ULOP3.LUT UR18, URZ, UR7, URZ, 0x33, !UPT ;  /* 0x000000073f127292 */ /* 0x000fe2000f8e333f */
[----:B0-----:R-:W-:Y:S01]  /*4dfb0*/  VIADD R0, R0, 0x7f ;  /* 0x0000007f00007836 */ /* 0x001fe20000000000 */
[----:B------:R-:W-:Y:S01]  /*4dfc0*/  UIADD3 UR13, UR23, UR13, URZ ;  /* 0x0000000d170d7290 */ /* 0x000fe2000fffe03f */
[----:B------:R-:W-:-:S03]  /*4dfd0*/  ULDC.64 UR24, c[0x0][0x198] ;  /* 0x0000660000187ab9 */ /* 0x000fc60000000a00 */
[----:B------:R-:W-:-:S04]  /*4dfe0*/  SHF.R.S32.HI R3, RZ, 0x1f, R0 ;  /* 0x0000001fff037819 */ /* 0x000fc80000011400 */
[----:B------:R-:W-:Y:S01]  /*4dff0*/  LEA.HI R3, R3, R0, RZ, 0x7 ;  /* 0x0000000003037211 */ /* 0x000fe200078f38ff */
[----:B------:R-:W-:Y:S01]  /*4e000*/  IMAD.MOV.U32 R0, RZ, RZ, 0x1 ;  /* 0x00000001ff007424 */ /* 0x000fe200078e00ff */
[C---:B-1----:R-:W-:Y:S02]  /*4e010*/  LOP3.LUT P3, RZ, R2.reuse, 0x7f, RZ, 0xc0, !PT ;  /* 0x0000007f02ff7812 */ /* 0x042fe4000786c0ff */
[----:B------:R-:W-:Y:S02]  /*4e020*/  SHF.R.S32.HI R7, RZ, 0x7, R3 ;  /* 0x00000007ff077819 */ /* 0x000fe40000011403 */
[----:B------:R-:W-:-:S03]  /*4e030*/  LOP3.LUT P0, RZ, R2, 0x1f, RZ, 0xc0, !PT ;  /* 0x0000001f02ff7812 */ /* 0x000fc6000780c0ff */
[----:B------:R-:W-:Y:S01]  /*4e040*/  VIADD R14, R7, 0x1 ;  /* 0x00000001070e7836 */ /* 0x000fe20000000000 */
[----:B------:R-:W-:-:S13]  /*4e050*/  PLOP3.LUT P0, PT, P0, P3, PT, 0x8a, 0x0 ;  /* 0x000000000000781c */ /* 0x000fda0000707172 */
.L_x_149:
[----:B------:R-:W-:-:S03]  /*4e060*/  UMOV UR5, 0xffffffff ;  /* 0xffffffff00057882 */ /* 0x000fc60000000000 */
[----:B------:R-:W-:Y:S05]  /*4e070*/  BRA.DIV UR5, `(.L_x_138) ;  /* 0x0000000e05847947 */ /* 0x000fea000b800000 */
[----:B------:R-:W-:-:S13]  /*4e080*/  ELECT P1, URZ, PT ;  /* 0x00000000003f782f */ /* 0x000fda0003820000 */
.L_x_158:
[----:B------:R-:W0:Y:S01]  /*4e090*/  LDC R2, c[0x0][0x28c] ;  /* 0x0000a300ff027b82 */ /* 0x000e220000000800 */
[----:B------:R-:W-:Y:S01]  /*4e0a0*/  BSSY B1, `(.L_x_139) ;  /* 0x0000037000017945 */ /* 0x000fe20003800000 */
[----:B0-----:R-:W-:-:S13]  /*4e0b0*/  ISETP.LT.OR P1, PT, R2, 0x1, !P1 ;  /* 0x000000010200780c */ /* 0x001fda0004f21670 */
[----:B------:R-:W-:Y:S05]  /*4e0c0*/  @P1 BRA `(.L_x_140) ;  /* 0x0000000000d01947 */ /* 0x000fea0003800000 */
[----:B------:R-:W-:Y:S02]  /*4e0d0*/  IMAD R4, R4, 0xc0, RZ ;  /* 0x000000c004047824 */ /* 0x000fe400078e02ff */
[----:B------:R-:W-:Y:S02]  /*4e0e0*/  IMAD.SHL.U32 R8, R8, 0x200, RZ ;  /* 0x0000020008087824 */ /* 0x000fe400078e00ff */
[----:B------:R-:W-:Y:S02]  /*4e0f0*/  IMAD.MOV.U32 R13, RZ, RZ, RZ ;  /* 0x000000ffff0d7224 */ /* 0x000fe400078e00ff */
[----:B------:R-:W-:Y:S02]  /*4e100*/  IMAD.MOV.U32 R2, RZ, RZ, R14 ;  /* 0x000000ffff027224 */ /* 0x000fe400078e000e */
[----:B------:R-:W-:Y:S02]  /*4e110*/  IMAD.MOV.U32 R3, RZ, RZ, R0 ;  /* 0x000000ffff037224 */ /* 0x000fe400078e0000 */
[----:B------:R-:W-:-:S07]  /*4e120*/  IMAD.MOV.U32 R5, RZ, RZ, R6 ;  /* 0x000000ffff057224 */ /* 0x000fce00078e0006 */
.L_x_144:
[----:B------:R-:W0:Y:S01]  /*4e130*/  S2R R12, SR_CgaCtaId ;  /* 0x00000000000c7919 */ /* 0x000e220000008800 */
[----:B------:R-:W-:-:S04]  /*4e140*/  MOV R11, 0x400 ;  /* 0x00000400000b7802 */ /* 0x000fc80000000f00 */
[----:B0-----:R-:W-:Y:S02]  /*4e150*/  LEA R18, R12, R11, 0x18 ;  /* 0x0000000b0c127211 */ /* 0x001fe400078ec0ff */
[----:B------:R-:W-:Y:S01]  /*4e160*/  SHF.L.U32 R11, R3, 0x1f, RZ ;  /* 0x0000001f030b7819 */ /* 0x000fe200000006ff */
[----:B------:R-:W0:Y:S02]  /*4e170*/  @!P3 LDC R12, c[0x0][0x500] ;  /* 0x00014000ff0cbb82 */ /* 0x000e240000000800 */
[----:B------:R-:W-:-:S04]  /*4e180*/  IMAD R16, R5, 0x8, R18 ;  /* 0x0000000805107824 */ /* 0x000fc800078e0212 */
[----:B------:R-:W1:Y:S02]  /*4e190*/  SYNCS.PHASECHK.TRANS64.TRYWAIT P1, [R16+URZ+0x10], R11 ;  /* 0x0000100b100075a7 */ /* 0x000e64000802017f */
[----:B-1----:R-:W-:Y:S05]  /*4e1a0*/  @!P1 BRA `(.L_x_141) ;  /* 0x0000000c00589947 */ /* 0x002fea0003800000 */
.L_x_159:
[----:B------:R-:W-:Y:S01]  /*4e1b0*/  UPRMT UR5, UR21, 0x9910, URZ ;  /* 0x0000991015057896 */ /* 0x000fe2000800003f */
[----:B0-----:R0:W-:Y:S03]  /*4e1c0*/  @!P3 SYNCS.ARRIVE.TRANS64 RZ, [R16+URZ], R12 ;  /* 0x0000000c10ffb9a7 */ /* 0x0011e6000800003f */
[----:B------:R-:W-:-:S06]  /*4e1d0*/  UISETP.NE.AND UP0, UPT, UR5, 0x2, UPT ;  /* 0x000000020500788c */ /* 0x000fcc000bf05270 */
[----:B------:R-:W-:-:S13]  /*4e1e0*/  PLOP3.LUT P1, PT, PT, PT, UP0, 0x80, 0x0 ;  /* 0x000000000000781c */ /* 0x000fda0003f2f008 */
[----:B0-----:R-:W-:Y:S05]  /*4e1f0*/  @P1 BRA `(.L_x_142) ;  /* 0x0000000000041947 */ /* 0x001fea0003800000 */
[----:B------:R-:W-:Y:S01]  /*4e200*/  BPT.TRAP 0x1 ;  /* 0x000000040000795c */ /* 0x000fe20000300000 */
.L_x_142:
[----:B------:R-:W-:Y:S05]  /*4e210*/  @P0 BRA `(.L_x_143) ;  /* 0x0000000000040947 */ /* 0x000fea0003800000 */
[----:B------:R-:W-:Y:S01]  /*4e220*/  BPT.TRAP 0x1 ;  /* 0x000000040000795c */ /* 0x000fe20000300000 */
.L_x_143:
[C-C-:B-1----:R-:W-:Y:S01]  /*4e230*/  IMAD R11, R5.reuse, 0x10000, R18.reuse ;  /* 0x00010000050b7824 */ /* 0x142fe200078e0212 */
[----:B------:R-:W-:Y:S01]  /*4e240*/  R2UR UR9, R16 ;  /* 0x00000000100972ca */ /* 0x000fe200000e0000 */
[----:B------:R-:W-:Y:S01]  /*4e250*/  IMAD R18, R5, 0x6000, R18 ;  /* 0x0000600005127824 */ /* 0x000fe200078e0212 */
[----:B------:R-:W-:Y:S01]  /*4e260*/  UIADD3 UR14, UP0, UR24, 0xf0, URZ ;  /* 0x000000f0180e7890 */ /* 0x000fe2000ff1e03f */
[----:B------:R-:W-:Y:S01]  /*4e270*/  VIADD R2, R2, 0xffffffff ;  /* 0xffffffff02027836 */ /* 0x000fe20000000000 */
[----:B------:R-:W-:Y:S01]  /*4e280*/  R2UR UR5, R11 ;  /* 0x000000000b0572ca */ /* 0x000fe200000e0000 */
[----:B------:R-:W-:Y:S01]  /*4e290*/  UIADD3 UR26, UP1, UR24, 0x1f0, URZ ;  /* 0x000001f0181a7890 */ /* 0x000fe2000ff3e03f */
[----:B------:R-:W-:Y:S01]  /*4e2a0*/  R2UR UR7, R18 ;  /* 0x00000000120772ca */ /* 0x000fe200000e0000 */
[----:B------:R-:W-:Y:S01]  /*4e2b0*/  UIADD3.X UR15, URZ, UR25, URZ, UP0, !UPT ;  /* 0x000000193f0f7290 */ /* 0x000fe200087fe43f */
[----:B------:R-:W-:Y:S01]  /*4e2c0*/  R2UR UR11, R8 ;  /* 0x00000000080b72ca */ /* 0x000fe200000e0000 */
[----:B------:R-:W-:Y:S01]  /*4e2d0*/  VIADD R5, R5, 0x1 ;  /* 0x0000000105057836 */ /* 0x000fe20000000000 */
[----:B------:R-:W-:Y:S01]  /*4e2e0*/  R2UR UR10, R13 ;  /* 0x000000000d0a72ca */ /* 0x000fe200000e0000 */
[----:B------:R-:W-:Y:S01]  /*4e2f0*/  UIADD3.X UR27, URZ, UR25, URZ, UP1, !UPT ;  /* 0x000000193f1b7290 */ /* 0x000fe20008ffe43f */
[----:B------:R-:W-:Y:S01]  /*4e300*/  R2UR UR12, R10 ;  /* 0x000000000a0c72ca */ /* 0x000fe200000e0000 */
[----:B------:R-:W-:Y:S01]  /*4e310*/  UMOV UR16, 0x0 ;  /* 0x0000000000107882 */ /* 0x000fe20000000000 */
[----:B------:R-:W-:Y:S01]  /*4e320*/  R2UR UR20, R4 ;  /* 0x00000000041472ca */ /* 0x000fe200000e0000 */
[----:B------:R-:W-:Y:S01]  /*4e330*/  UMOV UR17, 0x10000000 ;  /* 0x1000000000117882 */ /* 0x000fe20000000000 */
[----:B------:R-:W-:Y:S01]  /*4e340*/  ISETP.GT.AND P2, PT, R2, 0x1, PT ;  /* 0x000000010200780c */ /* 0x000fe20003f44270 */
[----:B------:R-:W-:Y:S01]  /*4e350*/  UIADD3 UR8, UR5, 0x100, URZ ;  /* 0x0000010005087890 */ /* 0x000fe2000fffe03f */
[----:B------:R-:W-:Y:S01]  /*4e360*/  ISETP.NE.AND P1, PT, R5, 0x2, PT ;  /* 0x000000020500780c */ /* 0x000fe20003f25270 */
[----:B------:R-:W-:Y:S01]  /*4e370*/  UIADD3 UR7, UR7, 0x20100, URZ ;  /* 0x0002010007077890 */ /* 0x000fe2000fffe03f */
[----:B------:R-:W-:-:S02]  /*4e380*/  VIADD R13, R13, 0x80 ;  /* 0x000000800d0d7836 */ /* 0x000fc40000000000 */
[----:B------:R-:W-:Y:S02]  /*4e390*/  SEL R12, RZ, 0x1, P1 ;  /* 0x00000001ff0c7807 */ /* 0x000fe40000800000 */
[----:B------:R-:W-:Y:S02]  /*4e3a0*/  SEL R5, R5, RZ, P1 ;  /* 0x000000ff05057207 */ /* 0x000fe40000800000 */
[----:B------:R0:W-:Y:S01]  /*4e3b0*/  UTMALDG.3D [UR8], [UR14], desc[UR16] ;  /* 0x000010080e0075b4 */ /* 0x0001e20008011000 */
[----:B------:R-:W-:Y:S01]  /*4e3c0*/  LOP3.LUT R3, R3, R12, RZ, 0x3c, !PT ;  /* 0x0000000c03037212 */ /* 0x000fe200078e3cff */
[----:B0-----:R-:W-:Y:S01]  /*4e3d0*/  UMOV UR8, UR7 ;  /* 0x0000000700087c82 */ /* 0x001fe20008000000 */
[----:B------:R-:W-:Y:S02]  /*4e3e0*/  UMOV UR11, UR20 ;  /* 0x00000014000b7c82 */ /* 0x000fe40008000000 */
[----:B------:R0:W-:Y:S02]  /*4e3f0*/  UTMALDG.3D [UR8], [UR26], desc[UR16] ;  /* 0x000010081a0075b4 */ /* 0x0001e40008011000 */
[----:B0-----:R-:W-:Y:S05]  /*4e400*/  @P2 BRA `(.L_x_144) ;  /* 0xfffffffc00482947 */ /* 0x001fea000383ffff */
.L_x_140:
[----:B------:R-:W-:Y:S05]  /*4e410*/  BSYNC B1 ;  /* 0x0000000000017941 */ /* 0x000fea0003800000 */
.L_x_139:
[----:B------:R-:W2:Y:S01]  /*4e420*/  LDL.LU R16, [R1+0x860] ;  /* 0x0008600001107983 */ /* 0x000ea20000300800 */
[----:B------:R-:W-:Y:S01]  /*4e430*/  LOP3.LUT P4, RZ, R9, 0xff, RZ, 0xc0, !PT ;  /* 0x000000ff09ff7812 */ /* 0x000fe2000788c0ff */
[----:B------:R-:W-:Y:S01]  /*4e440*/  IMAD.IADD R6, R7, 0x1, R6 ;  /* 0x0000000107067824 */ /* 0x000fe200078e0206 */
[----:B------:R-:W-:Y:S01]  /*4e450*/  ULDC.64 UR8, c[0x0][0x650] ;  /* 0x0001940000087ab9 */ /* 0x000fe20000000a00 */
[----:B------:R-:W3:Y:S01]  /*4e460*/  LDL.LU R15, [R1+0x864] ;  /* 0x00086400010f7983 */ /* 0x000ee20000300800 */
[----:B------:R-:W-:Y:S01]  /*4e470*/  BSSY B1, `(.L_x_145) ;  /* 0x0000071000017945 */ /* 0x000fe20003800000 */
[----:B------:R-:W-:Y:S01]  /*4e480*/  IMAD.MOV.U32 R8, RZ, RZ, -0x1 ;  /* 0xffffffffff087424 */ /* 0x000fe200078e00ff */
[----:B------:R-:W-:Y:S01]  /*4e490*/  SHF.R.U32.HI R2, RZ, 0x1, R6 ;  /* 0x00000001ff027819 */ /* 0x000fe20000011606 */
[----:B------:R-:W-:Y:S01]  /*4e4a0*/  IMAD.MOV.U32 R4, RZ, RZ, -0x1 ;  /* 0xffffffffff047424 */ /* 0x000fe200078e00ff */
[----:B------:R-:W-:Y:S01]  /*4e4b0*/  ISETP.GT.U32.AND P1, PT, R6, 0x1, PT ;  /* 0x000000010600780c */ /* 0x000fe20003f24070 */
[----:B------:R-:W-:Y:S01]  /*4e4c0*/  IMAD.MOV.U32 R10, RZ, RZ, -0x1 ;  /* 0xffffffffff0a7424 */ /* 0x000fe200078e00ff */
[----:B------:R-:W-:-:S02]  /*4e4d0*/  LOP3.LUT R2, R2, 0x1, RZ, 0xc0, !PT ;  /* 0x0000000102027812 */ /* 0x000fc400078ec0ff */
[C---:B------:R-:W-:Y:S01]  /*4e4e0*/  ISETP.LT.U32.AND P1, PT, R7.reuse, 0x2, P1 ;  /* 0x000000020700780c */ /* 0x040fe20000f21070 */
[----:B------:R-:W0:Y:S01]  /*4e4f0*/  @P4 S2R R3, SR_CgaCtaId ;  /* 0x0000000000034919 */ /* 0x000e220000008800 */
[----:B------:R-:W-:Y:S02]  /*4e500*/  ISETP.NE.U32.AND P2, PT, R2, 0x1, PT ;  /* 0x000000010200780c */ /* 0x000fe40003f45070 */
[----:B------:R-:W-:Y:S02]  /*4e510*/  @P4 MOV R2, 0x400 ;  /* 0x0000040000024802 */ /* 0x000fe40000000f00 */
[----:B------:R-:W-:Y:S02]  /*4e520*/  ISETP.GT.U32.AND P2, PT, R7, 0x1, !P2 ;  /* 0x000000010700780c */ /* 0x000fe40005744070 */
[----:B------:R-:W-:Y:S02]  /*4e530*/  LOP3.LUT R6, R6, 0x1, RZ, 0xc0, !PT ;  /* 0x0000000106067812 */ /* 0x000fe400078ec0ff */
[----:B------:R-:W-:-:S02]  /*4e540*/  PRMT R9, RZ, 0x7610, R9 ;  /* 0x00007610ff097816 */ /* 0x000fc40000000009 */
[----:B0-----:R-:W-:Y:S02]  /*4e550*/  @P4 LEA R2, R3, R2, 0x18 ;  /* 0x0000000203024211 */ /* 0x001fe400078ec0ff */
[----:B------:R-:W-:Y:S02]  /*4e560*/  SEL R3, RZ, 0x1, !P1 ;  /* 0x00000001ff037807 */ /* 0x000fe40004800000 */
[----:B------:R0:W-:Y:S02]  /*4e570*/  @P4 SYNCS.ARRIVE.TRANS64.A1T0 RZ, [R2+URZ+0x38], RZ ;  /* 0x000038ff02ff49a7 */ /* 0x0001e4000810003f */
[----:B0-----:R-:W-:-:S04]  /*4e580*/  SEL R2, RZ, 0x1, !P2 ;  /* 0x00000001ff027807 */ /* 0x001fc80005000000 */
[----:B------:R-:W-:Y:S02]  /*4e590*/  LOP3.LUT R0, R2, R0, R3, 0x96, !PT ;  /* 0x0000000002007212 */ /* 0x000fe400078e9603 */
[----:B------:R-:W-:Y:S02]  /*4e5a0*/  PRMT R2, RZ, 0x7610, R2 ;  /* 0x00007610ff027816 */ /* 0x000fe40000000002 */
[----:B---3--:R-:W-:-:S04]  /*4e5b0*/  IADD3 R15, P1, R15, UR22, RZ ;  /* 0x000000160f0f7c10 */ /* 0x008fc8000ff3e0ff */
[----:B--2---:R-:W-:Y:S01]  /*4e5c0*/  IADD3.X R16, R16, UR13, RZ, P1, !PT ;  /* 0x0000000d10107c10 */ /* 0x004fe20008ffe4ff */
[----:B------:R0:W-:Y:S01]  /*4e5d0*/  STL [R1+0x864], R15 ;  /* 0x0008640f01007387 */ /* 0x0001e20000100800 */
[----:B------:R-:W-:-:S03]  /*4e5e0*/  ISETP.GE.U32.AND P1, PT, R15, UR8, PT ;  /* 0x000000080f007c0c */ /* 0x000fc6000bf26070 */
[----:B------:R0:W-:Y:S01]  /*4e5f0*/  STL [R1+0x860], R16 ;  /* 0x0008601001007387 */ /* 0x0001e20000100800 */
[----:B------:R-:W-:-:S13]  /*4e600*/  ISETP.GE.U32.AND.EX P1, PT, R16, UR9, PT, P1 ;  /* 0x0000000910007c0c */ /* 0x000fda000bf26110 */
[----:B0-----:R-:W-:Y:S05]  /*4e610*/  @P1 BRA `(.L_x_146) ;  /* 0x0000000400581947 */ /* 0x001fea0003800000 */
[----:B------:R-:W0:Y:S01]  /*4e620*/  S2R R8, SR_CTAID.X ;  /* 0x0000000000087919 */ /* 0x000e220000002500 */
[----:B------:R-:W1:Y:S01]  /*4e630*/  LDC R11, c[0x0][0x65c] ;  /* 0x00019700ff0b7b82 */ /* 0x000e620000000800 */
[----:B------:R-:W-:Y:S01]  /*4e640*/  ULDC UR5, c[0x0][0x150] ;  /* 0x0000540000057ab9 */ /* 0x000fe20000000800 */
[----:B------:R-:W-:Y:S01]  /*4e650*/  ULDC.64 UR8, c[0x0][0x628] ;  /* 0x00018a0000087ab9 */ /* 0x000fe20000000a00 */
[----:B------:R-:W2:Y:S01]  /*4e660*/  S2R R5, SR_CTAID.Y ;  /* 0x0000000000057919 */ /* 0x000ea20000002600 */
[----:B------:R-:W-:Y:S01]  /*4e670*/  ISETP.NE.U32.AND P1, PT, RZ, UR8, PT ;  /* 0x00000008ff007c0c */ /* 0x000fe2000bf25070 */
[----:B------:R-:W-:-:S03]  /*4e680*/  ULDC UR7, c[0x0][0x630] ;  /* 0x00018c0000077ab9 */ /* 0x000fc60000000800 */
[----:B------:R-:W3:Y:S01]  /*4e690*/  LDC R3, c[0x0][0x144] ;  /* 0x00005100ff037b82 */ /* 0x000ee20000000800 */
[----:B------:R-:W-:-:S07]  /*4e6a0*/  ISETP.NE.AND.EX P1, PT, RZ, UR9, PT, P1 ;  /* 0x00000009ff007c0c */ /* 0x000fce000bf25310 */
[----:B------:R-:W4:Y:S01]  /*4e6b0*/  LDC R12, c[0x0][0x148] ;  /* 0x00005200ff0c7b82 */ /* 0x000f220000000800 */
[----:B-1----:R-:W-:Y:S02]  /*4e6c0*/  ISETP.NE.AND P5, PT, R11, 0x1, PT ;  /* 0x000000010b00780c */ /* 0x002fe40003fa5270 */
[----:B0-----:R-:W-:Y:S02]  /*4e6d0*/  I2FP.F32.U32 R2, R8 ;  /* 0x0000000800027245 */ /* 0x001fe40000201000 */
[----:B--2---:R-:W-:-:S03]  /*4e6e0*/  I2FP.F32.U32 R4, R5 ;  /* 0x0000000500047245 */ /* 0x004fc60000201000 */
[----:B------:R-:W-:Y:S01]  /*4e6f0*/  FMUL R2, R2, UR5 ;  /* 0x0000000502027c20 */ /* 0x000fe20008400000 */
[----:B------:R-:W-:Y:S02]  /*4e700*/  ULDC UR5, c[0x0][0x154] ;  /* 0x0000550000057ab9 */ /* 0x000fe40000000800 */
[----:B------:R-:W-:-:S03]  /*4e710*/  FMUL R10, R4, UR5 ;  /* 0x00000005040a7c20 */ /* 0x000fc60008400000 */
[----:B------:R-:W0:Y:S08]  /*4e720*/  F2I.U32.TRUNC.NTZ R2, R2 ;  /* 0x0000000200027305 */ /* 0x000e30000020f000 */
[----:B------:R-:W1:Y:S01]  /*4e730*/  F2I.U32.TRUNC.NTZ R10, R10 ;  /* 0x0000000a000a7305 */ /* 0x000e62000020f000 */
[----:B0-----:R-:W-:Y:S02]  /*4e740*/  IMAD.MOV R4, RZ, RZ, -R2 ;  /* 0x000000ffff047224 */ /* 0x001fe400078e0a02 */
[----:B------:R-:W-:-:S02]  /*4e750*/  IMAD.MOV.U32 R2, RZ, RZ, R15 ;  /* 0x000000ffff027224 */ /* 0x000fc400078e000f */
[----:B---3--:R-:W-:Y:S02]  /*4e760*/  IMAD R8, R3, R4, R8 ;  /* 0x0000000403087224 */ /* 0x008fe400078e0208 */
[----:B-1----:R-:W-:-:S04]  /*4e770*/  IMAD.MOV R3, RZ, RZ, -R10 ;  /* 0x000000ffff037224 */ /* 0x002fc800078e0a0a */
[----:B----4-:R-:W-:Y:S02]  /*4e780*/  @P5 IMAD R8, R12, R3, R5 ;  /* 0x000000030c085224 */ /* 0x010fe400078e0205 */
[----:B------:R-:W-:Y:S01]  /*4e790*/  IMAD.MOV.U32 R3, RZ, RZ, R16 ;  /* 0x000000ffff037224 */ /* 0x000fe200078e0010 */
[----:B------:R-:W-:Y:S06]  /*4e7a0*/  @!P1 BRA `(.L_x_147) ;  /* 0x0000000000289947 */ /* 0x000fec0003800000 */
[----:B------:R-:W-:Y:S02]  /*4e7b0*/  ULDC UR5, c[0x0][0x634] ;  /* 0x00018d0000057ab9 */ /* 0x000fe40000000800 */
[----:B------:R-:W-:-:S05]  /*4e7c0*/  IADD3 R3, P1, R15, UR5, RZ ;  /* 0x000000050f037c10 */ /* 0x000fca000ff3e0ff */
[----:B------:R-:W-:-:S04]  /*4e7d0*/  IMAD.X R11, RZ, RZ, R16, P1 ;  /* 0x000000ffff0b7224 */ /* 0x000fc800008e0610 */
[----:B------:R-:W-:-:S04]  /*4e7e0*/  IMAD.WIDE.U32 R4, R11, UR8, RZ ;  /* 0x000000080b047c25 */ /* 0x000fc8000f8e00ff */
[----:B------:R-:W-:-:S04]  /*4e7f0*/  IMAD.WIDE.U32 R4, P1, R3, UR9, R4 ;  /* 0x0000000903047c25 */ /* 0x000fc8000f820004 */
[----:B------:R-:W-:-:S04]  /*4e800*/  IMAD.WIDE.U32 R2, R3, UR8, RZ ;  /* 0x0000000803027c25 */ /* 0x000fc8000f8e00ff */
[----:B------:R-:W-:Y:S01]  /*4e810*/  IMAD.MOV.U32 R2, RZ, RZ, R5 ;  /* 0x000000ffff027224 */ /* 0x000fe200078e0005 */
[----:B------:R-:W-:Y:S01]  /*4e820*/  IADD3 RZ, P2, R3, R4, RZ ;  /* 0x0000000403ff7210 */ /* 0x000fe20007f5e0ff */
[----:B------:R-:W-:-:S04]  /*4e830*/  IMAD.X R3, RZ, RZ, RZ, P1 ;  /* 0x000000ffff037224 */ /* 0x000fc800008e06ff */
[----:B------:R-:W-:-:S08]  /*4e840*/  IMAD.WIDE.U32.X R2, R11, UR9, R2, P2 ;  /* 0x000000090b027c25 */ /* 0x000fd000090e0402 */
.L_x_147:
[--C-:B------:R-:W-:Y:S01]  /*4e850*/  SHF.R.U64 R10, R2, UR7, R3.reuse ;  /* 0x00000007020a7c19 */ /* 0x100fe20008001203 */
[----:B------:R-:W-:Y:S01]  /*4e860*/  ULDC.64 UR8, c[0x0][0x620] ;  /* 0x0001880000087ab9 */ /* 0x000fe20000000a00 */
[----:B------:R-:W-:Y:S01]  /*4e870*/  SHF.R.U32.HI R2, RZ, UR7, R3 ;  /* 0x00000007ff027c19 */ /* 0x000fe20008011603 */
[----:B------:R-:W-:Y:S01]  /*4e880*/  IMAD.MOV.U32 R3, RZ, RZ, R16 ;  /* 0x000000ffff037224 */ /* 0x000fe200078e0010 */
[----:B------:R-:W-:Y:S01]  /*4e890*/  IADD3 R11, P1, RZ, -R10, RZ ;  /* 0x8000000aff0b7210 */ /* 0x000fe20007f3e0ff */
[----:B------:R-:W-:-:S04]  /*4e8a0*/  ULDC UR5, c[0x0][0x618] ;  /* 0x0001860000057ab9 */ /* 0x000fc80000000800 */
[----:B------:R-:W-:-:S04]  /*4e8b0*/  IMAD.X R2, RZ, RZ, ~R2, P1 ;  /* 0x000000ffff027224 */ /* 0x000fc800008e0e02 */
[----:B------:R-:W-:-:S04]  /*4e8c0*/  IMAD R2, R2, UR8, RZ ;  /* 0x0000000802027c24 */ /* 0x000fc8000f8e02ff */
[----:B------:R-:W-:Y:S02]  /*4e8d0*/  IMAD R5, R11, UR9, R2 ;  /* 0x000000090b057c24 */ /* 0x000fe4000f8e0202 */
[----:B------:R-:W-:-:S04]  /*4e8e0*/  IMAD.MOV.U32 R2, RZ, RZ, R15 ;  /* 0x000000ffff027224 */ /* 0x000fc800078e000f */
[----:B------:R-:W-:Y:S01]  /*4e8f0*/  IMAD.WIDE.U32 R2, R11, UR8, R2 ;  /* 0x000000080b027c25 */ /* 0x000fe2000f8e0002 */
[----:B------:R-:W-:Y:S02]  /*4e900*/  ULDC.64 UR8, c[0x0][0x640] ;  /* 0x0001900000087ab9 */ /* 0x000fe40000000a00 */
[----:B------:R-:W-:Y:S01]  /*4e910*/  ISETP.NE.U32.AND P1, PT, RZ, UR8, PT ;  /* 0x00000008ff007c0c */ /* 0x000fe2000bf25070 */
[----:B------:R-:W-:-:S03]  /*4e920*/  IMAD.IADD R3, R3, 0x1, R5 ;  /* 0x0000000103037824 */ /* 0x000fc600078e0205 */
[----:B------:R-:W-:Y:S02]  /*4e930*/  ISETP.NE.AND.EX P1, PT, RZ, UR9, PT, P1 ;  /* 0x00000009ff007c0c */ /* 0x000fe4000bf25310 */
[--C-:B------:R-:W-:Y:S02]  /*4e940*/  SHF.R.U64 R11, R2, UR5, R3.reuse ;  /* 0x00000005020b7c19 */ /* 0x100fe40008001203 */
[----:B------:R-:W-:Y:S01]  /*4e950*/  SHF.R.U32.HI R2, RZ, UR5, R3 ;  /* 0x00000005ff027c19 */ /* 0x000fe20008011603 */
[----:B------:R-:W-:-:S03]  /*4e960*/  ULDC UR5, c[0x0][0x608] ;  /* 0x0001820000057ab9 */ /* 0x000fc60000000800 */
[--C-:B------:R-:W-:Y:S02]  /*4e970*/  SHF.R.U64 R12, R11, UR5, R2.reuse ;  /* 0x000000050b0c7c19 */ /* 0x100fe40008001202 */
[----:B------:R-:W-:Y:S01]  /*4e980*/  SHF.R.U32.HI R3, RZ, UR5, R2 ;  /* 0x00000005ff037c19 */ /* 0x000fe20008011602 */
[----:B------:R-:W-:-:S03]  /*4e990*/  ULDC UR5, c[0x0][0x658] ;  /* 0x0001960000057ab9 */ /* 0x000fc60000000800 */
[--C-:B------:R-:W-:Y:S02]  /*4e9a0*/  SHF.R.U64 R13, R12, UR5, R3.reuse ;  /* 0x000000050c0d7c19 */ /* 0x100fe40008001203 */
[----:B------:R-:W-:-:S03]  /*4e9b0*/  SHF.R.U32.HI R15, RZ, UR5, R3 ;  /* 0x00000005ff0f7c19 */ /* 0x000fc60008011603 */
[----:B------:R-:W-:Y:S02]  /*4e9c0*/  IMAD.MOV.U32 R2, RZ, RZ, R13 ;  /* 0x000000ffff027224 */ /* 0x000fe400078e000d */
        /* <DEDUP_REMOVED lines=12> */
.L_x_148:
[----:B------:R-:W-:Y:S01]  /*4ea90*/  ULDC UR5, c[0x0][0x648] ;  /* 0x0001920000057ab9 */ /* 0x000fe20000000800 */
[----:B------:R-:W-:Y:S02]  /*4eaa0*/  LOP3.LUT R12, R12, UR18, RZ, 0xc0, !PT ;  /* 0x000000120c0c7c12 */ /* 0x000fe4000f8ec0ff */
[----:B------:R-:W-:Y:S01]  /*4eab0*/  SHF.R.U64 R3, R2, UR5, R3 ;  /* 0x0000000502037c19 */ /* 0x000fe20008001203 */
[----:B------:R-:W-:-:S04]  /*4eac0*/  ULDC UR5, c[0x0][0x638] ;  /* 0x00018e0000057ab9 */ /* 0x000fc80000000800 */
[----:B------:R-:W-:Y:S02]  /*4ead0*/  IMAD.MOV R2, RZ, RZ, -R3 ;  /* 0x000000ffff027224 */ /* 0x000fe400078e0a03 */
[----:B------:R-:W-:Y:S02]  /*4eae0*/  IMAD R5, R3, UR19, R12 ;  /* 0x0000001303057c24 */ /* 0x000fe4000f8e020c */
[----:B------:R-:W-:Y:S01]  /*4eaf0*/  IMAD R13, R2, UR5, R13 ;  /* 0x00000005020d7c24 */ /* 0x000fe2000f8e020d */
[----:B------:R-:W-:Y:S01]  /*4eb00*/  ULDC UR5, c[0x0][0x610] ;  /* 0x0001840000057ab9 */ /* 0x000fe20000000800 */
[----:B------:R-:W-:Y:S01]  /*4eb10*/  LOP3.LUT R2, R11, UR4, RZ, 0xc0, !PT ;  /* 0x000000040b027c12 */ /* 0x000fe2000f8ec0ff */
[----:B------:R-:W-:Y:S01]  /*4eb20*/  IMAD R8, R5, UR5, R8 ;  /* 0x0000000505087c24 */ /* 0x000fe2000f8e0208 */
[----:B------:R-:W-:-:S03]  /*4eb30*/  ULDC UR5, c[0x0][0x600] ;  /* 0x0001800000057ab9 */ /* 0x000fc60000000800 */
[----:B------:R-:W-:Y:S02]  /*4eb40*/  IMAD R13, R13, UR5, R2 ;  /* 0x000000050d0d7c24 */ /* 0x000fe4000f8e0202 */
[----:B------:R-:W-:-:S03]  /*4eb50*/  IMAD.MOV.U32 R2, RZ, RZ, 0x1 ;  /* 0x00000001ff027424 */ /* 0x000fc600078e00ff */
[----:B------:R-:W-:Y:S02]  /*4eb60*/  SEL R4, R13, R8, !P5 ;  /* 0x000000080d047207 */ /* 0x000fe40006800000 */
[----:B------:R-:W-:-:S07]  /*4eb70*/  SEL R8, R8, R13, !P5 ;  /* 0x0000000d08087207 */ /* 0x000fce0006800000 */
.L_x_146:
[----:B------:R-:W-:Y:S05]  /*4eb80*/  BSYNC B1 ;  /* 0x0000000000017941 */ /* 0x000fea0003800000 */
.L_x_145:
[----:B------:R-:W-:-:S13]  /*4eb90*/  LOP3.LUT P1, RZ, R2, 0xff, RZ, 0xc0, !PT ;  /* 0x000000ff02ff7812 */ /* 0x000fda000782c0ff */
[----:B------:R-:W-:Y:S05]  /*4eba0*/  @P1 BRA `(.L_x_149) ;  /* 0xfffffff4002c1947 */ /* 0x000fea000383ffff */
[----:B------:R-:W-:Y:S05]  /*4ebb0*/  BSYNC B0 ;  /* 0x0000000000007941 */ /* 0x000fea0003800000 */
.L_x_137:
[----:B------:R-:W-:-:S03]  /*4ebc0*/  UMOV UR5, 0xffffffff ;  /* 0xffffffff00057882 */ /* 0x000fc60000000000 */
[----:B------:R-:W-:Y:S05]  /*4ebd0*/  BRA.DIV UR5, `(.L_x_150) ;  /* 0x0000000205e07947 */ /* 0x000fea000b800000 */
[----:B------:R-:W-:-:S13]  /*4ebe0*/  ELECT P0, URZ, PT ;  /* 0x00000000003f782f */ /* 0x000fda0003800000 */
.L_x_162:
[----:B------:R-:W-:Y:S04]  /*4ebf0*/  BSSY B0, `(.L_x_151) ;  /* 0x000001a000007945 */ /* 0x000fe80003800000 */
[----:B------:R-:W-:Y:S05]  /*4ec00*/  @!P0 BRA `(.L_x_152) ;  /* 0x0000000000608947 */ /* 0x000fea0003800000 */
[----:B------:R-:W-:-:S04]  /*4ec10*/  ULOP3.LUT UR5, UR6, 0x2, URZ, 0xfc, !UPT ;  /* 0x0000000206057892 */ /* 0x000fc8000f8efc3f */
[----:B------:R-:W-:-:S06]  /*4ec20*/  UISETP.NE.AND UP0, UPT, UR5, 0x3, UPT ;  /* 0x000000030500788c */ /* 0x000fcc000bf05270 */
[----:B------:R-:W-:-:S13]  /*4ec30*/  PLOP3.LUT P0, PT, PT, PT, UP0, 0x80, 0x0 ;  /* 0x000000000000781c */ /* 0x000fda0003f0f008 */
[----:B------:R-:W-:Y:S05]  /*4ec40*/  @!P0 BRA `(.L_x_153) ;  /* 0x0000000000048947 */ /* 0x000fea0003800000 */
[----:B------:R-:W-:Y:S01]  /*4ec50*/  BPT.TRAP 0x1 ;  /* 0x000000040000795c */ /* 0x000fe20000300000 */
.L_x_153:
[----:B------:R-:W0:Y:S01]  /*4ec60*/  S2R R3, SR_CgaCtaId ;  /* 0x0000000000037919 */ /* 0x000e220000008800 */
[----:B------:R-:W-:-:S04]  /*4ec70*/  MOV R2, 0x400 ;  /* 0x0000040000027802 */ /* 0x000fc80000000f00 */
[----:B0-----:R-:W-:Y:S02]  /*4ec80*/  LEA R3, R3, R2, 0x18 ;  /* 0x0000000203037211 */ /* 0x001fe400078ec0ff */
[----:B------:R-:W-:-:S03]  /*4ec90*/  SHF.L.U32 R2, R0, 0x1f, RZ ;  /* 0x0000001f00027819 */ /* 0x000fc600000006ff */
[----:B------:R-:W-:-:S04]  /*4eca0*/  VIADD R3, R3, 0x10 ;  /* 0x0000001003037836 */ /* 0x000fc80000000000 */
[----:B------:R-:W-:-:S04]  /*4ecb0*/  IMAD R5, R6, 0x8, R3 ;  /* 0x0000000806057824 */ /* 0x000fc800078e0203 */
[----:B------:R-:W0:Y:S02]  /*4ecc0*/  SYNCS.PHASECHK.TRANS64.TRYWAIT P0, [R5+URZ], R2 ;  /* 0x00000002050075a7 */ /* 0x000e24000800017f */
[----:B0-----:R-:W-:Y:S05]  /*4ecd0*/  @!P0 BRA `(.L_x_154) ;  /* 0x0000000000c48947 */ /* 0x001fea0003800000 */
.L_x_163:
[----:B------:R-:W-:-:S05]  /*4ece0*/  VIADD R6, R6, 0x1 ;  /* 0x0000000106067836 */ /* 0x000fca0000000000 */
[----:B------:R-:W-:-:S04]  /*4ecf0*/  ISETP.NE.AND P0, PT, R6, 0x2, PT ;  /* 0x000000020600780c */ /* 0x000fc80003f05270 */
[----:B0-----:R-:W-:Y:S02]  /*4ed00*/  SEL R5, RZ, 0x1, P0 ;  /* 0x00000001ff057807 */ /* 0x001fe40000000000 */
[----:B------:R-:W-:Y:S02]  /*4ed10*/  SEL R6, R6, RZ, P0 ;  /* 0x000000ff06067207 */ /* 0x000fe40000000000 */
[----:B------:R-:W-:-:S03]  /*4ed20*/  LOP3.LUT R0, R0, R5, RZ, 0x3c, !PT ;  /* 0x0000000500007212 */ /* 0x000fc600078e3cff */
[----:B------:R-:W-:Y:S01]  /*4ed30*/  IMAD R3, R6, 0x8, R3 ;  /* 0x0000000806037824 */ /* 0x000fe200078e0203 */
[----:B------:R-:W-:-:S07]  /*4ed40*/  SHF.L.U32 R0, R0, 0x1f, RZ ;  /* 0x0000001f00007819 */ /* 0x000fce00000006ff */
.L_x_155:
[----:B0-----:R0:W1:Y:S02]  /*4ed50*/  SYNCS.PHASECHK.TRANS64.TRYWAIT P0, [R3+URZ], R0 ;  /* 0x00000000030075a7 */ /* 0x001064000800017f */
[----:B-1----:R-:W-:Y:S05]  /*4ed60*/  @!P0 NANOSLEEP.SYNCS 0x989680 ;  /* 0x009896800000895d */ /* 0x002fea0003900000 */
[----:B------:R-:W1:Y:S02]  /*4ed70*/  @!P0 SYNCS.PHASECHK.TRANS64 P0, [R3+URZ], R0 ;  /* 0x00000000030085a7 */ /* 0x000e64000800007f */
[----:B-1----:R-:W-:Y:S05]  /*4ed80*/  @!P0 BRA `(.L_x_155) ;  /* 0xfffffffc00f08947 */ /* 0x002fea000383ffff */
.L_x_152:
[----:B------:R-:W-:Y:S05]  /*4ed90*/  BSYNC B0 ;  /* 0x0000000000007941 */ /* 0x000fea0003800000 */
.L_x_151:
[----:B------:R-:W-:Y:S05]  /*4eda0*/  EXIT ;  /* 0x000000000000794d */ /* 0x000fea0003800000 */
.L_x_17:
[----:B-1----:R-:W-:-:S04]  /*4edb0*/  IMAD.U32 R3, RZ, RZ, UR20 ;  /* 0x00000014ff037e24 */ /* 0x002fc8000f8e00ff */
[----:B------:R1:W3:Y:S03]  /*4edc0*/  SYNCS.PHASECHK.TRANS64.TRYWAIT P0, [R3+URZ], R2 ;  /* 0x00000002030075a7 */ /* 0x0002e6000800017f */
[----:B---3--:R-:W-:Y:S05]  /*4edd0*/  @!P0 NANOSLEEP.SYNCS 0x989680 ;  /* 0x009896800000895d */ /* 0x008fea0003900000 */
[----:B------:R-:W3:Y:S02]  /*4ede0*/  @!P0 SYNCS.PHASECHK.TRANS64 P0, [R3+URZ], R2 ;  /* 0x00000002030085a7 */ /* 0x000ee4000800007f */
[----:B---3--:R-:W-:Y:S05]  /*4edf0*/  @!P0 BRA `(.L_x_17) ;  /* 0xfffffffc00ec8947 */ /* 0x008fea000383ffff */
[----:B------:R-:W-:Y:S05]  /*4ee00*/  BRA `(.L_x_16) ;  /* 0xfffffb4c00587947 */ /* 0x000fea000383ffff */
.L_x_23:
[----:B-----5:R1:W-:Y:S02]  /*4ee10*/  STL [R1+0x86c], R0 ;  /* 0x00086c0001007387 */ /* 0x0203e40000100800 */
[----:B-1----:R-:W-:-:S04]  /*4ee20*/  IMAD.U32 R0, RZ, RZ, UR22 ;  /* 0x00000016ff007e24 */ /* 0x002fc8000f8e00ff */
[----:B------:R1:W3:Y:S03]  /*4ee30*/  SYNCS.PHASECHK.TRANS64.TRYWAIT P0, [R0+URZ], R3 ;  /* 0x00000003000075a7 */ /* 0x0002e6000800017f */
[----:B---3--:R-:W-:Y:S05]  /*4ee40*/  @!P0 NANOSLEEP.SYNCS 0x989680 ;  /* 0x009896800000895d */ /* 0x008fea0003900000 */
[----:B------:R1:W3:Y:S02]  /*4ee50*/  @!P0 SYNCS.PHASECHK.TRANS64 P0, [R0+URZ], R3 ;  /* 0x00000003000085a7 */ /* 0x0002e4000800007f */
[----:B-1----:R1:W5:Y:S02]  /*4ee60*/  LDL.LU R0, [R1+0x86c] ;  /* 0x00086c0001007983 */ /* 0x0023640000300800 */
[----:B-1-3--:R-:W-:Y:S05]  /*4ee70*/  @!P0 BRA `(.L_x_23) ;  /* 0xfffffffc00e48947 */ /* 0x00afea000383ffff */
[----:B------:R-:W-:Y:S05]  /*4ee80*/  BRA `(.L_x_22) ;  /* 0xfffffc04002c7947 */ /* 0x000fea000383ffff */
.L_x_138:
[----:B------:R-:W-:Y:S01]  /*4ee90*/  BSSY B1, `(.L_x_156) ;  /* 0x0000006000017945 */ /* 0x000fe20003800000 */
[----:B------:R-:W-:-:S07]  /*4eea0*/  IMAD.MOV.U32 R2, RZ, RZ, -0x1 ;  /* 0xffffffffff027424 */ /* 0x000fce00078e00ff */
[----:B------:R-:W-:Y:S05]  /*4eeb0*/  WARPSYNC.COLLECTIVE R2, `(.L_x_157) ;  /* 0x00000000020c7348 */ /* 0x000fea0003c00000 */
[----:B------:R-:W-:Y:S02]  /*4eec0*/  ELECT P1, UR62, PT ;  /* 0x00000000003e782f */ /* 0x000fe40003820000 */
[----:B------:R-:W-:Y:S01]  /*4eed0*/  MOV R2, UR62 ;  /* 0x0000003e00027c02 */ /* 0x000fe20008000f00 */
[----:B------:R-:W-:Y:S10]  /*4eee0*/  ENDCOLLECTIVE ;  /* 0x000000000000791b */ /* 0x000ff40003800000 */
.L_x_157:
[----:B------:R-:W-:Y:S05]  /*4eef0*/  BSYNC B1 ;  /* 0x0000000000017941 */ /* 0x000fea0003800000 */
.L_x_156:
[----:B------:R-:W-:Y:S05]  /*4ef00*/  BRA `(.L_x_158) ;  /* 0xfffffff000607947 */ /* 0x000fea000383ffff */
.L_x_141:
[----:B-1----:R1:W2:Y:S02]  /*4ef10*/  SYNCS.PHASECHK.TRANS64.TRYWAIT P1, [R16+URZ+0x10], R11 ;  /* 0x0000100b100075a7 */ /* 0x0022a4000802017f */
[----:B--2---:R-:W-:Y:S05]  /*4ef20*/  @!P1 NANOSLEEP.SYNCS 0x989680 ;  /* 0x009896800000995d */ /* 0x004fea0003900000 */
[----:B------:R-:W2:Y:S02]  /*4ef30*/  @!P1 SYNCS.PHASECHK.TRANS64 P1, [R16+URZ+0x10], R11 ;  /* 0x0000100b100095a7 */ /* 0x000ea4000802007f */
[----:B--2---:R-:W-:Y:S05]  /*4ef40*/  @!P1 BRA `(.L_x_141) ;  /* 0xfffffffc00f09947 */ /* 0x004fea000383ffff */
[----:B------:R-:W-:Y:S05]  /*4ef50*/  BRA `(.L_x_159) ;  /* 0xfffffff000947947 */ /* 0x000fea000383ffff */
.L_x_150:
[----:B------:R-:W-:Y:S01]  /*4ef60*/  BSSY B0, `(.L_x_160) ;  /* 0x0000006000007945 */ /* 0x000fe20003800000 */
[----:B------:R-:W-:-:S07]  /*4ef70*/  IMAD.MOV.U32 R2, RZ, RZ, -0x1 ;  /* 0xffffffffff027424 */ /* 0x000fce00078e00ff */
[----:B------:R-:W-:Y:S05]  /*4ef80*/  WARPSYNC.COLLECTIVE R2, `(.L_x_161) ;  /* 0x00000000020c7348 */ /* 0x000fea0003c00000 */
[----:B------:R-:W-:Y:S02]  /*4ef90*/  ELECT P1, UR62, PT ;  /* 0x00000000003e782f */ /* 0x000fe40003820000 */
[----:B------:R-:W-:Y:S01]  /*4efa0*/  MOV R2, UR62 ;  /* 0x0000003e00027c02 */ /* 0x000fe20008000f00 */
[----:B------:R-:W-:Y:S10]  /*4efb0*/  ENDCOLLECTIVE ;  /* 0x000000000000791b */ /* 0x000ff40003800000 */
.L_x_161:
[----:B------:R-:W-:Y:S05]  /*4efc0*/  BSYNC B0 ;  /* 0x0000000000007941 */ /* 0x000fea0003800000 */
.L_x_160:
[----:B------:R-:W-:Y:S01]  /*4efd0*/  PLOP3.LUT P0, PT, P1, PT, PT, 0x80, 0x0 ;  /* 0x000000000000781c */ /* 0x000fe20000f0f070 */
[----:B------:R-:W-:-:S12]  /*4efe0*/  BRA `(.L_x_162) ;  /* 0xfffffffc00007947 */ /* 0x000fd8000383ffff */
.L_x_154:
[----:B0-----:R0:W1:Y:S02]  /*4eff0*/  SYNCS.PHASECHK.TRANS64.TRYWAIT P0, [R5+URZ], R2 ;  /* 0x00000002050075a7 */ /* 0x001064000800017f */
[----:B-1----:R-:W-:Y:S05]  /*4f000*/  @!P0 NANOSLEEP.SYNCS 0x989680 ;  /* 0x009896800000895d */ /* 0x002fea0003900000 */
[----:B------:R-:W1:Y:S02]  /*4f010*/  @!P0 SYNCS.PHASECHK.TRANS64 P0, [R5+URZ], R2 ;  /* 0x00000002050085a7 */ /* 0x000e64000800007f */
[----:B-1----:R-:W-:Y:S05]  /*4f020*/  @!P0 BRA `(.L_x_154) ;  /* 0xfffffffc00f08947 */ /* 0x002fea000383ffff */
[----:B------:R-:W-:Y:S05]  /*4f030*/  BRA `(.L_x_163) ;  /* 0xfffffffc00287947 */ /* 0x000fea000383ffff */
.L_x_164:
[----:B------:R-:W-:-:S00]  /*4f040*/  BRA `(.L_x_164) ;  /* 0xfffffffc00fc7947 */ /* 0x000fc0000383ffff */
[----:B------:R-:W-:-:S00]  /*4f050*/  NOP ;  /* 0x0000000000007918 */ /* 0x000fc00000000000 */
        /* <DEDUP_REMOVED lines=10> */
.L_x_165:


//--------------------- .nv.shared._ZN7cutlass13device_kernelINS_4gemm6kernel13GemmUniversalIN4cute5tupleIJiiiiEEENS1_10collective13CollectiveMmaINS1_37MainloopSm90TmaGmmaWarpSpecializedFP8ILi2ENS5_IJNS4_1CILi1EEESB_SB_EEENS1_35KernelTmaWarpSpecializedCooperativeEEENS5_IJNSA_ILi512EEENSA_ILi192EEENSA_ILi128EEEEEENS_12float_e4m3_tENS5_IJlSB_lEEESJ_SK_NS4_8TiledMMAINS4_8MMA_AtomIJNS4_4SM904GMMA31MMA_64x192x32_F32E4M3E4M3_SS_TNILNSO_7ScaleInE1ELSQ_1EEEEEENS4_6LayoutINS5_IJNSA_ILi2EEESB_SB_EEENS5_IJSB_NSA_ILi0EEESW_EEEEENS5_IJNS4_10UnderscoreESZ_SZ_EEEEENS4_13SM90_TMA_LOADENS4_14ComposedLayoutINS4_7SwizzleILi3ELi4ELi3EEENS4_18smem_ptr_flag_bitsILi8EEENST_INS5_IJNSA_ILi8EEESH_EEENS5_IJSH_SB_EEEEEEEvNS4_8identityES12_S1C_vS1D_EENS_8epilogue10collective6detail29Sm90TmaWarpSpecializedAdapterINS1G_15DefaultEpilogueISJ_SK_SK_NS1F_6thread17LinearCombinationISJ_Li1EffLNS1K_9ScaleType4KindE0ELNS_15FloatRoundStyleE2ESJ_EENS1_15EpilogueDefaultEEEEEvvEEEEvNT_6ParamsE --------------------------
	.section	.nv.shared._ZN7cutlass13device_kernelINS_4gemm6kernel13GemmUniversalIN4cute5tupleIJiiiiEEENS1_10collective13CollectiveMmaINS1_37MainloopSm90TmaGmmaWarpSpecializedFP8ILi2ENS5_IJNS4_1CILi1EEESB_SB_EEENS1_35KernelTmaWarpSpecializedCooperativeEEENS5_IJNSA_ILi512EEENSA_ILi192EEENSA_ILi128EEEEEENS_12float_e4m3_tENS5_IJlSB_lEEESJ_SK_NS4_8TiledMMAINS4_8MMA_AtomIJNS4_4SM904GMMA31MMA_64x192x32_F32E4M3E4M3_SS_TNILNSO_7ScaleInE1ELSQ_1EEEEEENS4_6LayoutINS5_IJNSA_ILi2EEESB_SB_EEENS5_IJSB_NSA_ILi0EEESW_EEEEENS5_IJNS4_10UnderscoreESZ_SZ_EEEEENS4_13SM90_TMA_LOADENS4_14ComposedLayoutINS4_7SwizzleILi3ELi4ELi3EEENS4_18smem_ptr_flag_bitsILi8EEENST_INS5_IJNSA_ILi8EEESH_EEENS5_IJSH_SB_EEEEEEEvNS4_8identityES12_S1C_vS1D_EENS_8epilogue10collective6detail29Sm90TmaWarpSpecializedAdapterINS1G_15DefaultEpilogueISJ_SK_SK_NS1F_6thread17LinearCombinationISJ_Li1EffLNS1K_9ScaleType4KindE0ELNS_15FloatRoundStyleE2ESJ_EENS1_15EpilogueDefaultEEEEEvvEEEEvNT_6ParamsE,"aw",@nobits
	.sectionflags	@""
	.align	16
	.zero		1024


//--------------------- .nv.shared.reserved.0     --------------------------
	.section	.nv.shared.reserved.0,"aw",@nobits
	.weak		__nv_reservedSMEM_offset_0_alias
	.size		__nv_reservedSMEM_offset_0_alias, 0, 0
	.other		__nv_reservedSMEM_offset_0_alias,@"STO_CUDA_RESERVED_SHARED STV_DEFAULT"
__nv_reservedSMEM_offset_0_alias:
	.zero		0


//--------------------- .nv.global                --------------------------
	.section	.nv.global,"aw",@nobits
.nv.global:
	.type		_ZN40_INTERNAL_8eaa1514_4_k_cu_e13eb65a_145914cute1_E,@object
	.size		_ZN40_INTERNAL_8eaa1514_4_k_cu_e13eb65a_145914cute1_E,(_ZN40_INTERNAL_8eaa1514_4_k_cu_e13eb65a_145914cuda3std3__45__cpo6cbeginE - _ZN40_INTERNAL_8eaa1514_4_k_cu_e13eb65a_145914cute1_E)
_ZN40_INTERNAL_8eaa1514_4_k_cu_e13eb65a_145914cute1_E:
	.zero		1
	.type		_ZN40_INTERNAL_8eaa1514_4_k_cu_e13eb65a_145914cuda3std3__45__cpo6cbeginE,@object
	.size		_ZN40_INTERNAL_8eaa1514_4_k_cu_e13eb65a_145914cuda3std3__45__cpo6cbeginE,(_ZN40_INTERNAL_8eaa1514_4_k_cu_e13eb65a_145914cuda3std3__48in_placeE - _ZN40_INTERNAL_8eaa1514_4_k_cu_e13eb65a_145914cuda3std3__45__cpo6cbeginE)
_ZN40_INTERNAL_8eaa1514_4_k_cu_e13eb65a_145914cuda3std3__45__cpo6cbeginE:
	.zero		1
	.type		_ZN40_INTERNAL_8eaa1514_4_k_cu_e13eb65a_145914cuda3std3__48in_placeE,@object
	.size		_ZN40_INTERNAL_8eaa1514_4_k_cu_e13eb65a_145914cuda3std3__48in_placeE,(_ZN40_INTERNAL_8eaa1514_4_k_cu_e13eb65a_145914cuda3std6ranges3__45__cpo9iter_moveE - _ZN40_INTERNAL_8eaa1514_4_k_cu_e13eb65a_145914cuda3std3__48in_placeE)
_ZN40_INTERNAL_8eaa1514_4_k_cu_e13eb65a_145914cuda3std3__48in_placeE:
	.zero		1
	.type		_ZN40_INTERNAL_8eaa1514_4_k_cu_e13eb65a_145914cuda3std6ranges3__45__cpo9iter_moveE,@object
	.size		_ZN40_INTERNAL_8eaa1514_4_k_cu_e13eb65a_145914cuda3std6ranges3__45__cpo9iter_moveE,(_ZN40_INTERNAL_8eaa1514_4_k_cu_e13eb65a_145914cuda3std3__45__cpo5beginE - _ZN40_INTERNAL_8eaa1514_4_k_cu_e13eb65a_145914cuda3std6ranges3__45__cpo9iter_moveE)
_ZN40_INTERNAL_8eaa1514_4_k_cu_e13eb65a_145914cuda3std6ranges3__45__cpo9iter_moveE:
	.zero		1
	.type		_ZN40_INTERNAL_8eaa1514_4_k_cu_e13eb65a_145914cuda3std3__45__cpo5beginE,@object
	.size		_ZN40_INTERNAL_8eaa1514_4_k_cu_e13eb65a_145914cuda3std3__45__cpo5beginE,(_ZN40_INTERNAL_8eaa1514_4_k_cu_e13eb65a_145914cuda3std3__442_GLOBAL__N__8eaa1514_4_k_cu_e13eb65a_145916ignoreE - _ZN40_INTERNAL_8eaa1514_4_k_cu_e13eb65a_145914cuda3std3__45__cpo5beginE)
_ZN40_INTERNAL_8eaa1514_4_k_cu_e13eb65a_145914cuda3std3__45__cpo5beginE:
	.zero		1
	.type		_ZN40_INTERNAL_8eaa1514_4_k_cu_e13eb65a_145914cuda3std3__442_GLOBAL__N__8eaa1514_4_k_cu_e13eb65a_145916ignoreE,@object
	.size		_ZN40_INTERNAL_8eaa1514_4_k_cu_e13eb65a_145914cuda3std3__442_GLOBAL__N__8eaa1514_4_k_cu_e13eb65a_145916ignoreE,(_ZN40_INTERNAL_8eaa1514_4_k_cu_e13eb65a_145914cute7productE - _ZN40_INTERNAL_8eaa1514_4_k_cu_e13eb65a_145914cuda3std3__442_GLOBAL__N__8eaa1514_4_k_cu_e13eb65a_145916ignoreE)
_ZN40_INTERNAL_8eaa1514_4_k_cu_e13eb65a_145914cuda3std3__442_GLOBAL__N__8eaa1514_4_k_cu_e13eb65a_145916ignoreE:
	.zero		1
	.type		_ZN40_INTERNAL_8eaa1514_4_k_cu_e13eb65a_145914cute7productE,@object
	.size		_ZN40_INTERNAL_8eaa1514_4_k_cu_e13eb65a_145914cute7productE,(_ZN40_INTERNAL_8eaa1514_4_k_cu_e13eb65a_145914cuda3std3__45__cpo3endE - _ZN40_INTERNAL_8eaa1514_4_k_cu_e13eb65a_145914cute7productE)
_ZN40_INTERNAL_8eaa1514_4_k_cu_e13eb65a_145914cute7productE:
	.zero		1
	.type		_ZN40_INTERNAL_8eaa1514_4_k_cu_e13eb65a_145914cuda3std3__45__cpo3endE,@object
	.size		_ZN40_INTERNAL_8eaa1514_4_k_cu_e13eb65a_145914cuda3std3__45__cpo3endE,(_ZN40_INTERNAL_8eaa1514_4_k_cu_e13eb65a_145914cuda3std3__419piecewise_constructE - _ZN40_INTERNAL_8eaa1514_4_k_cu_e13eb65a_145914cuda3std3__45__cpo3endE)
_ZN40_INTERNAL_8eaa1514_4_k_cu_e13eb65a_145914cuda3std3__45__cpo3endE:
	.zero		1
	.type		_ZN40_INTERNAL_8eaa1514_4_k_cu_e13eb65a_145914cuda3std3__419piecewise_constructE,@object
	.size		_ZN40_INTERNAL_8eaa1514_4_k_cu_e13eb65a_145914cuda3std3__419piecewise_constructE,(_ZN40_INTERNAL_8eaa1514_4_k_cu_e13eb65a_145914cuda3std3__45__cpo4cendE - _ZN40_INTERNAL_8eaa1514_4_k_cu_e13eb65a_145914cuda3std3__419piecewise_constructE)
_ZN40_INTERNAL_8eaa1514_4_k_cu_e13eb65a_145914cuda3std3__419piecewise_constructE:
	.zero		1
	.type		_ZN40_INTERNAL_8eaa1514_4_k_cu_e13eb65a_145914cuda3std3__45__cpo4cendE,@object
	.size		_ZN40_INTERNAL_8eaa1514_4_k_cu_e13eb65a_145914cuda3std3__45__cpo4cendE,(_ZN40_INTERNAL_8eaa1514_4_k_cu_e13eb65a_145914cuda3std6ranges3__45__cpo4swapE - _ZN40_INTERNAL_8eaa1514_4_k_cu_e13eb65a_145914cuda3std3__45__cpo4cendE)
_ZN40_INTERNAL_8eaa1514_4_k_cu_e13eb65a_145914cuda3std3__45__cpo4cendE:
	.zero		1
	.type		_ZN40_INTERNAL_8eaa1514_4_k_cu_e13eb65a_145914cuda3std6ranges3__45__cpo4swapE,@object
	.size		_ZN40_INTERNAL_8eaa1514_4_k_cu_e13eb65a_145914cuda3std6ranges3__45__cpo4swapE,(.L_7 - _ZN40_INTERNAL_8eaa1514_4_k_cu_e13eb65a_145914cuda3std6ranges3__45__cpo4swapE)
_ZN40_INTERNAL_8eaa1514_4_k_cu_e13eb65a_145914cuda3std6ranges3__45__cpo4swapE:
	.zero		1
.L_7:


//--------------------- .nv.constant0._ZN7cutlass13device_kernelINS_4gemm6kernel13GemmUniversalIN4cute5tupleIJiiiiEEENS1_10collective13CollectiveMmaINS1_37MainloopSm90TmaGmmaWarpSpecializedFP8ILi2ENS5_IJNS4_1CILi1EEESB_SB_EEENS1_35KernelTmaWarpSpecializedCooperativeEEENS5_IJNSA_ILi512EEENSA_ILi192EEENSA_ILi128EEEEEENS_12float_e4m3_tENS5_IJlSB_lEEESJ_SK_NS4_8TiledMMAINS4_8MMA_AtomIJNS4_4SM904GMMA31MMA_64x192x32_F32E4M3E4M3_SS_TNILNSO_7ScaleInE1ELSQ_1EEEEEENS4_6LayoutINS5_IJNSA_ILi2EEESB_SB_EEENS5_IJSB_NSA_ILi0EEESW_EEEEENS5_IJNS4_10UnderscoreESZ_SZ_EEEEENS4_13SM90_TMA_LOADENS4_14ComposedLayoutINS4_7SwizzleILi3ELi4ELi3EEENS4_18smem_ptr_flag_bitsILi8EEENST_INS5_IJNSA_ILi8EEESH_EEENS5_IJSH_SB_EEEEEEEvNS4_8identityES12_S1C_vS1D_EENS_8epilogue10collective6detail29Sm90TmaWarpSpecializedAdapterINS1G_15DefaultEpilogueISJ_SK_SK_NS1F_6thread17LinearCombinationISJ_Li1EffLNS1K_9ScaleType4KindE0ELNS_15FloatRoundStyleE2ESJ_EENS1_15EpilogueDefaultEEEEEvvEEEEvNT_6ParamsE --------------------------
	.section	.nv.constant0._ZN7cutlass13device_kernelINS_4gemm6kernel13GemmUniversalIN4cute5tupleIJiiiiEEENS1_10collective13CollectiveMmaINS1_37MainloopSm90TmaGmmaWarpSpecializedFP8ILi2ENS5_IJNS4_1CILi1EEESB_SB_EEENS1_35KernelTmaWarpSpecializedCooperativeEEENS5_IJNSA_ILi512EEENSA_ILi192EEENSA_ILi128EEEEEENS_12float_e4m3_tENS5_IJlSB_lEEESJ_SK_NS4_8TiledMMAINS4_8MMA_AtomIJNS4_4SM904GMMA31MMA_64x192x32_F32E4M3E4M3_SS_TNILNSO_7ScaleInE1ELSQ_1EEEEEENS4_6LayoutINS5_IJNSA_ILi2EEESB_SB_EEENS5_IJSB_NSA_ILi0EEESW_EEEEENS5_IJNS4_10UnderscoreESZ_SZ_EEEEENS4_13SM90_TMA_LOADENS4_14ComposedLayoutINS4_7SwizzleILi3ELi4ELi3EEENS4_18smem_ptr_flag_bitsILi8EEENST_INS5_IJNSA_ILi8EEESH_EEENS5_IJSH_SB_EEEEEEEvNS4_8identityES12_S1C_vS1D_EENS_8epilogue10collective6detail29Sm90TmaWarpSpecializedAdapterINS1G_15DefaultEpilogueISJ_SK_SK_NS1F_6thread17LinearCombinationISJ_Li1EffLNS1K_9ScaleType4KindE0ELNS_15FloatRoundStyleE2ESJ_EENS1_15EpilogueDefaultEEEEEvvEEEEvNT_6ParamsE,"a",@progbits
	.sectionflags	@""
	.align	4
.nv.constant0._ZN7cutlass13device_kernelINS_4gemm6kernel13GemmUniversalIN4cute5tupleIJiiiiEEENS1_10collective13CollectiveMmaINS1_37MainloopSm90TmaGmmaWarpSpecializedFP8ILi2ENS5_IJNS4_1CILi1EEESB_SB_EEENS1_35KernelTmaWarpSpecializedCooperativeEEENS5_IJNSA_ILi512EEENSA_ILi192EEENSA_ILi128EEEEEENS_12float_e4m3_tENS5_IJlSB_lEEESJ_SK_NS4_8TiledMMAINS4_8MMA_AtomIJNS4_4SM904GMMA31MMA_64x192x32_F32E4M3E4M3_SS_TNILNSO_7ScaleInE1ELSQ_1EEEEEENS4_6LayoutINS5_IJNSA_ILi2EEESB_SB_EEENS5_IJSB_NSA_ILi0EEESW_EEEEENS5_IJNS4_10UnderscoreESZ_SZ_EEEEENS4_13SM90_TMA_LOADENS4_14ComposedLayoutINS4_7SwizzleILi3ELi4ELi3EEENS4_18smem_ptr_flag_bitsILi8EEENST_INS5_IJNSA_ILi8EEESH_EEENS5_IJSH_SB_EEEEEEEvNS4_8identityES12_S1C_vS1D_EENS_8epilogue10collective6detail29Sm90TmaWarpSpecializedAdapterINS1G_15DefaultEpilogueISJ_SK_SK_NS1F_6thread17LinearCombinationISJ_Li1EffLNS1K_9ScaleType4KindE0ELNS_15FloatRoundStyleE2ESJ_EENS1_15EpilogueDefaultEEEEEvvEEEEvNT_6ParamsE:
	.zero		1664


//--------------------- SYMBOLS --------------------------

	.type		.nv.reservedSmem.offset0,@object
	.size		.nv.reservedSmem.offset0,0x4
